	.target	sm_90a

	.elftype	@"ET_EXEC"


//--------------------- .note.nv.tkinfo           --------------------------
	.section	.note.nv.tkinfo,"",@"SHT_NOTE"
	.sectionflags	@"SHF_NOTE_NV_TKINFO"
	.tkinfo
        /*0018*/ 	.word	0x00000002
        /*0030*/ 	.string	""
        /*0030*/ 	.string	"ptxas"
        /*0030*/ 	.string	"Cuda compilation tools, release 13.0, V13.0.88"
        /*0030*/ 	.string	"Build cuda_13.0.r13.0/compiler.36424714_0"
        /*0030*/ 	.string	"-arch sm_90a -m 64 "



//--------------------- .note.nv.cuinfo           --------------------------
	.section	.note.nv.cuinfo,"",@"SHT_NOTE"
	.sectionflags	@"SHF_NOTE_NV_CUINFO"
        /*0018*/ 	.short	0x0002
        /*001a*/ 	.short	0x005a
        /*001c*/ 	.short	0x0082
	.zero		2


//--------------------- .nv.info                  --------------------------
	.section	.nv.info,"",@"SHT_CUDA_INFO"
	.align	4


	//----- nvinfo : EIATTR_REGCOUNT
	.align		4
        /*0000*/ 	.byte	0x04, 0x2f
        /*0002*/ 	.short	(.L_29 - .L_28)
	.align		4
.L_28:
        /*0004*/ 	.word	index@(_ZN2at6native54_GLOBAL__N__aa9a477a_21_UpSampleBilinear2d_cu_607db5e334upsample_bilinear2d_nhwc_out_frameIddEEvT0_S3_biiiiiPKT_PS4_i)
        /*0008*/ 	.word	0x0000001e


	//----- nvinfo : EIATTR_FRAME_SIZE
	.align		4
.L_29:
        /*000c*/ 	.byte	0x04, 0x11
        /*000e*/ 	.short	(.L_31 - .L_30)
	.align		4
.L_30:
        /*0010*/ 	.word	index@(_ZN2at6native54_GLOBAL__N__aa9a477a_21_UpSampleBilinear2d_cu_607db5e334upsample_bilinear2d_nhwc_out_frameIddEEvT0_S3_biiiiiPKT_PS4_i)
        /*0014*/ 	.word	0x00000000


	//----- nvinfo : EIATTR_REGCOUNT
	.align		4
.L_31:
        /*0018*/ 	.byte	0x04, 0x2f
        /*001a*/ 	.short	(.L_33 - .L_32)
	.align		4
.L_32:
        /*001c*/ 	.word	index@(_ZN2at6native54_GLOBAL__N__aa9a477a_21_UpSampleBilinear2d_cu_607db5e329upsample_bilinear2d_out_frameIddEEviT0_S3_bNS_27GenericPackedTensorAccessorIKT_Lm4ENS_16DefaultPtrTraitsElEENS4_IS5_Lm4ES7_lEE)
        /*0020*/ 	.word	0x0000003c


	//----- nvinfo : EIATTR_FRAME_SIZE
	.align		4
.L_33:
        /*0024*/ 	.byte	0x04, 0x11
        /*0026*/ 	.short	(.L_35 - .L_34)
	.align		4
.L_34:
        /*0028*/ 	.word	index@(_ZN2at6native54_GLOBAL__N__aa9a477a_21_UpSampleBilinear2d_cu_607db5e329upsample_bilinear2d_out_frameIddEEviT0_S3_bNS_27GenericPackedTensorAccessorIKT_Lm4ENS_16DefaultPtrTraitsElEENS4_IS5_Lm4ES7_lEE)
        /*002c*/ 	.word	0x00000000


	//----- nvinfo : EIATTR_REGCOUNT
	.align		4
.L_35:
        /*0030*/ 	.byte	0x04, 0x2f
        /*0032*/ 	.short	(.L_37 - .L_36)
	.align		4
.L_36:
        /*0034*/ 	.word	index@(_ZN2at6native54_GLOBAL__N__aa9a477a_21_UpSampleBilinear2d_cu_607db5e334upsample_bilinear2d_nhwc_out_frameIffEEvT0_S3_biiiiiPKT_PS4_i)
        /*0038*/ 	.word	0x00000020


	//----- nvinfo : EIATTR_FRAME_SIZE
	.align		4
.L_37:
        /*003c*/ 	.byte	0x04, 0x11
        /*003e*/ 	.short	(.L_39 - .L_38)
	.align		4
.L_38:
        /*0040*/ 	.word	index@(_ZN2at6native54_GLOBAL__N__aa9a477a_21_UpSampleBilinear2d_cu_607db5e334upsample_bilinear2d_nhwc_out_frameIffEEvT0_S3_biiiiiPKT_PS4_i)
        /*0044*/ 	.word	0x00000000


	//----- nvinfo : EIATTR_REGCOUNT
	.align		4
.L_39:
        /*0048*/ 	.byte	0x04, 0x2f
        /*004a*/ 	.short	(.L_41 - .L_40)
	.align		4
.L_40:
        /*004c*/ 	.word	index@(_ZN2at6native54_GLOBAL__N__aa9a477a_21_UpSampleBilinear2d_cu_607db5e329upsample_bilinear2d_out_frameIffEEviT0_S3_bNS_27GenericPackedTensorAccessorIKT_Lm4ENS_16DefaultPtrTraitsElEENS4_IS5_Lm4ES7_lEE)
        /*0050*/ 	.word	0x00000036


	//----- nvinfo : EIATTR_FRAME_SIZE
	.align		4
.L_41:
        /*0054*/ 	.byte	0x04, 0x11
        /*0056*/ 	.short	(.L_43 - .L_42)
	.align		4
.L_42:
        /*0058*/ 	.word	index@(_ZN2at6native54_GLOBAL__N__aa9a477a_21_UpSampleBilinear2d_cu_607db5e329upsample_bilinear2d_out_frameIffEEviT0_S3_bNS_27GenericPackedTensorAccessorIKT_Lm4ENS_16DefaultPtrTraitsElEENS4_IS5_Lm4ES7_lEE)
        /*005c*/ 	.word	0x00000000


	//----- nvinfo : EIATTR_REGCOUNT
	.align		4
.L_43:
        /*0060*/ 	.byte	0x04, 0x2f
        /*0062*/ 	.short	(.L_45 - .L_44)
	.align		4
.L_44:
        /*0064*/ 	.word	index@(_ZN2at6native54_GLOBAL__N__aa9a477a_21_UpSampleBilinear2d_cu_607db5e334upsample_bilinear2d_nhwc_out_frameIN3c104HalfEfEEvT0_S5_biiiiiPKT_PS6_i)
        /*0068*/ 	.word	0x0000001e


	//----- nvinfo : EIATTR_FRAME_SIZE
	.align		4
.L_45:
        /*006c*/ 	.byte	0x04, 0x11
        /*006e*/ 	.short	(.L_47 - .L_46)
	.align		4
.L_46:
        /*0070*/ 	.word	index@(_ZN2at6native54_GLOBAL__N__aa9a477a_21_UpSampleBilinear2d_cu_607db5e334upsample_bilinear2d_nhwc_out_frameIN3c104HalfEfEEvT0_S5_biiiiiPKT_PS6_i)
        /*0074*/ 	.word	0x00000000


	//----- nvinfo : EIATTR_REGCOUNT
	.align		4
.L_47:
        /*0078*/ 	.byte	0x04, 0x2f
        /*007a*/ 	.short	(.L_49 - .L_48)
	.align		4
.L_48:
        /*007c*/ 	.word	index@(_ZN2at6native54_GLOBAL__N__aa9a477a_21_UpSampleBilinear2d_cu_607db5e329upsample_bilinear2d_out_frameIN3c104HalfEfEEviT0_S5_bNS_27GenericPackedTensorAccessorIKT_Lm4ENS_16DefaultPtrTraitsElEENS6_IS7_Lm4ES9_lEE)
        /*0080*/ 	.word	0x00000038


	//----- nvinfo : EIATTR_FRAME_SIZE
	.align		4
.L_49:
        /*0084*/ 	.byte	0x04, 0x11
        /*0086*/ 	.short	(.L_51 - .L_50)
	.align		4
.L_50:
        /*0088*/ 	.word	index@(_ZN2at6native54_GLOBAL__N__aa9a477a_21_UpSampleBilinear2d_cu_607db5e329upsample_bilinear2d_out_frameIN3c104HalfEfEEviT0_S5_bNS_27GenericPackedTensorAccessorIKT_Lm4ENS_16DefaultPtrTraitsElEENS6_IS7_Lm4ES9_lEE)
        /*008c*/ 	.word	0x00000000


	//----- nvinfo : EIATTR_REGCOUNT
	.align		4
.L_51:
        /*0090*/ 	.byte	0x04, 0x2f
        /*0092*/ 	.short	(.L_53 - .L_52)
	.align		4
.L_52:
        /*0094*/ 	.word	index@(_ZN2at6native54_GLOBAL__N__aa9a477a_21_UpSampleBilinear2d_cu_607db5e334upsample_bilinear2d_nhwc_out_frameIN3c108BFloat16EfEEvT0_S5_biiiiiPKT_PS6_i)
        /*0098*/ 	.word	0x0000001e


	//----- nvinfo : EIATTR_FRAME_SIZE
	.align		4
.L_53:
        /*009c*/ 	.byte	0x04, 0x11
        /*009e*/ 	.short	(.L_55 - .L_54)
	.align		4
.L_54:
        /*00a0*/ 	.word	index@(_ZN2at6native54_GLOBAL__N__aa9a477a_21_UpSampleBilinear2d_cu_607db5e334upsample_bilinear2d_nhwc_out_frameIN3c108BFloat16EfEEvT0_S5_biiiiiPKT_PS6_i)
        /*00a4*/ 	.word	0x00000000


	//----- nvinfo : EIATTR_REGCOUNT
	.align		4
.L_55:
        /*00a8*/ 	.byte	0x04, 0x2f
        /*00aa*/ 	.short	(.L_57 - .L_56)
	.align		4
.L_56:
        /*00ac*/ 	.word	index@(_ZN2at6native54_GLOBAL__N__aa9a477a_21_UpSampleBilinear2d_cu_607db5e329upsample_bilinear2d_out_frameIN3c108BFloat16EfEEviT0_S5_bNS_27GenericPackedTensorAccessorIKT_Lm4ENS_16DefaultPtrTraitsElEENS6_IS7_Lm4ES9_lEE)
        /*00b0*/ 	.word	0x00000038


	//----- nvinfo : EIATTR_FRAME_SIZE
	.align		4
.L_57:
        /*00b4*/ 	.byte	0x04, 0x11
        /*00b6*/ 	.short	(.L_59 - .L_58)
	.align		4
.L_58:
        /*00b8*/ 	.word	index@(_ZN2at6native54_GLOBAL__N__aa9a477a_21_UpSampleBilinear2d_cu_607db5e329upsample_bilinear2d_out_frameIN3c108BFloat16EfEEviT0_S5_bNS_27GenericPackedTensorAccessorIKT_Lm4ENS_16DefaultPtrTraitsElEENS6_IS7_Lm4ES9_lEE)
        /*00bc*/ 	.word	0x00000000


	//----- nvinfo : EIATTR_REGCOUNT
	.align		4
.L_59:
        /*00c0*/ 	.byte	0x04, 0x2f
        /*00c2*/ 	.short	(.L_61 - .L_60)
	.align		4
.L_60:
        /*00c4*/ 	.word	index@(_ZN2at6native54_GLOBAL__N__aa9a477a_21_UpSampleBilinear2d_cu_607db5e343upsample_bilinear2d_backward_nhwc_out_frameIddEEviiiiT0_S3_bPT_PKS4_imm)
        /*00c8*/ 	.word	0x00000020


	//----- nvinfo : EIATTR_FRAME_SIZE
	.align		4
.L_61:
        /*00cc*/ 	.byte	0x04, 0x11
        /*00ce*/ 	.short	(.L_63 - .L_62)
	.align		4
.L_62:
        /*00d0*/ 	.word	index@(_ZN2at6native54_GLOBAL__N__aa9a477a_21_UpSampleBilinear2d_cu_607db5e343upsample_bilinear2d_backward_nhwc_out_frameIddEEviiiiT0_S3_bPT_PKS4_imm)
        /*00d4*/ 	.word	0x00000000


	//----- nvinfo : EIATTR_REGCOUNT
	.align		4
.L_63:
        /*00d8*/ 	.byte	0x04, 0x2f
        /*00da*/ 	.short	(.L_65 - .L_64)
	.align		4
.L_64:
        /*00dc*/ 	.word	index@(_ZN2at6native54_GLOBAL__N__aa9a477a_21_UpSampleBilinear2d_cu_607db5e338upsample_bilinear2d_backward_out_frameIddEEvmiiiiT0_S3_bPT_PKS4_)
        /*00e0*/ 	.word	0x0000001d


	//----- nvinfo : EIATTR_FRAME_SIZE
	.align		4
.L_65:
        /*00e4*/ 	.byte	0x04, 0x11
        /*00e6*/ 	.short	(.L_67 - .L_66)
	.align		4
.L_66:
        /*00e8*/ 	.word	index@($__internal_23_$__cuda_sm20_div_u64)
        /*00ec*/ 	.word	0x00000000


	//----- nvinfo : EIATTR_FRAME_SIZE
	.align		4
.L_67:
        /*00f0*/ 	.byte	0x04, 0x11
        /*00f2*/ 	.short	(.L_69 - .L_68)
	.align		4
.L_68:
        /*00f4*/ 	.word	index@(_ZN2at6native54_GLOBAL__N__aa9a477a_21_UpSampleBilinear2d_cu_607db5e338upsample_bilinear2d_backward_out_frameIddEEvmiiiiT0_S3_bPT_PKS4_)
        /*00f8*/ 	.word	0x00000000


	//----- nvinfo : EIATTR_REGCOUNT
	.align		4
.L_69:
        /*00fc*/ 	.byte	0x04, 0x2f
        /*00fe*/ 	.short	(.L_71 - .L_70)
	.align		4
.L_70:
        /*0100*/ 	.word	index@(_ZN2at6native54_GLOBAL__N__aa9a477a_21_UpSampleBilinear2d_cu_607db5e343upsample_bilinear2d_backward_nhwc_out_frameIffEEviiiiT0_S3_bPT_PKS4_imm)
        /*0104*/ 	.word	0x00000020


	//----- nvinfo : EIATTR_FRAME_SIZE
	.align		4
.L_71:
        /*0108*/ 	.byte	0x04, 0x11
        /*010a*/ 	.short	(.L_73 - .L_72)
	.align		4
.L_72:
        /*010c*/ 	.word	index@(_ZN2at6native54_GLOBAL__N__aa9a477a_21_UpSampleBilinear2d_cu_607db5e343upsample_bilinear2d_backward_nhwc_out_frameIffEEviiiiT0_S3_bPT_PKS4_imm)
        /*0110*/ 	.word	0x00000000


	//----- nvinfo : EIATTR_REGCOUNT
	.align		4
.L_73:
        /*0114*/ 	.byte	0x04, 0x2f
        /*0116*/ 	.short	(.L_75 - .L_74)
	.align		4
.L_74:
        /*0118*/ 	.word	index@(_ZN2at6native54_GLOBAL__N__aa9a477a_21_UpSampleBilinear2d_cu_607db5e338upsample_bilinear2d_backward_out_frameIffEEvmiiiiT0_S3_bPT_PKS4_)
        /*011c*/ 	.word	0x0000001e


	//----- nvinfo : EIATTR_FRAME_SIZE
	.align		4
.L_75:
        /*0120*/ 	.byte	0x04, 0x11
        /*0122*/ 	.short	(.L_77 - .L_76)
	.align		4
.L_76:
        /*0124*/ 	.word	index@($__internal_22_$__cuda_sm20_div_u64)
        /*0128*/ 	.word	0x00000000


	//----- nvinfo : EIATTR_FRAME_SIZE
	.align		4
.L_77:
        /*012c*/ 	.byte	0x04, 0x11
        /*012e*/ 	.short	(.L_79 - .L_78)
	.align		4
.L_78:
        /*0130*/ 	.word	index@(_ZN2at6native54_GLOBAL__N__aa9a477a_21_UpSampleBilinear2d_cu_607db5e338upsample_bilinear2d_backward_out_frameIffEEvmiiiiT0_S3_bPT_PKS4_)
        /*0134*/ 	.word	0x00000000


	//----- nvinfo : EIATTR_REGCOUNT
	.align		4
.L_79:
        /*0138*/ 	.byte	0x04, 0x2f
        /*013a*/ 	.short	(.L_81 - .L_80)
	.align		4
.L_80:
        /*013c*/ 	.word	index@(_ZN2at6native54_GLOBAL__N__aa9a477a_21_UpSampleBilinear2d_cu_607db5e343upsample_bilinear2d_backward_nhwc_out_frameIN3c104HalfEfEEviiiiT0_S5_bPT_PKS6_imm)
        /*0140*/ 	.word	0x0000001e


	//----- nvinfo : EIATTR_FRAME_SIZE
	.align		4
.L_81:
        /*0144*/ 	.byte	0x04, 0x11
        /*0146*/ 	.short	(.L_83 - .L_82)
	.align		4
.L_82:
        /*0148*/ 	.word	index@(_ZN2at6native54_GLOBAL__N__aa9a477a_21_UpSampleBilinear2d_cu_607db5e343upsample_bilinear2d_backward_nhwc_out_frameIN3c104HalfEfEEviiiiT0_S5_bPT_PKS6_imm)
        /*014c*/ 	.word	0x00000000


	//----- nvinfo : EIATTR_REGCOUNT
	.align		4
.L_83:
        /*0150*/ 	.byte	0x04, 0x2f
        /*0152*/ 	.short	(.L_85 - .L_84)
	.align		4
.L_84:
        /*0154*/ 	.word	index@(_ZN2at6native54_GLOBAL__N__aa9a477a_21_UpSampleBilinear2d_cu_607db5e338upsample_bilinear2d_backward_out_frameIN3c104HalfEfEEvmiiiiT0_S5_bPT_PKS6_)
        /*0158*/ 	.word	0x00000026


	//----- nvinfo : EIATTR_FRAME_SIZE
	.align		4
.L_85:
        /*015c*/ 	.byte	0x04, 0x11
        /*015e*/ 	.short	(.L_87 - .L_86)
	.align		4
.L_86:
        /*0160*/ 	.word	index@($__internal_21_$__cuda_sm20_div_u64)
        /*0164*/ 	.word	0x00000000


	//----- nvinfo : EIATTR_FRAME_SIZE
	.align		4
.L_87:
        /*0168*/ 	.byte	0x04, 0x11
        /*016a*/ 	.short	(.L_89 - .L_88)
	.align		4
.L_88:
        /*016c*/ 	.word	index@(_ZN2at6native54_GLOBAL__N__aa9a477a_21_UpSampleBilinear2d_cu_607db5e338upsample_bilinear2d_backward_out_frameIN3c104HalfEfEEvmiiiiT0_S5_bPT_PKS6_)
        /*0170*/ 	.word	0x00000000


	//----- nvinfo : EIATTR_REGCOUNT
	.align		4
.L_89:
        /*0174*/ 	.byte	0x04, 0x2f
        /*0176*/ 	.short	(.L_91 - .L_90)
	.align		4
.L_90:
        /*0178*/ 	.word	index@(_ZN2at6native54_GLOBAL__N__aa9a477a_21_UpSampleBilinear2d_cu_607db5e343upsample_bilinear2d_backward_nhwc_out_frameIN3c108BFloat16EfEEviiiiT0_S5_bPT_PKS6_imm)
        /*017c*/ 	.word	0x0000001c


	//----- nvinfo : EIATTR_FRAME_SIZE
	.align		4
.L_91:
        /*0180*/ 	.byte	0x04, 0x11
        /*0182*/ 	.short	(.L_93 - .L_92)
	.align		4
.L_92:
        /*0184*/ 	.word	index@(_ZN2at6native54_GLOBAL__N__aa9a477a_21_UpSampleBilinear2d_cu_607db5e343upsample_bilinear2d_backward_nhwc_out_frameIN3c108BFloat16EfEEviiiiT0_S5_bPT_PKS6_imm)
        /*0188*/ 	.word	0x00000000


	//----- nvinfo : EIATTR_REGCOUNT
	.align		4
.L_93:
        /*018c*/ 	.byte	0x04, 0x2f
        /*018e*/ 	.short	(.L_95 - .L_94)
	.align		4
.L_94:
        /*0190*/ 	.word	index@(_ZN2at6native54_GLOBAL__N__aa9a477a_21_UpSampleBilinear2d_cu_607db5e338upsample_bilinear2d_backward_out_frameIN3c108BFloat16EfEEvmiiiiT0_S5_bPT_PKS6_)
        /*0194*/ 	.word	0x00000026


	//----- nvinfo : EIATTR_FRAME_SIZE
	.align		4
.L_95:
        /*0198*/ 	.byte	0x04, 0x11
        /*019a*/ 	.short	(.L_97 - .L_96)
	.align		4
.L_96:
        /*019c*/ 	.word	index@($__internal_20_$__cuda_sm20_div_u64)
        /*01a0*/ 	.word	0x00000000


	//----- nvinfo : EIATTR_FRAME_SIZE
	.align		4
.L_97:
        /*01a4*/ 	.byte	0x04, 0x11
        /*01a6*/ 	.short	(.L_99 - .L_98)
	.align		4
.L_98:
        /*01a8*/ 	.word	index@(_ZN2at6native54_GLOBAL__N__aa9a477a_21_UpSampleBilinear2d_cu_607db5e338upsample_bilinear2d_backward_out_frameIN3c108BFloat16EfEEvmiiiiT0_S5_bPT_PKS6_)
        /*01ac*/ 	.word	0x00000000


	//----- nvinfo : EIATTR_REGCOUNT
	.align		4
.L_99:
        /*01b0*/ 	.byte	0x04, 0x2f
        /*01b2*/ 	.short	(.L_101 - .L_100)
	.align		4
.L_100:
        /*01b4*/ 	.word	index@(_ZN2at6native54_GLOBAL__N__aa9a477a_21_UpSampleBilinear2d_cu_607db5e327upsample_gen2d_aa_out_frameIddNS0_18upsample_antialias21BilinearFilterFunctorEEEvT0_S5_NS_27GenericPackedTensorAccessorIKT_Lm4ENS_16DefaultPtrTraitsElEENS6_IS7_Lm4ES9_lEERKT1_)
        /*01b8*/ 	.word	0x0000002f


	//----- nvinfo : EIATTR_FRAME_SIZE
	.align		4
.L_101:
        /*01bc*/ 	.byte	0x04, 0x11
        /*01be*/ 	.short	(.L_103 - .L_102)
	.align		4
.L_102:
        /*01c0*/ 	.word	index@($__internal_19_$__cuda_sm20_div_rn_f64_full)
        /*01c4*/ 	.word	0x00000000


	//----- nvinfo : EIATTR_FRAME_SIZE
	.align		4
.L_103:
        /*01c8*/ 	.byte	0x04, 0x11
        /*01ca*/ 	.short	(.L_105 - .L_104)
	.align		4
.L_104:
        /*01cc*/ 	.word	index@($__internal_18_$__cuda_sm20_dblrcp_rn_slowpath_v3)
        /*01d0*/ 	.word	0x00000000


	//----- nvinfo : EIATTR_FRAME_SIZE
	.align		4
.L_105:
        /*01d4*/ 	.byte	0x04, 0x11
        /*01d6*/ 	.short	(.L_107 - .L_106)
	.align		4
.L_106:
        /*01d8*/ 	.word	index@(_ZN2at6native54_GLOBAL__N__aa9a477a_21_UpSampleBilinear2d_cu_607db5e327upsample_gen2d_aa_out_frameIddNS0_18upsample_antialias21BilinearFilterFunctorEEEvT0_S5_NS_27GenericPackedTensorAccessorIKT_Lm4ENS_16DefaultPtrTraitsElEENS6_IS7_Lm4ES9_lEERKT1_)
        /*01dc*/ 	.word	0x00000000


	//----- nvinfo : EIATTR_REGCOUNT
	.align		4
.L_107:
        /*01e0*/ 	.byte	0x04, 0x2f
        /*01e2*/ 	.short	(.L_109 - .L_108)
	.align		4
.L_108:
        /*01e4*/ 	.word	index@(_ZN2at6native54_GLOBAL__N__aa9a477a_21_UpSampleBilinear2d_cu_607db5e327upsample_gen2d_aa_out_frameIffNS0_18upsample_antialias21BilinearFilterFunctorEEEvT0_S5_NS_27GenericPackedTensorAccessorIKT_Lm4ENS_16DefaultPtrTraitsElEENS6_IS7_Lm4ES9_lEERKT1_)
        /*01e8*/ 	.word	0x00000020


	//----- nvinfo : EIATTR_FRAME_SIZE
	.align		4
.L_109:
        /*01ec*/ 	.byte	0x04, 0x11
        /*01ee*/ 	.short	(.L_111 - .L_110)
	.align		4
.L_110:
        /*01f0*/ 	.word	index@($__internal_17_$__cuda_sm20_dblrcp_rn_slowpath_v3)
        /*01f4*/ 	.word	0x00000000


	//----- nvinfo : EIATTR_FRAME_SIZE
	.align		4
.L_111:
        /*01f8*/ 	.byte	0x04, 0x11
        /*01fa*/ 	.short	(.L_113 - .L_112)
	.align		4
.L_112:
        /*01fc*/ 	.word	index@(_ZN2at6native54_GLOBAL__N__aa9a477a_21_UpSampleBilinear2d_cu_607db5e327upsample_gen2d_aa_out_frameIffNS0_18upsample_antialias21BilinearFilterFunctorEEEvT0_S5_NS_27GenericPackedTensorAccessorIKT_Lm4ENS_16DefaultPtrTraitsElEENS6_IS7_Lm4ES9_lEERKT1_)
        /*0200*/ 	.word	0x00000000


	//----- nvinfo : EIATTR_REGCOUNT
	.align		4
.L_113:
        /*0204*/ 	.byte	0x04, 0x2f
        /*0206*/ 	.short	(.L_115 - .L_114)
	.align		4
.L_114:
        /*0208*/ 	.word	index@(_ZN2at6native54_GLOBAL__N__aa9a477a_21_UpSampleBilinear2d_cu_607db5e327upsample_gen2d_aa_out_frameIN3c104HalfEfNS0_18upsample_antialias21BilinearFilterFunctorEEEvT0_S7_NS_27GenericPackedTensorAccessorIKT_Lm4ENS_16DefaultPtrTraitsElEENS8_IS9_Lm4ESB_lEERKT1_)
        /*020c*/ 	.word	0x00000028


	//----- nvinfo : EIATTR_FRAME_SIZE
	.align		4
.L_115:
        /*0210*/ 	.byte	0x04, 0x11
        /*0212*/ 	.short	(.L_117 - .L_116)
	.align		4
.L_116:
        /*0214*/ 	.word	index@($__internal_16_$__cuda_sm20_dblrcp_rn_slowpath_v3)
        /*0218*/ 	.word	0x00000000


	//----- nvinfo : EIATTR_FRAME_SIZE
	.align		4
.L_117:
        /*021c*/ 	.byte	0x04, 0x11
        /*021e*/ 	.short	(.L_119 - .L_118)
	.align		4
.L_118:
        /*0220*/ 	.word	index@(_ZN2at6native54_GLOBAL__N__aa9a477a_21_UpSampleBilinear2d_cu_607db5e327upsample_gen2d_aa_out_frameIN3c104HalfEfNS0_18upsample_antialias21BilinearFilterFunctorEEEvT0_S7_NS_27GenericPackedTensorAccessorIKT_Lm4ENS_16DefaultPtrTraitsElEENS8_IS9_Lm4ESB_lEERKT1_)
        /*0224*/ 	.word	0x00000000


	//----- nvinfo : EIATTR_REGCOUNT
	.align		4
.L_119:
        /*0228*/ 	.byte	0x04, 0x2f
        /*022a*/ 	.short	(.L_121 - .L_120)
	.align		4
.L_120:
        /*022c*/ 	.word	index@(_ZN2at6native54_GLOBAL__N__aa9a477a_21_UpSampleBilinear2d_cu_607db5e327upsample_gen2d_aa_out_frameIN3c108BFloat16EfNS0_18upsample_antialias21BilinearFilterFunctorEEEvT0_S7_NS_27GenericPackedTensorAccessorIKT_Lm4ENS_16DefaultPtrTraitsElEENS8_IS9_Lm4ESB_lEERKT1_)
        /*0230*/ 	.word	0x00000028


	//----- nvinfo : EIATTR_FRAME_SIZE
	.align		4
.L_121:
        /*0234*/ 	.byte	0x04, 0x11
        /*0236*/ 	.short	(.L_123 - .L_122)
	.align		4
.L_122:
        /*0238*/ 	.word	index@($__internal_15_$__cuda_sm20_dblrcp_rn_slowpath_v3)
        /*023c*/ 	.word	0x00000000


	//----- nvinfo : EIATTR_FRAME_SIZE
	.align		4
.L_123:
        /*0240*/ 	.byte	0x04, 0x11
        /*0242*/ 	.short	(.L_125 - .L_124)
	.align		4
.L_124:
        /*0244*/ 	.word	index@(_ZN2at6native54_GLOBAL__N__aa9a477a_21_UpSampleBilinear2d_cu_607db5e327upsample_gen2d_aa_out_frameIN3c108BFloat16EfNS0_18upsample_antialias21BilinearFilterFunctorEEEvT0_S7_NS_27GenericPackedTensorAccessorIKT_Lm4ENS_16DefaultPtrTraitsElEENS8_IS9_Lm4ESB_lEERKT1_)
        /*0248*/ 	.word	0x00000000


	//----- nvinfo : EIATTR_REGCOUNT
	.align		4
.L_125:
        /*024c*/ 	.byte	0x04, 0x2f
        /*024e*/ 	.short	(.L_127 - .L_126)
	.align		4
.L_126:
        /*0250*/ 	.word	index@(_ZN2at6native54_GLOBAL__N__aa9a477a_21_UpSampleBilinear2d_cu_607db5e336upsample_gen2d_aa_backward_out_frameIddNS0_18upsample_antialias21BilinearFilterFunctorEEEvT0_S5_NS_27GenericPackedTensorAccessorIT_Lm4ENS_16DefaultPtrTraitsElEENS6_IKS7_Lm4ES8_lEERKT1_)
        /*0254*/ 	.word	0x00000030


	//----- nvinfo : EIATTR_FRAME_SIZE
	.align		4
.L_127:
        /*0258*/ 	.byte	0x04, 0x11
        /*025a*/ 	.short	(.L_129 - .L_128)
	.align		4
.L_128:
        /*025c*/ 	.word	index@($__internal_14_$__cuda_sm20_div_rn_f64_full)
        /*0260*/ 	.word	0x00000000


	//----- nvinfo : EIATTR_FRAME_SIZE
	.align		4
.L_129:
        /*0264*/ 	.byte	0x04, 0x11
        /*0266*/ 	.short	(.L_131 - .L_130)
	.align		4
.L_130:
        /*0268*/ 	.word	index@($__internal_13_$__cuda_sm20_dblrcp_rn_slowpath_v3)
        /*026c*/ 	.word	0x00000000


	//----- nvinfo : EIATTR_FRAME_SIZE
	.align		4
.L_131:
        /*0270*/ 	.byte	0x04, 0x11
        /*0272*/ 	.short	(.L_133 - .L_132)
	.align		4
.L_132:
        /*0274*/ 	.word	index@(_ZN2at6native54_GLOBAL__N__aa9a477a_21_UpSampleBilinear2d_cu_607db5e336upsample_gen2d_aa_backward_out_frameIddNS0_18upsample_antialias21BilinearFilterFunctorEEEvT0_S5_NS_27GenericPackedTensorAccessorIT_Lm4ENS_16DefaultPtrTraitsElEENS6_IKS7_Lm4ES8_lEERKT1_)
        /*0278*/ 	.word	0x00000000


	//----- nvinfo : EIATTR_REGCOUNT
	.align		4
.L_133:
        /*027c*/ 	.byte	0x04, 0x2f
        /*027e*/ 	.short	(.L_135 - .L_134)
	.align		4
.L_134:
        /*0280*/ 	.word	index@(_ZN2at6native54_GLOBAL__N__aa9a477a_21_UpSampleBilinear2d_cu_607db5e336upsample_gen2d_aa_backward_out_frameIffNS0_18upsample_antialias21BilinearFilterFunctorEEEvT0_S5_NS_27GenericPackedTensorAccessorIT_Lm4ENS_16DefaultPtrTraitsElEENS6_IKS7_Lm4ES8_lEERKT1_)
        /*0284*/ 	.word	0x00000028


	//----- nvinfo : EIATTR_FRAME_SIZE
	.align		4
.L_135:
        /*0288*/ 	.byte	0x04, 0x11
        /*028a*/ 	.short	(.L_137 - .L_136)
	.align		4
.L_136:
        /*028c*/ 	.word	index@($__internal_12_$__cuda_sm20_dblrcp_rn_slowpath_v3)
        /*0290*/ 	.word	0x00000000


	//----- nvinfo : EIATTR_FRAME_SIZE
	.align		4
.L_137:
        /*0294*/ 	.byte	0x04, 0x11
        /*0296*/ 	.short	(.L_139 - .L_138)
	.align		4
.L_138:
        /*0298*/ 	.word	index@(_ZN2at6native54_GLOBAL__N__aa9a477a_21_UpSampleBilinear2d_cu_607db5e336upsample_gen2d_aa_backward_out_frameIffNS0_18upsample_antialias21BilinearFilterFunctorEEEvT0_S5_NS_27GenericPackedTensorAccessorIT_Lm4ENS_16DefaultPtrTraitsElEENS6_IKS7_Lm4ES8_lEERKT1_)
        /*029c*/ 	.word	0x00000000


	//----- nvinfo : EIATTR_REGCOUNT
	.align		4
.L_139:
        /*02a0*/ 	.byte	0x04, 0x2f
        /*02a2*/ 	.short	(.L_141 - .L_140)
	.align		4
.L_140:
        /*02a4*/ 	.word	index@(_ZN2at6native54_GLOBAL__N__aa9a477a_21_UpSampleBilinear2d_cu_607db5e336upsample_gen2d_aa_backward_out_frameIN3c104HalfEfNS0_18upsample_antialias21BilinearFilterFunctorEEEvT0_S7_NS_27GenericPackedTensorAccessorIT_Lm4ENS_16DefaultPtrTraitsElEENS8_IKS9_Lm4ESA_lEERKT1_)
        /*02a8*/ 	.word	0x00000028


	//----- nvinfo : EIATTR_FRAME_SIZE
	.align		4
.L_141:
        /*02ac*/ 	.byte	0x04, 0x11
        /*02ae*/ 	.short	(.L_143 - .L_142)
	.align		4
.L_142:
        /*02b0*/ 	.word	index@($__internal_11_$__cuda_sm20_dblrcp_rn_slowpath_v3)
        /*02b4*/ 	.word	0x00000010


	//----- nvinfo : EIATTR_FRAME_SIZE
	.align		4
.L_143:
        /*02b8*/ 	.byte	0x04, 0x11
        /*02ba*/ 	.short	(.L_145 - .L_144)
	.align		4
.L_144:
        /*02bc*/ 	.word	index@(_ZN2at6native54_GLOBAL__N__aa9a477a_21_UpSampleBilinear2d_cu_607db5e336upsample_gen2d_aa_backward_out_frameIN3c104HalfEfNS0_18upsample_antialias21BilinearFilterFunctorEEEvT0_S7_NS_27GenericPackedTensorAccessorIT_Lm4ENS_16DefaultPtrTraitsElEENS8_IKS9_Lm4ESA_lEERKT1_)
        /*02c0*/ 	.word	0x00000010


	//----- nvinfo : EIATTR_REGCOUNT
	.align		4
.L_145:
        /*02c4*/ 	.byte	0x04, 0x2f
        /*02c6*/ 	.short	(.L_147 - .L_146)
	.align		4
.L_146:
        /*02c8*/ 	.word	index@(_ZN2at6native54_GLOBAL__N__aa9a477a_21_UpSampleBilinear2d_cu_607db5e336upsample_gen2d_aa_backward_out_frameIN3c108BFloat16EfNS0_18upsample_antialias21BilinearFilterFunctorEEEvT0_S7_NS_27GenericPackedTensorAccessorIT_Lm4ENS_16DefaultPtrTraitsElEENS8_IKS9_Lm4ESA_lEERKT1_)
        /*02cc*/ 	.word	0x00000028


	//----- nvinfo : EIATTR_FRAME_SIZE
	.align		4
.L_147:
        /*02d0*/ 	.byte	0x04, 0x11
        /*02d2*/ 	.short	(.L_149 - .L_148)
	.align		4
.L_148:
        /*02d4*/ 	.word	index@($__internal_10_$__cuda_sm20_dblrcp_rn_slowpath_v3)
        /*02d8*/ 	.word	0x00000010


	//----- nvinfo : EIATTR_FRAME_SIZE
	.align		4
.L_149:
        /*02dc*/ 	.byte	0x04, 0x11
        /*02de*/ 	.short	(.L_151 - .L_150)
	.align		4
.L_150:
        /*02e0*/ 	.word	index@(_ZN2at6native54_GLOBAL__N__aa9a477a_21_UpSampleBilinear2d_cu_607db5e336upsample_gen2d_aa_backward_out_frameIN3c108BFloat16EfNS0_18upsample_antialias21BilinearFilterFunctorEEEvT0_S7_NS_27GenericPackedTensorAccessorIT_Lm4ENS_16DefaultPtrTraitsElEENS8_IKS9_Lm4ESA_lEERKT1_)
        /*02e4*/ 	.word	0x00000010


	//----- nvinfo : EIATTR_REGCOUNT
	.align		4
.L_151:
        /*02e8*/ 	.byte	0x04, 0x2f
        /*02ea*/ 	.short	(.L_153 - .L_152)
	.align		4
.L_152:
        /*02ec*/ 	.word	index@(_ZN2at6native54_GLOBAL__N__aa9a477a_21_UpSampleBilinear2d_cu_607db5e327upsample_gen2d_aa_out_frameIddNS0_18upsample_antialias20BicubicFilterFunctorEEEvT0_S5_NS_27GenericPackedTensorAccessorIKT_Lm4ENS_16DefaultPtrTraitsElEENS6_IS7_Lm4ES9_lEERKT1_)
        /*02f0*/ 	.word	0x00000030


	//----- nvinfo : EIATTR_FRAME_SIZE
	.align		4
.L_153:
        /*02f4*/ 	.byte	0x04, 0x11
        /*02f6*/ 	.short	(.L_155 - .L_154)
	.align		4
.L_154:
        /*02f8*/ 	.word	index@($__internal_9_$__cuda_sm20_div_rn_f64_full)
        /*02fc*/ 	.word	0x00000000


	//----- nvinfo : EIATTR_FRAME_SIZE
	.align		4
.L_155:
        /*0300*/ 	.byte	0x04, 0x11
        /*0302*/ 	.short	(.L_157 - .L_156)
	.align		4
.L_156:
        /*0304*/ 	.word	index@($__internal_8_$__cuda_sm20_dblrcp_rn_slowpath_v3)
        /*0308*/ 	.word	0x00000000


	//----- nvinfo : EIATTR_FRAME_SIZE
	.align		4
.L_157:
        /*030c*/ 	.byte	0x04, 0x11
        /*030e*/ 	.short	(.L_159 - .L_158)
	.align		4
.L_158:
        /*0310*/ 	.word	index@(_ZN2at6native54_GLOBAL__N__aa9a477a_21_UpSampleBilinear2d_cu_607db5e327upsample_gen2d_aa_out_frameIddNS0_18upsample_antialias20BicubicFilterFunctorEEEvT0_S5_NS_27GenericPackedTensorAccessorIKT_Lm4ENS_16DefaultPtrTraitsElEENS6_IS7_Lm4ES9_lEERKT1_)
        /*0314*/ 	.word	0x00000000


	//----- nvinfo : EIATTR_REGCOUNT
	.align		4
.L_159:
        /*0318*/ 	.byte	0x04, 0x2f
        /*031a*/ 	.short	(.L_161 - .L_160)
	.align		4
.L_160:
        /*031c*/ 	.word	index@(_ZN2at6native54_GLOBAL__N__aa9a477a_21_UpSampleBilinear2d_cu_607db5e327upsample_gen2d_aa_out_frameIffNS0_18upsample_antialias20BicubicFilterFunctorEEEvT0_S5_NS_27GenericPackedTensorAccessorIKT_Lm4ENS_16DefaultPtrTraitsElEENS6_IS7_Lm4ES9_lEERKT1_)
        /*0320*/ 	.word	0x00000020


	//----- nvinfo : EIATTR_FRAME_SIZE
	.align		4
.L_161:
        /*0324*/ 	.byte	0x04, 0x11
        /*0326*/ 	.short	(.L_163 - .L_162)
	.align		4
.L_162:
        /*0328*/ 	.word	index@($__internal_7_$__cuda_sm20_dblrcp_rn_slowpath_v3)
        /*032c*/ 	.word	0x00000000


	//----- nvinfo : EIATTR_FRAME_SIZE
	.align		4
.L_163:
        /*0330*/ 	.byte	0x04, 0x11
        /*0332*/ 	.short	(.L_165 - .L_164)
	.align		4
.L_164:
        /*0334*/ 	.word	index@(_ZN2at6native54_GLOBAL__N__aa9a477a_21_UpSampleBilinear2d_cu_607db5e327upsample_gen2d_aa_out_frameIffNS0_18upsample_antialias20BicubicFilterFunctorEEEvT0_S5_NS_27GenericPackedTensorAccessorIKT_Lm4ENS_16DefaultPtrTraitsElEENS6_IS7_Lm4ES9_lEERKT1_)
        /*0338*/ 	.word	0x00000000


	//----- nvinfo : EIATTR_REGCOUNT
	.align		4
.L_165:
        /*033c*/ 	.byte	0x04, 0x2f
        /*033e*/ 	.short	(.L_167 - .L_166)
	.align		4
.L_166:
        /*0340*/ 	.word	index@(_ZN2at6native54_GLOBAL__N__aa9a477a_21_UpSampleBilinear2d_cu_607db5e327upsample_gen2d_aa_out_frameIN3c104HalfEfNS0_18upsample_antialias20BicubicFilterFunctorEEEvT0_S7_NS_27GenericPackedTensorAccessorIKT_Lm4ENS_16DefaultPtrTraitsElEENS8_IS9_Lm4ESB_lEERKT1_)
        /*0344*/ 	.word	0x00000027


	//----- nvinfo : EIATTR_FRAME_SIZE
	.align		4
.L_167:
        /*0348*/ 	.byte	0x04, 0x11
        /*034a*/ 	.short	(.L_169 - .L_168)
	.align		4
.L_168:
        /*034c*/ 	.word	index@($__internal_6_$__cuda_sm20_dblrcp_rn_slowpath_v3)
        /*0350*/ 	.word	0x00000000


	//----- nvinfo : EIATTR_FRAME_SIZE
	.align		4
.L_169:
        /*0354*/ 	.byte	0x04, 0x11
        /*0356*/ 	.short	(.L_171 - .L_170)
	.align		4
.L_170:
        /*0358*/ 	.word	index@(_ZN2at6native54_GLOBAL__N__aa9a477a_21_UpSampleBilinear2d_cu_607db5e327upsample_gen2d_aa_out_frameIN3c104HalfEfNS0_18upsample_antialias20BicubicFilterFunctorEEEvT0_S7_NS_27GenericPackedTensorAccessorIKT_Lm4ENS_16DefaultPtrTraitsElEENS8_IS9_Lm4ESB_lEERKT1_)
        /*035c*/ 	.word	0x00000000


	//----- nvinfo : EIATTR_REGCOUNT
	.align		4
.L_171:
        /*0360*/ 	.byte	0x04, 0x2f
        /*0362*/ 	.short	(.L_173 - .L_172)
	.align		4
.L_172:
        /*0364*/ 	.word	index@(_ZN2at6native54_GLOBAL__N__aa9a477a_21_UpSampleBilinear2d_cu_607db5e327upsample_gen2d_aa_out_frameIN3c108BFloat16EfNS0_18upsample_antialias20BicubicFilterFunctorEEEvT0_S7_NS_27GenericPackedTensorAccessorIKT_Lm4ENS_16DefaultPtrTraitsElEENS8_IS9_Lm4ESB_lEERKT1_)
        /*0368*/ 	.word	0x00000028


	//----- nvinfo : EIATTR_FRAME_SIZE
	.align		4
.L_173:
        /*036c*/ 	.byte	0x04, 0x11
        /*036e*/ 	.short	(.L_175 - .L_174)
	.align		4
.L_174:
        /*0370*/ 	.word	index@($__internal_5_$__cuda_sm20_dblrcp_rn_slowpath_v3)
        /*0374*/ 	.word	0x00000000


	//----- nvinfo : EIATTR_FRAME_SIZE
	.align		4
.L_175:
        /*0378*/ 	.byte	0x04, 0x11
        /*037a*/ 	.short	(.L_177 - .L_176)
	.align		4
.L_176:
        /*037c*/ 	.word	index@(_ZN2at6native54_GLOBAL__N__aa9a477a_21_UpSampleBilinear2d_cu_607db5e327upsample_gen2d_aa_out_frameIN3c108BFloat16EfNS0_18upsample_antialias20BicubicFilterFunctorEEEvT0_S7_NS_27GenericPackedTensorAccessorIKT_Lm4ENS_16DefaultPtrTraitsElEENS8_IS9_Lm4ESB_lEERKT1_)
        /*0380*/ 	.word	0x00000000


	//----- nvinfo : EIATTR_REGCOUNT
	.align		4
.L_177:
        /*0384*/ 	.byte	0x04, 0x2f
        /*0386*/ 	.short	(.L_179 - .L_178)
	.align		4
.L_178:
        /*0388*/ 	.word	index@(_ZN2at6native54_GLOBAL__N__aa9a477a_21_UpSampleBilinear2d_cu_607db5e336upsample_gen2d_aa_backward_out_frameIddNS0_18upsample_antialias20BicubicFilterFunctorEEEvT0_S5_NS_27GenericPackedTensorAccessorIT_Lm4ENS_16DefaultPtrTraitsElEENS6_IKS7_Lm4ES8_lEERKT1_)
        /*038c*/ 	.word	0x00000030


	//----- nvinfo : EIATTR_FRAME_SIZE
	.align		4
.L_179:
        /*0390*/ 	.byte	0x04, 0x11
        /*0392*/ 	.short	(.L_181 - .L_180)
	.align		4
.L_180:
        /*0394*/ 	.word	index@($__internal_4_$__cuda_sm20_div_rn_f64_full)
        /*0398*/ 	.word	0x00000000


	//----- nvinfo : EIATTR_FRAME_SIZE
	.align		4
.L_181:
        /*039c*/ 	.byte	0x04, 0x11
        /*039e*/ 	.short	(.L_183 - .L_182)
	.align		4
.L_182:
        /*03a0*/ 	.word	index@($__internal_3_$__cuda_sm20_dblrcp_rn_slowpath_v3)
        /*03a4*/ 	.word	0x00000000


	//----- nvinfo : EIATTR_FRAME_SIZE
	.align		4
.L_183:
        /*03a8*/ 	.byte	0x04, 0x11
        /*03aa*/ 	.short	(.L_185 - .L_184)
	.align		4
.L_184:
        /*03ac*/ 	.word	index@(_ZN2at6native54_GLOBAL__N__aa9a477a_21_UpSampleBilinear2d_cu_607db5e336upsample_gen2d_aa_backward_out_frameIddNS0_18upsample_antialias20BicubicFilterFunctorEEEvT0_S5_NS_27GenericPackedTensorAccessorIT_Lm4ENS_16DefaultPtrTraitsElEENS6_IKS7_Lm4ES8_lEERKT1_)
        /*03b0*/ 	.word	0x00000000


	//----- nvinfo : EIATTR_REGCOUNT
	.align		4
.L_185:
        /*03b4*/ 	.byte	0x04, 0x2f
        /*03b6*/ 	.short	(.L_187 - .L_186)
	.align		4
.L_186:
        /*03b8*/ 	.word	index@(_ZN2at6native54_GLOBAL__N__aa9a477a_21_UpSampleBilinear2d_cu_607db5e336upsample_gen2d_aa_backward_out_frameIffNS0_18upsample_antialias20BicubicFilterFunctorEEEvT0_S5_NS_27GenericPackedTensorAccessorIT_Lm4ENS_16DefaultPtrTraitsElEENS6_IKS7_Lm4ES8_lEERKT1_)
        /*03bc*/ 	.word	0x00000028


	//----- nvinfo : EIATTR_FRAME_SIZE
	.align		4
.L_187:
        /*03c0*/ 	.byte	0x04, 0x11
        /*03c2*/ 	.short	(.L_189 - .L_188)
	.align		4
.L_188:
        /*03c4*/ 	.word	index@($__internal_2_$__cuda_sm20_dblrcp_rn_slowpath_v3)
        /*03c8*/ 	.word	0x00000000


	//----- nvinfo : EIATTR_FRAME_SIZE
	.align		4
.L_189:
        /*03cc*/ 	.byte	0x04, 0x11
        /*03ce*/ 	.short	(.L_191 - .L_190)
	.align		4
.L_190:
        /*03d0*/ 	.word	index@(_ZN2at6native54_GLOBAL__N__aa9a477a_21_UpSampleBilinear2d_cu_607db5e336upsample_gen2d_aa_backward_out_frameIffNS0_18upsample_antialias20BicubicFilterFunctorEEEvT0_S5_NS_27GenericPackedTensorAccessorIT_Lm4ENS_16DefaultPtrTraitsElEENS6_IKS7_Lm4ES8_lEERKT1_)
        /*03d4*/ 	.word	0x00000000


	//----- nvinfo : EIATTR_REGCOUNT
	.align		4
.L_191:
        /*03d8*/ 	.byte	0x04, 0x2f
        /*03da*/ 	.short	(.L_193 - .L_192)
	.align		4
.L_192:
        /*03dc*/ 	.word	index@(_ZN2at6native54_GLOBAL__N__aa9a477a_21_UpSampleBilinear2d_cu_607db5e336upsample_gen2d_aa_backward_out_frameIN3c104HalfEfNS0_18upsample_antialias20BicubicFilterFunctorEEEvT0_S7_NS_27GenericPackedTensorAccessorIT_Lm4ENS_16DefaultPtrTraitsElEENS8_IKS9_Lm4ESA_lEERKT1_)
        /*03e0*/ 	.word	0x00000028


	//----- nvinfo : EIATTR_FRAME_SIZE
	.align		4
.L_193:
        /*03e4*/ 	.byte	0x04, 0x11
        /*03e6*/ 	.short	(.L_195 - .L_194)
	.align		4
.L_194:
        /*03e8*/ 	.word	index@($__internal_1_$__cuda_sm20_dblrcp_rn_slowpath_v3)
        /*03ec*/ 	.word	0x00000010


	//----- nvinfo : EIATTR_FRAME_SIZE
	.align		4
.L_195:
        /*03f0*/ 	.byte	0x04, 0x11
        /*03f2*/ 	.short	(.L_197 - .L_196)
	.align		4
.L_196:
        /*03f4*/ 	.word	index@(_ZN2at6native54_GLOBAL__N__aa9a477a_21_UpSampleBilinear2d_cu_607db5e336upsample_gen2d_aa_backward_out_frameIN3c104HalfEfNS0_18upsample_antialias20BicubicFilterFunctorEEEvT0_S7_NS_27GenericPackedTensorAccessorIT_Lm4ENS_16DefaultPtrTraitsElEENS8_IKS9_Lm4ESA_lEERKT1_)
        /*03f8*/ 	.word	0x00000010


	//----- nvinfo : EIATTR_REGCOUNT
	.align		4
.L_197:
        /*03fc*/ 	.byte	0x04, 0x2f
        /*03fe*/ 	.short	(.L_199 - .L_198)
	.align		4
.L_198:
        /*0400*/ 	.word	index@(_ZN2at6native54_GLOBAL__N__aa9a477a_21_UpSampleBilinear2d_cu_607db5e336upsample_gen2d_aa_backward_out_frameIN3c108BFloat16EfNS0_18upsample_antialias20BicubicFilterFunctorEEEvT0_S7_NS_27GenericPackedTensorAccessorIT_Lm4ENS_16DefaultPtrTraitsElEENS8_IKS9_Lm4ESA_lEERKT1_)
        /*0404*/ 	.word	0x00000028


	//----- nvinfo : EIATTR_FRAME_SIZE
	.align		4
.L_199:
        /*0408*/ 	.byte	0x04, 0x11
        /*040a*/ 	.short	(.L_201 - .L_200)
	.align		4
.L_200:
        /*040c*/ 	.word	index@($__internal_0_$__cuda_sm20_dblrcp_rn_slowpath_v3)
        /*0410*/ 	.word	0x00000010


	//----- nvinfo : EIATTR_FRAME_SIZE
	.align		4
.L_201:
        /*0414*/ 	.byte	0x04, 0x11
        /*0416*/ 	.short	(.L_203 - .L_202)
	.align		4
.L_202:
        /*0418*/ 	.word	index@(_ZN2at6native54_GLOBAL__N__aa9a477a_21_UpSampleBilinear2d_cu_607db5e336upsample_gen2d_aa_backward_out_frameIN3c108BFloat16EfNS0_18upsample_antialias20BicubicFilterFunctorEEEvT0_S7_NS_27GenericPackedTensorAccessorIT_Lm4ENS_16DefaultPtrTraitsElEENS8_IKS9_Lm4ESA_lEERKT1_)
        /*041c*/ 	.word	0x00000010


	//----- nvinfo : EIATTR_MIN_STACK_SIZE
	.align		4
.L_203:
        /*0420*/ 	.byte	0x04, 0x12
        /*0422*/ 	.short	(.L_205 - .L_204)
	.align		4
.L_204:
        /*0424*/ 	.word	index@(_ZN2at6native54_GLOBAL__N__aa9a477a_21_UpSampleBilinear2d_cu_607db5e336upsample_gen2d_aa_backward_out_frameIN3c108BFloat16EfNS0_18upsample_antialias20BicubicFilterFunctorEEEvT0_S7_NS_27GenericPackedTensorAccessorIT_Lm4ENS_16DefaultPtrTraitsElEENS8_IKS9_Lm4ESA_lEERKT1_)
        /*0428*/ 	.word	0x00000010


	//----- nvinfo : EIATTR_MIN_STACK_SIZE
	.align		4
.L_205:
        /*042c*/ 	.byte	0x04, 0x12
        /*042e*/ 	.short	(.L_207 - .L_206)
	.align		4
.L_206:
        /*0430*/ 	.word	index@(_ZN2at6native54_GLOBAL__N__aa9a477a_21_UpSampleBilinear2d_cu_607db5e336upsample_gen2d_aa_backward_out_frameIN3c104HalfEfNS0_18upsample_antialias20BicubicFilterFunctorEEEvT0_S7_NS_27GenericPackedTensorAccessorIT_Lm4ENS_16DefaultPtrTraitsElEENS8_IKS9_Lm4ESA_lEERKT1_)
        /*0434*/ 	.word	0x00000010


	//----- nvinfo : EIATTR_MIN_STACK_SIZE
	.align		4
.L_207:
        /*0438*/ 	.byte	0x04, 0x12
        /*043a*/ 	.short	(.L_209 - .L_208)
	.align		4
.L_208:
        /*043c*/ 	.word	index@(_ZN2at6native54_GLOBAL__N__aa9a477a_21_UpSampleBilinear2d_cu_607db5e336upsample_gen2d_aa_backward_out_frameIffNS0_18upsample_antialias20BicubicFilterFunctorEEEvT0_S5_NS_27GenericPackedTensorAccessorIT_Lm4ENS_16DefaultPtrTraitsElEENS6_IKS7_Lm4ES8_lEERKT1_)
        /*0440*/ 	.word	0x00000000


	//----- nvinfo : EIATTR_MIN_STACK_SIZE
	.align		4
.L_209:
        /*0444*/ 	.byte	0x04, 0x12
        /*0446*/ 	.short	(.L_211 - .L_210)
	.align		4
.L_210:
        /*0448*/ 	.word	index@(_ZN2at6native54_GLOBAL__N__aa9a477a_21_UpSampleBilinear2d_cu_607db5e336upsample_gen2d_aa_backward_out_frameIddNS0_18upsample_antialias20BicubicFilterFunctorEEEvT0_S5_NS_27GenericPackedTensorAccessorIT_Lm4ENS_16DefaultPtrTraitsElEENS6_IKS7_Lm4ES8_lEERKT1_)
        /*044c*/ 	.word	0x00000000


	//----- nvinfo : EIATTR_MIN_STACK_SIZE
	.align		4
.L_211:
        /*0450*/ 	.byte	0x04, 0x12
        /*0452*/ 	.short	(.L_213 - .L_212)
	.align		4
.L_212:
        /*0454*/ 	.word	index@(_ZN2at6native54_GLOBAL__N__aa9a477a_21_UpSampleBilinear2d_cu_607db5e327upsample_gen2d_aa_out_frameIN3c108BFloat16EfNS0_18upsample_antialias20BicubicFilterFunctorEEEvT0_S7_NS_27GenericPackedTensorAccessorIKT_Lm4ENS_16DefaultPtrTraitsElEENS8_IS9_Lm4ESB_lEERKT1_)
        /*0458*/ 	.word	0x00000000


	//----- nvinfo : EIATTR_MIN_STACK_SIZE
	.align		4
.L_213:
        /*045c*/ 	.byte	0x04, 0x12
        /*045e*/ 	.short	(.L_215 - .L_214)
	.align		4
.L_214:
        /*0460*/ 	.word	index@(_ZN2at6native54_GLOBAL__N__aa9a477a_21_UpSampleBilinear2d_cu_607db5e327upsample_gen2d_aa_out_frameIN3c104HalfEfNS0_18upsample_antialias20BicubicFilterFunctorEEEvT0_S7_NS_27GenericPackedTensorAccessorIKT_Lm4ENS_16DefaultPtrTraitsElEENS8_IS9_Lm4ESB_lEERKT1_)
        /*0464*/ 	.word	0x00000000


	//----- nvinfo : EIATTR_MIN_STACK_SIZE
	.align		4
.L_215:
        /*0468*/ 	.byte	0x04, 0x12
        /*046a*/ 	.short	(.L_217 - .L_216)
	.align		4
.L_216:
        /*046c*/ 	.word	index@(_ZN2at6native54_GLOBAL__N__aa9a477a_21_UpSampleBilinear2d_cu_607db5e327upsample_gen2d_aa_out_frameIffNS0_18upsample_antialias20BicubicFilterFunctorEEEvT0_S5_NS_27GenericPackedTensorAccessorIKT_Lm4ENS_16DefaultPtrTraitsElEENS6_IS7_Lm4ES9_lEERKT1_)
        /*0470*/ 	.word	0x00000000


	//----- nvinfo : EIATTR_MIN_STACK_SIZE
	.align		4
.L_217:
        /*0474*/ 	.byte	0x04, 0x12
        /*0476*/ 	.short	(.L_219 - .L_218)
	.align		4
.L_218:
        /*0478*/ 	.word	index@(_ZN2at6native54_GLOBAL__N__aa9a477a_21_UpSampleBilinear2d_cu_607db5e327upsample_gen2d_aa_out_frameIddNS0_18upsample_antialias20BicubicFilterFunctorEEEvT0_S5_NS_27GenericPackedTensorAccessorIKT_Lm4ENS_16DefaultPtrTraitsElEENS6_IS7_Lm4ES9_lEERKT1_)
        /*047c*/ 	.word	0x00000000


	//----- nvinfo : EIATTR_MIN_STACK_SIZE
	.align		4
.L_219:
        /*0480*/ 	.byte	0x04, 0x12
        /*0482*/ 	.short	(.L_221 - .L_220)
	.align		4
.L_220:
        /*0484*/ 	.word	index@(_ZN2at6native54_GLOBAL__N__aa9a477a_21_UpSampleBilinear2d_cu_607db5e336upsample_gen2d_aa_backward_out_frameIN3c108BFloat16EfNS0_18upsample_antialias21BilinearFilterFunctorEEEvT0_S7_NS_27GenericPackedTensorAccessorIT_Lm4ENS_16DefaultPtrTraitsElEENS8_IKS9_Lm4ESA_lEERKT1_)
        /*0488*/ 	.word	0x00000010


	//----- nvinfo : EIATTR_MIN_STACK_SIZE
	.align		4
.L_221:
        /*048c*/ 	.byte	0x04, 0x12
        /*048e*/ 	.short	(.L_223 - .L_222)
	.align		4
.L_222:
        /*0490*/ 	.word	index@(_ZN2at6native54_GLOBAL__N__aa9a477a_21_UpSampleBilinear2d_cu_607db5e336upsample_gen2d_aa_backward_out_frameIN3c104HalfEfNS0_18upsample_antialias21BilinearFilterFunctorEEEvT0_S7_NS_27GenericPackedTensorAccessorIT_Lm4ENS_16DefaultPtrTraitsElEENS8_IKS9_Lm4ESA_lEERKT1_)
        /*0494*/ 	.word	0x00000010


	//----- nvinfo : EIATTR_MIN_STACK_SIZE
	.align		4
.L_223:
        /*0498*/ 	.byte	0x04, 0x12
        /*049a*/ 	.short	(.L_225 - .L_224)
	.align		4
.L_224:
        /*049c*/ 	.word	index@(_ZN2at6native54_GLOBAL__N__aa9a477a_21_UpSampleBilinear2d_cu_607db5e336upsample_gen2d_aa_backward_out_frameIffNS0_18upsample_antialias21BilinearFilterFunctorEEEvT0_S5_NS_27GenericPackedTensorAccessorIT_Lm4ENS_16DefaultPtrTraitsElEENS6_IKS7_Lm4ES8_lEERKT1_)
        /*04a0*/ 	.word	0x00000000


	//----- nvinfo : EIATTR_MIN_STACK_SIZE
	.align		4
.L_225:
        /*04a4*/ 	.byte	0x04, 0x12
        /*04a6*/ 	.short	(.L_227 - .L_226)
	.align		4
.L_226:
        /*04a8*/ 	.word	index@(_ZN2at6native54_GLOBAL__N__aa9a477a_21_UpSampleBilinear2d_cu_607db5e336upsample_gen2d_aa_backward_out_frameIddNS0_18upsample_antialias21BilinearFilterFunctorEEEvT0_S5_NS_27GenericPackedTensorAccessorIT_Lm4ENS_16DefaultPtrTraitsElEENS6_IKS7_Lm4ES8_lEERKT1_)
        /*04ac*/ 	.word	0x00000000


	//----- nvinfo : EIATTR_MIN_STACK_SIZE
	.align		4
.L_227:
        /*04b0*/ 	.byte	0x04, 0x12
        /*04b2*/ 	.short	(.L_229 - .L_228)
	.align		4
.L_228:
        /*04b4*/ 	.word	index@(_ZN2at6native54_GLOBAL__N__aa9a477a_21_UpSampleBilinear2d_cu_607db5e327upsample_gen2d_aa_out_frameIN3c108BFloat16EfNS0_18upsample_antialias21BilinearFilterFunctorEEEvT0_S7_NS_27GenericPackedTensorAccessorIKT_Lm4ENS_16DefaultPtrTraitsElEENS8_IS9_Lm4ESB_lEERKT1_)
        /*04b8*/ 	.word	0x00000000


	//----- nvinfo : EIATTR_MIN_STACK_SIZE
	.align		4
.L_229:
        /*04bc*/ 	.byte	0x04, 0x12
        /*04be*/ 	.short	(.L_231 - .L_230)
	.align		4
.L_230:
        /*04c0*/ 	.word	index@(_ZN2at6native54_GLOBAL__N__aa9a477a_21_UpSampleBilinear2d_cu_607db5e327upsample_gen2d_aa_out_frameIN3c104HalfEfNS0_18upsample_antialias21BilinearFilterFunctorEEEvT0_S7_NS_27GenericPackedTensorAccessorIKT_Lm4ENS_16DefaultPtrTraitsElEENS8_IS9_Lm4ESB_lEERKT1_)
        /*04c4*/ 	.word	0x00000000


	//----- nvinfo : EIATTR_MIN_STACK_SIZE
	.align		4
.L_231:
        /*04c8*/ 	.byte	0x04, 0x12
        /*04ca*/ 	.short	(.L_233 - .L_232)
	.align		4
.L_232:
        /*04cc*/ 	.word	index@(_ZN2at6native54_GLOBAL__N__aa9a477a_21_UpSampleBilinear2d_cu_607db5e327upsample_gen2d_aa_out_frameIffNS0_18upsample_antialias21BilinearFilterFunctorEEEvT0_S5_NS_27GenericPackedTensorAccessorIKT_Lm4ENS_16DefaultPtrTraitsElEENS6_IS7_Lm4ES9_lEERKT1_)
        /*04d0*/ 	.word	0x00000000


	//----- nvinfo : EIATTR_MIN_STACK_SIZE
	.align		4
.L_233:
        /*04d4*/ 	.byte	0x04, 0x12
        /*04d6*/ 	.short	(.L_235 - .L_234)
	.align		4
.L_234:
        /*04d8*/ 	.word	index@(_ZN2at6native54_GLOBAL__N__aa9a477a_21_UpSampleBilinear2d_cu_607db5e327upsample_gen2d_aa_out_frameIddNS0_18upsample_antialias21BilinearFilterFunctorEEEvT0_S5_NS_27GenericPackedTensorAccessorIKT_Lm4ENS_16DefaultPtrTraitsElEENS6_IS7_Lm4ES9_lEERKT1_)
        /*04dc*/ 	.word	0x00000000


	//----- nvinfo : EIATTR_MIN_STACK_SIZE
	.align		4
.L_235:
        /*04e0*/ 	.byte	0x04, 0x12
        /*04e2*/ 	.short	(.L_237 - .L_236)
	.align		4
.L_236:
        /*04e4*/ 	.word	index@(_ZN2at6native54_GLOBAL__N__aa9a477a_21_UpSampleBilinear2d_cu_607db5e338upsample_bilinear2d_backward_out_frameIN3c108BFloat16EfEEvmiiiiT0_S5_bPT_PKS6_)
        /*04e8*/ 	.word	0x00000000


	//----- nvinfo : EIATTR_MIN_STACK_SIZE
	.align		4
.L_237:
        /*04ec*/ 	.byte	0x04, 0x12
        /*04ee*/ 	.short	(.L_239 - .L_238)
	.align		4
.L_238:
        /*04f0*/ 	.word	index@(_ZN2at6native54_GLOBAL__N__aa9a477a_21_UpSampleBilinear2d_cu_607db5e343upsample_bilinear2d_backward_nhwc_out_frameIN3c108BFloat16EfEEviiiiT0_S5_bPT_PKS6_imm)
        /*04f4*/ 	.word	0x00000000


	//----- nvinfo : EIATTR_MIN_STACK_SIZE
	.align		4
.L_239:
        /*04f8*/ 	.byte	0x04, 0x12
        /*04fa*/ 	.short	(.L_241 - .L_240)
	.align		4
.L_240:
        /*04fc*/ 	.word	index@(_ZN2at6native54_GLOBAL__N__aa9a477a_21_UpSampleBilinear2d_cu_607db5e338upsample_bilinear2d_backward_out_frameIN3c104HalfEfEEvmiiiiT0_S5_bPT_PKS6_)
        /*0500*/ 	.word	0x00000000


	//----- nvinfo : EIATTR_MIN_STACK_SIZE
	.align		4
.L_241:
        /*0504*/ 	.byte	0x04, 0x12
        /*0506*/ 	.short	(.L_243 - .L_242)
	.align		4
.L_242:
        /*0508*/ 	.word	index@(_ZN2at6native54_GLOBAL__N__aa9a477a_21_UpSampleBilinear2d_cu_607db5e343upsample_bilinear2d_backward_nhwc_out_frameIN3c104HalfEfEEviiiiT0_S5_bPT_PKS6_imm)
        /*050c*/ 	.word	0x00000000


	//----- nvinfo : EIATTR_MIN_STACK_SIZE
	.align		4
.L_243:
        /*0510*/ 	.byte	0x04, 0x12
        /*0512*/ 	.short	(.L_245 - .L_244)
	.align		4
.L_244:
        /*0514*/ 	.word	index@(_ZN2at6native54_GLOBAL__N__aa9a477a_21_UpSampleBilinear2d_cu_607db5e338upsample_bilinear2d_backward_out_frameIffEEvmiiiiT0_S3_bPT_PKS4_)
        /*0518*/ 	.word	0x00000000


	//----- nvinfo : EIATTR_MIN_STACK_SIZE
	.align		4
.L_245:
        /*051c*/ 	.byte	0x04, 0x12
        /*051e*/ 	.short	(.L_247 - .L_246)
	.align		4
.L_246:
        /*0520*/ 	.word	index@(_ZN2at6native54_GLOBAL__N__aa9a477a_21_UpSampleBilinear2d_cu_607db5e343upsample_bilinear2d_backward_nhwc_out_frameIffEEviiiiT0_S3_bPT_PKS4_imm)
        /*0524*/ 	.word	0x00000000


	//----- nvinfo : EIATTR_MIN_STACK_SIZE
	.align		4
.L_247:
        /*0528*/ 	.byte	0x04, 0x12
        /*052a*/ 	.short	(.L_249 - .L_248)
	.align		4
.L_248:
        /*052c*/ 	.word	index@(_ZN2at6native54_GLOBAL__N__aa9a477a_21_UpSampleBilinear2d_cu_607db5e338upsample_bilinear2d_backward_out_frameIddEEvmiiiiT0_S3_bPT_PKS4_)
        /*0530*/ 	.word	0x00000000


	//----- nvinfo : EIATTR_MIN_STACK_SIZE
	.align		4
.L_249:
        /*0534*/ 	.byte	0x04, 0x12
        /*0536*/ 	.short	(.L_251 - .L_250)
	.align		4
.L_250:
        /*0538*/ 	.word	index@(_ZN2at6native54_GLOBAL__N__aa9a477a_21_UpSampleBilinear2d_cu_607db5e343upsample_bilinear2d_backward_nhwc_out_frameIddEEviiiiT0_S3_bPT_PKS4_imm)
        /*053c*/ 	.word	0x00000000


	//----- nvinfo : EIATTR_MIN_STACK_SIZE
	.align		4
.L_251:
        /*0540*/ 	.byte	0x04, 0x12
        /*0542*/ 	.short	(.L_253 - .L_252)
	.align		4
.L_252:
        /*0544*/ 	.word	index@(_ZN2at6native54_GLOBAL__N__aa9a477a_21_UpSampleBilinear2d_cu_607db5e329upsample_bilinear2d_out_frameIN3c108BFloat16EfEEviT0_S5_bNS_27GenericPackedTensorAccessorIKT_Lm4ENS_16DefaultPtrTraitsElEENS6_IS7_Lm4ES9_lEE)
        /*0548*/ 	.word	0x00000000


	//----- nvinfo : EIATTR_MIN_STACK_SIZE
	.align		4
.L_253:
        /*054c*/ 	.byte	0x04, 0x12
        /*054e*/ 	.short	(.L_255 - .L_254)
	.align		4
.L_254:
        /*0550*/ 	.word	index@(_ZN2at6native54_GLOBAL__N__aa9a477a_21_UpSampleBilinear2d_cu_607db5e334upsample_bilinear2d_nhwc_out_frameIN3c108BFloat16EfEEvT0_S5_biiiiiPKT_PS6_i)
        /*0554*/ 	.word	0x00000000


	//----- nvinfo : EIATTR_MIN_STACK_SIZE
	.align		4
.L_255:
        /*0558*/ 	.byte	0x04, 0x12
        /*055a*/ 	.short	(.L_257 - .L_256)
	.align		4
.L_256:
        /*055c*/ 	.word	index@(_ZN2at6native54_GLOBAL__N__aa9a477a_21_UpSampleBilinear2d_cu_607db5e329upsample_bilinear2d_out_frameIN3c104HalfEfEEviT0_S5_bNS_27GenericPackedTensorAccessorIKT_Lm4ENS_16DefaultPtrTraitsElEENS6_IS7_Lm4ES9_lEE)
        /*0560*/ 	.word	0x00000000


	//----- nvinfo : EIATTR_MIN_STACK_SIZE
	.align		4
.L_257:
        /*0564*/ 	.byte	0x04, 0x12
        /*0566*/ 	.short	(.L_259 - .L_258)
	.align		4
.L_258:
        /*0568*/ 	.word	index@(_ZN2at6native54_GLOBAL__N__aa9a477a_21_UpSampleBilinear2d_cu_607db5e334upsample_bilinear2d_nhwc_out_frameIN3c104HalfEfEEvT0_S5_biiiiiPKT_PS6_i)
        /*056c*/ 	.word	0x00000000


	//----- nvinfo : EIATTR_MIN_STACK_SIZE
	.align		4
.L_259:
        /*0570*/ 	.byte	0x04, 0x12
        /*0572*/ 	.short	(.L_261 - .L_260)
	.align		4
.L_260:
        /*0574*/ 	.word	index@(_ZN2at6native54_GLOBAL__N__aa9a477a_21_UpSampleBilinear2d_cu_607db5e329upsample_bilinear2d_out_frameIffEEviT0_S3_bNS_27GenericPackedTensorAccessorIKT_Lm4ENS_16DefaultPtrTraitsElEENS4_IS5_Lm4ES7_lEE)
        /*0578*/ 	.word	0x00000000


	//----- nvinfo : EIATTR_MIN_STACK_SIZE
	.align		4
.L_261:
        /*057c*/ 	.byte	0x04, 0x12
        /*057e*/ 	.short	(.L_263 - .L_262)
	.align		4
.L_262:
        /*0580*/ 	.word	index@(_ZN2at6native54_GLOBAL__N__aa9a477a_21_UpSampleBilinear2d_cu_607db5e334upsample_bilinear2d_nhwc_out_frameIffEEvT0_S3_biiiiiPKT_PS4_i)
        /*0584*/ 	.word	0x00000000


	//----- nvinfo : EIATTR_MIN_STACK_SIZE
	.align		4
.L_263:
        /*0588*/ 	.byte	0x04, 0x12
        /*058a*/ 	.short	(.L_265 - .L_264)
	.align		4
.L_264:
        /*058c*/ 	.word	index@(_ZN2at6native54_GLOBAL__N__aa9a477a_21_UpSampleBilinear2d_cu_607db5e329upsample_bilinear2d_out_frameIddEEviT0_S3_bNS_27GenericPackedTensorAccessorIKT_Lm4ENS_16DefaultPtrTraitsElEENS4_IS5_Lm4ES7_lEE)
        /*0590*/ 	.word	0x00000000


	//----- nvinfo : EIATTR_MIN_STACK_SIZE
	.align		4
.L_265:
        /*0594*/ 	.byte	0x04, 0x12
        /*0596*/ 	.short	(.L_267 - .L_266)
	.align		4
.L_266:
        /*0598*/ 	.word	index@(_ZN2at6native54_GLOBAL__N__aa9a477a_21_UpSampleBilinear2d_cu_607db5e334upsample_bilinear2d_nhwc_out_frameIddEEvT0_S3_biiiiiPKT_PS4_i)
        /*059c*/ 	.word	0x00000000
.L_267:


//--------------------- .nv.compat                --------------------------
	.section	.nv.compat,"",@"SHT_CUDA_COMPAT_INFO"
	.align	4
        /*0000*/ 	.byte	0x02, 0x09, 0x01, 0x00, 0x02, 0x02, 0x01, 0x00, 0x02, 0x05, 0x05, 0x00, 0x03, 0x07, 0x01, 0x01
        /*0010*/ 	.byte	0x02, 0x03, 0x00, 0x00, 0x02, 0x06, 0x01, 0x00, 0x04, 0x0b, 0x08, 0x00, 0x00, 0x00, 0x00, 0x00
        /*0020*/ 	.byte	0x00, 0x00, 0x00, 0x00


//--------------------- .nv.info._ZN2at6native54_GLOBAL__N__aa9a477a_21_UpSampleBilinear2d_cu_607db5e336upsample_gen2d_aa_backward_out_frameIN3c108BFloat16EfNS0_18upsample_antialias20BicubicFilterFunctorEEEvT0_S7_NS_27GenericPackedTensorAccessorIT_Lm4ENS_16DefaultPtrTraitsElEENS8_IKS9_Lm4ESA_lEERKT1_ --------------------------
	.section	.nv.info._ZN2at6native54_GLOBAL__N__aa9a477a_21_UpSampleBilinear2d_cu_607db5e336upsample_gen2d_aa_backward_out_frameIN3c108BFloat16EfNS0_18upsample_antialias20BicubicFilterFunctorEEEvT0_S7_NS_27GenericPackedTensorAccessorIT_Lm4ENS_16DefaultPtrTraitsElEENS8_IKS9_Lm4ESA_lEERKT1_,"",@"SHT_CUDA_INFO"
	.sectionflags	@""
	.align	4


	//----- nvinfo : EIATTR_CUDA_API_VERSION
	.align		4
        /*0000*/ 	.byte	0x04, 0x37
        /*0002*/ 	.short	(.L_269 - .L_268)
.L_268:
        /*0004*/ 	.word	0x00000082


	//----- nvinfo : EIATTR_KPARAM_INFO
	.align		4
.L_269:
        /*0008*/ 	.byte	0x04, 0x17
        /*000a*/ 	.short	(.L_271 - .L_270)
.L_270:
        /*000c*/ 	.word	0x00000000
        /*0010*/ 	.short	0x0004
        /*0012*/ 	.short	0x0098
        /*0014*/ 	.byte	0x00, 0xf0, 0x21, 0x00


	//----- nvinfo : EIATTR_KPARAM_INFO
	.align		4
.L_271:
        /*0018*/ 	.byte	0x04, 0x17
        /*001a*/ 	.short	(.L_273 - .L_272)
.L_272:
        /*001c*/ 	.word	0x00000000
        /*0020*/ 	.short	0x0003
        /*0022*/ 	.short	0x0050
        /*0024*/ 	.byte	0x00, 0xf0, 0x21, 0x01


	//----- nvinfo : EIATTR_KPARAM_INFO
	.align		4
.L_273:
        /*0028*/ 	.byte	0x04, 0x17
        /*002a*/ 	.short	(.L_275 - .L_274)
.L_274:
        /*002c*/ 	.word	0x00000000
        /*0030*/ 	.short	0x0002
        /*0032*/ 	.short	0x0008
        /*0034*/ 	.byte	0x00, 0xf0, 0x21, 0x01


	//----- nvinfo : EIATTR_KPARAM_INFO
	.align		4
.L_275:
        /*0038*/ 	.byte	0x04, 0x17
        /*003a*/ 	.short	(.L_277 - .L_276)
.L_276:
        /*003c*/ 	.word	0x00000000
        /*0040*/ 	.short	0x0001
        /*0042*/ 	.short	0x0004
        /*0044*/ 	.byte	0x00, 0xf0, 0x11, 0x00


	//----- nvinfo : EIATTR_KPARAM_INFO
	.align		4
.L_277:
        /*0048*/ 	.byte	0x04, 0x17
        /*004a*/ 	.short	(.L_279 - .L_278)
.L_278:
        /*004c*/ 	.word	0x00000000
        /*0050*/ 	.short	0x0000
        /*0052*/ 	.short	0x0000
        /*0054*/ 	.byte	0x00, 0xf0, 0x11, 0x00


	//----- nvinfo : EIATTR_SPARSE_MMA_MASK
	.align		4
.L_279:
        /*0058*/ 	.byte	0x03, 0x50
        /*005a*/ 	.short	0x0000


	//----- nvinfo : EIATTR_MAXREG_COUNT
	.align		4
        /*005c*/ 	.byte	0x03, 0x1b
        /*005e*/ 	.short	0x00ff


	//----- nvinfo : EIATTR_NUM_BARRIERS
	.align		4
        /*0060*/ 	.byte	0x02, 0x4c
        /*0062*/ 	.byte	0x01
	.zero		1


	//----- nvinfo : EIATTR_ANNOTATIONS
	.align		4
        /*0064*/ 	.byte	0x04, 0x55
        /*0066*/ 	.short	(.L_281 - .L_280)


	//   ....[0]....
.L_280:
        /*0068*/ 	.word	0x00000001
        /*006c*/ 	.byte	0xd0, 0x2b, 0x00, 0x00, 0x01, 0x00, 0x00, 0x00, 0xf0, 0x2b, 0x00, 0x00, 0x01, 0x00, 0x00, 0x00
        /*007c*/ 	.byte	0x00, 0x2c, 0x00, 0x00, 0x01, 0x00, 0x00, 0x00, 0x20, 0x2c, 0x00, 0x00, 0x01, 0x00, 0x00, 0x00
        /*008c*/ 	.byte	0x40, 0x2c, 0x00, 0x00, 0x01, 0x00, 0x00, 0x00, 0xe0, 0x41, 0x00, 0x00


	//----- nvinfo : EIATTR_MERCURY_ISA_VERSION
	.align		4
.L_281:
        /*0098*/ 	.byte	0x03, 0x5f
        /*009a*/ 	.short	0x0101


	//----- nvinfo : EIATTR_ATOM16_EMUL_INSTR_REG_MAP
	.align		4
        /*009c*/ 	.byte	0x04, 0x2e
        /*009e*/ 	.short	(.L_283 - .L_282)


	//   ....[0]....
.L_282:
        /*00a0*/ 	.word	0x00003240
        /*00a4*/ 	.short	0x0023
        /*00a6*/ 	.short	0x0000


	//   ....[1]....
        /*00a8*/ 	.word	0x00003340
        /*00ac*/ 	.short	0x0023
        /*00ae*/ 	.short	0x0000


	//   ....[2]....
        /*00b0*/ 	.word	0x00003470
        /*00b4*/ 	.short	0x0023
        /*00b6*/ 	.short	0x0000


	//   ....[3]....
        /*00b8*/ 	.word	0x00003560
        /*00bc*/ 	.short	0x0023
        /*00be*/ 	.short	0x0000


	//   ....[4]....
        /*00c0*/ 	.word	0x00003690
        /*00c4*/ 	.short	0x0023
        /*00c6*/ 	.short	0x0000


	//   ....[5]....
        /*00c8*/ 	.word	0x00003780
        /*00cc*/ 	.short	0x0023
        /*00ce*/ 	.short	0x0000


	//   ....[6]....
        /*00d0*/ 	.word	0x000038b0
        /*00d4*/ 	.short	0x0011
        /*00d6*/ 	.short	0x0000


	//   ....[7]....
        /*00d8*/ 	.word	0x000039a0
        /*00dc*/ 	.short	0x0011
        /*00de*/ 	.short	0x0000


	//   ....[8]....
        /*00e0*/ 	.word	0x00003bd0
        /*00e4*/ 	.short	0x0018
        /*00e6*/ 	.short	0x0000


	//   ....[9]....
        /*00e8*/ 	.word	0x00003cd0
        /*00ec*/ 	.short	0x0018
        /*00ee*/ 	.short	0x0000


	//   ....[10]....
        /*00f0*/ 	.word	0x00003e20
        /*00f4*/ 	.short	0x0018
        /*00f6*/ 	.short	0x0000


	//   ....[11]....
        /*00f8*/ 	.word	0x00003f20
        /*00fc*/ 	.short	0x0018
        /*00fe*/ 	.short	0x0000


	//   ....[12]....
        /*0100*/ 	.word	0x00004050
        /*0104*/ 	.short	0x0009
        /*0106*/ 	.short	0x0000


	//   ....[13]....
        /*0108*/ 	.word	0x00004150
        /*010c*/ 	.short	0x0009
        /*010e*/ 	.short	0x0000


	//----- nvinfo : EIATTR_EXIT_INSTR_OFFSETS
	.align		4
.L_283:
        /*0110*/ 	.byte	0x04, 0x1c
        /*0112*/ 	.short	(.L_285 - .L_284)


	//   ....[0]....
.L_284:
        /*0114*/ 	.word	0x000000e0


	//   ....[1]....
        /*0118*/ 	.word	0x00002a10


	//   ....[2]....
        /*011c*/ 	.word	0x00004220


	//   ....[3]....
        /*0120*/ 	.word	0x00004280


	//   ....[4]....
        /*0124*/ 	.word	0x00004840


	//----- nvinfo : EIATTR_MAX_THREADS
	.align		4
.L_285:
        /*0128*/ 	.byte	0x04, 0x05
        /*012a*/ 	.short	(.L_287 - .L_286)
.L_286:
        /*012c*/ 	.word	0x00000100
        /*0130*/ 	.word	0x00000001
        /*0134*/ 	.word	0x00000001


	//----- nvinfo : EIATTR_CRS_STACK_SIZE
	.align		4
.L_287:
        /*0138*/ 	.byte	0x04, 0x1e
        /*013a*/ 	.short	(.L_289 - .L_288)
.L_288:
        /*013c*/ 	.word	0x00000000


	//----- nvinfo : EIATTR_CBANK_PARAM_SIZE
	.align		4
.L_289:
        /*0140*/ 	.byte	0x03, 0x19
        /*0142*/ 	.short	0x00a0


	//----- nvinfo : EIATTR_PARAM_CBANK
	.align		4
        /*0144*/ 	.byte	0x04, 0x0a
        /*0146*/ 	.short	(.L_291 - .L_290)
	.align		4
.L_290:
        /*0148*/ 	.word	index@(.nv.constant0._ZN2at6native54_GLOBAL__N__aa9a477a_21_UpSampleBilinear2d_cu_607db5e336upsample_gen2d_aa_backward_out_frameIN3c108BFloat16EfNS0_18upsample_antialias20BicubicFilterFunctorEEEvT0_S7_NS_27GenericPackedTensorAccessorIT_Lm4ENS_16DefaultPtrTraitsElEENS8_IKS9_Lm4ESA_lEERKT1_)
        /*014c*/ 	.short	0x0210
        /*014e*/ 	.short	0x00a0


	//----- nvinfo : EIATTR_SW_WAR
	.align		4
.L_291:
        /*0150*/ 	.byte	0x04, 0x36
        /*0152*/ 	.short	(.L_293 - .L_292)
.L_292:
        /*0154*/ 	.word	0x00000008
.L_293:


//--------------------- .nv.info._ZN2at6native54_GLOBAL__N__aa9a477a_21_UpSampleBilinear2d_cu_607db5e336upsample_gen2d_aa_backward_out_frameIN3c104HalfEfNS0_18upsample_antialias20BicubicFilterFunctorEEEvT0_S7_NS_27GenericPackedTensorAccessorIT_Lm4ENS_16DefaultPtrTraitsElEENS8_IKS9_Lm4ESA_lEERKT1_ --------------------------
	.section	.nv.info._ZN2at6native54_GLOBAL__N__aa9a477a_21_UpSampleBilinear2d_cu_607db5e336upsample_gen2d_aa_backward_out_frameIN3c104HalfEfNS0_18upsample_antialias20BicubicFilterFunctorEEEvT0_S7_NS_27GenericPackedTensorAccessorIT_Lm4ENS_16DefaultPtrTraitsElEENS8_IKS9_Lm4ESA_lEERKT1_,"",@"SHT_CUDA_INFO"
	.sectionflags	@""
	.align	4


	//----- nvinfo : EIATTR_CUDA_API_VERSION
	.align		4
        /*0000*/ 	.byte	0x04, 0x37
        /*0002*/ 	.short	(.L_295 - .L_294)
.L_294:
        /*0004*/ 	.word	0x00000082


	//----- nvinfo : EIATTR_KPARAM_INFO
	.align		4
.L_295:
        /*0008*/ 	.byte	0x04, 0x17
        /*000a*/ 	.short	(.L_297 - .L_296)
.L_296:
        /*000c*/ 	.word	0x00000000
        /*0010*/ 	.short	0x0004
        /*0012*/ 	.short	0x0098
        /*0014*/ 	.byte	0x00, 0xf0, 0x21, 0x00


	//----- nvinfo : EIATTR_KPARAM_INFO
	.align		4
.L_297:
        /*0018*/ 	.byte	0x04, 0x17
        /*001a*/ 	.short	(.L_299 - .L_298)
.L_298:
        /*001c*/ 	.word	0x00000000
        /*0020*/ 	.short	0x0003
        /*0022*/ 	.short	0x0050
        /*0024*/ 	.byte	0x00, 0xf0, 0x21, 0x01


	//----- nvinfo : EIATTR_KPARAM_INFO
	.align		4
.L_299:
        /*0028*/ 	.byte	0x04, 0x17
        /*002a*/ 	.short	(.L_301 - .L_300)
.L_300:
        /*002c*/ 	.word	0x00000000
        /*0030*/ 	.short	0x0002
        /*0032*/ 	.short	0x0008
        /*0034*/ 	.byte	0x00, 0xf0, 0x21, 0x01


	//----- nvinfo : EIATTR_KPARAM_INFO
	.align		4
.L_301:
        /*0038*/ 	.byte	0x04, 0x17
        /*003a*/ 	.short	(.L_303 - .L_302)
.L_302:
        /*003c*/ 	.word	0x00000000
        /*0040*/ 	.short	0x0001
        /*0042*/ 	.short	0x0004
        /*0044*/ 	.byte	0x00, 0xf0, 0x11, 0x00


	//----- nvinfo : EIATTR_KPARAM_INFO
	.align		4
.L_303:
        /*0048*/ 	.byte	0x04, 0x17
        /*004a*/ 	.short	(.L_305 - .L_304)
.L_304:
        /*004c*/ 	.word	0x00000000
        /*0050*/ 	.short	0x0000
        /*0052*/ 	.short	0x0000
        /*0054*/ 	.byte	0x00, 0xf0, 0x11, 0x00


	//----- nvinfo : EIATTR_SPARSE_MMA_MASK
	.align		4
.L_305:
        /*0058*/ 	.byte	0x03, 0x50
        /*005a*/ 	.short	0x0000


	//----- nvinfo : EIATTR_MAXREG_COUNT
	.align		4
        /*005c*/ 	.byte	0x03, 0x1b
        /*005e*/ 	.short	0x00ff


	//----- nvinfo : EIATTR_NUM_BARRIERS
	.align		4
        /*0060*/ 	.byte	0x02, 0x4c
        /*0062*/ 	.byte	0x01
	.zero		1


	//----- nvinfo : EIATTR_ANNOTATIONS
	.align		4
        /*0064*/ 	.byte	0x04, 0x55
        /*0066*/ 	.short	(.L_307 - .L_306)


	//   ....[0]....
.L_306:
        /*0068*/ 	.word	0x00000001
        /*006c*/ 	.byte	0xd0, 0x2b, 0x00, 0x00, 0x01, 0x00, 0x00, 0x00, 0xf0, 0x2b, 0x00, 0x00, 0x01, 0x00, 0x00, 0x00
        /*007c*/ 	.byte	0x00, 0x2c, 0x00, 0x00, 0x01, 0x00, 0x00, 0x00, 0x20, 0x2c, 0x00, 0x00, 0x01, 0x00, 0x00, 0x00
        /*008c*/ 	.byte	0x40, 0x2c, 0x00, 0x00, 0x01, 0x00, 0x00, 0x00, 0xe0, 0x41, 0x00, 0x00


	//----- nvinfo : EIATTR_MERCURY_ISA_VERSION
	.align		4
.L_307:
        /*0098*/ 	.byte	0x03, 0x5f
        /*009a*/ 	.short	0x0101


	//----- nvinfo : EIATTR_ATOM16_EMUL_INSTR_REG_MAP
	.align		4
        /*009c*/ 	.byte	0x04, 0x2e
        /*009e*/ 	.short	(.L_309 - .L_308)


	//   ....[0]....
.L_308:
        /*00a0*/ 	.word	0x00003240
        /*00a4*/ 	.short	0x0023
        /*00a6*/ 	.short	0x0000


	//   ....[1]....
        /*00a8*/ 	.word	0x00003340
        /*00ac*/ 	.short	0x0023
        /*00ae*/ 	.short	0x0000


	//   ....[2]....
        /*00b0*/ 	.word	0x00003470
        /*00b4*/ 	.short	0x0023
        /*00b6*/ 	.short	0x0000


	//   ....[3]....
        /*00b8*/ 	.word	0x00003560
        /*00bc*/ 	.short	0x0023
        /*00be*/ 	.short	0x0000


	//   ....[4]....
        /*00c0*/ 	.word	0x00003690
        /*00c4*/ 	.short	0x0023
        /*00c6*/ 	.short	0x0000


	//   ....[5]....
        /*00c8*/ 	.word	0x00003780
        /*00cc*/ 	.short	0x0023
        /*00ce*/ 	.short	0x0000


	//   ....[6]....
        /*00d0*/ 	.word	0x000038b0
        /*00d4*/ 	.short	0x0011
        /*00d6*/ 	.short	0x0000


	//   ....[7]....
        /*00d8*/ 	.word	0x000039a0
        /*00dc*/ 	.short	0x0011
        /*00de*/ 	.short	0x0000


	//   ....[8]....
        /*00e0*/ 	.word	0x00003bd0
        /*00e4*/ 	.short	0x0018
        /*00e6*/ 	.short	0x0000


	//   ....[9]....
        /*00e8*/ 	.word	0x00003cd0
        /*00ec*/ 	.short	0x0018
        /*00ee*/ 	.short	0x0000


	//   ....[10]....
        /*00f0*/ 	.word	0x00003e20
        /*00f4*/ 	.short	0x0018
        /*00f6*/ 	.short	0x0000


	//   ....[11]....
        /*00f8*/ 	.word	0x00003f20
        /*00fc*/ 	.short	0x0018
        /*00fe*/ 	.short	0x0000


	//   ....[12]....
        /*0100*/ 	.word	0x00004060
        /*0104*/ 	.short	0x0009
        /*0106*/ 	.short	0x0000


	//   ....[13]....
        /*0108*/ 	.word	0x00004150
        /*010c*/ 	.short	0x0009
        /*010e*/ 	.short	0x0000


	//----- nvinfo : EIATTR_EXIT_INSTR_OFFSETS
	.align		4
.L_309:
        /*0110*/ 	.byte	0x04, 0x1c
        /*0112*/ 	.short	(.L_311 - .L_310)


	//   ....[0]....
.L_310:
        /*0114*/ 	.word	0x000000e0


	//   ....[1]....
        /*0118*/ 	.word	0x00002a10


	//   ....[2]....
        /*011c*/ 	.word	0x00004220


	//   ....[3]....
        /*0120*/ 	.word	0x00004280


	//   ....[4]....
        /*0124*/ 	.word	0x00004840


	//----- nvinfo : EIATTR_MAX_THREADS
	.align		4
.L_311:
        /*0128*/ 	.byte	0x04, 0x05
        /*012a*/ 	.short	(.L_313 - .L_312)
.L_312:
        /*012c*/ 	.word	0x00000100
        /*0130*/ 	.word	0x00000001
        /*0134*/ 	.word	0x00000001


	//----- nvinfo : EIATTR_CRS_STACK_SIZE
	.align		4
.L_313:
        /*0138*/ 	.byte	0x04, 0x1e
        /*013a*/ 	.short	(.L_315 - .L_314)
.L_314:
        /*013c*/ 	.word	0x00000000


	//----- nvinfo : EIATTR_CBANK_PARAM_SIZE
	.align		4
.L_315:
        /*0140*/ 	.byte	0x03, 0x19
        /*0142*/ 	.short	0x00a0


	//----- nvinfo : EIATTR_PARAM_CBANK
	.align		4
        /*0144*/ 	.byte	0x04, 0x0a
        /*0146*/ 	.short	(.L_317 - .L_316)
	.align		4
.L_316:
        /*0148*/ 	.word	index@(.nv.constant0._ZN2at6native54_GLOBAL__N__aa9a477a_21_UpSampleBilinear2d_cu_607db5e336upsample_gen2d_aa_backward_out_frameIN3c104HalfEfNS0_18upsample_antialias20BicubicFilterFunctorEEEvT0_S7_NS_27GenericPackedTensorAccessorIT_Lm4ENS_16DefaultPtrTraitsElEENS8_IKS9_Lm4ESA_lEERKT1_)
        /*014c*/ 	.short	0x0210
        /*014e*/ 	.short	0x00a0


	//----- nvinfo : EIATTR_SW_WAR
	.align		4
.L_317:
        /*0150*/ 	.byte	0x04, 0x36
        /*0152*/ 	.short	(.L_319 - .L_318)
.L_318:
        /*0154*/ 	.word	0x00000008
.L_319:


//--------------------- .nv.info._ZN2at6native54_GLOBAL__N__aa9a477a_21_UpSampleBilinear2d_cu_607db5e336upsample_gen2d_aa_backward_out_frameIffNS0_18upsample_antialias20BicubicFilterFunctorEEEvT0_S5_NS_27GenericPackedTensorAccessorIT_Lm4ENS_16DefaultPtrTraitsElEENS6_IKS7_Lm4ES8_lEERKT1_ --------------------------
	.section	.nv.info._ZN2at6native54_GLOBAL__N__aa9a477a_21_UpSampleBilinear2d_cu_607db5e336upsample_gen2d_aa_backward_out_frameIffNS0_18upsample_antialias20BicubicFilterFunctorEEEvT0_S5_NS_27GenericPackedTensorAccessorIT_Lm4ENS_16DefaultPtrTraitsElEENS6_IKS7_Lm4ES8_lEERKT1_,"",@"SHT_CUDA_INFO"
	.sectionflags	@""
	.align	4


	//----- nvinfo : EIATTR_CUDA_API_VERSION
	.align		4
        /*0000*/ 	.byte	0x04, 0x37
        /*0002*/ 	.short	(.L_321 - .L_320)
.L_320:
        /*0004*/ 	.word	0x00000082


	//----- nvinfo : EIATTR_KPARAM_INFO
	.align		4
.L_321:
        /*0008*/ 	.byte	0x04, 0x17
        /*000a*/ 	.short	(.L_323 - .L_322)
.L_322:
        /*000c*/ 	.word	0x00000000
        /*0010*/ 	.short	0x0004
        /*0012*/ 	.short	0x0098
        /*0014*/ 	.byte	0x00, 0xf0, 0x21, 0x00


	//----- nvinfo : EIATTR_KPARAM_INFO
	.align		4
.L_323:
        /*0018*/ 	.byte	0x04, 0x17
        /*001a*/ 	.short	(.L_325 - .L_324)
.L_324:
        /*001c*/ 	.word	0x00000000
        /*0020*/ 	.short	0x0003
        /*0022*/ 	.short	0x0050
        /*0024*/ 	.byte	0x00, 0xf0, 0x21, 0x01


	//----- nvinfo : EIATTR_KPARAM_INFO
	.align		4
.L_325:
        /*0028*/ 	.byte	0x04, 0x17
        /*002a*/ 	.short	(.L_327 - .L_326)
.L_326:
        /*002c*/ 	.word	0x00000000
        /*0030*/ 	.short	0x0002
        /*0032*/ 	.short	0x0008
        /*0034*/ 	.byte	0x00, 0xf0, 0x21, 0x01


	//----- nvinfo : EIATTR_KPARAM_INFO
	.align		4
.L_327:
        /*0038*/ 	.byte	0x04, 0x17
        /*003a*/ 	.short	(.L_329 - .L_328)
.L_328:
        /*003c*/ 	.word	0x00000000
        /*0040*/ 	.short	0x0001
        /*0042*/ 	.short	0x0004
        /*0044*/ 	.byte	0x00, 0xf0, 0x11, 0x00


	//----- nvinfo : EIATTR_KPARAM_INFO
	.align		4
.L_329:
        /*0048*/ 	.byte	0x04, 0x17
        /*004a*/ 	.short	(.L_331 - .L_330)
.L_330:
        /*004c*/ 	.word	0x00000000
        /*0050*/ 	.short	0x0000
        /*0052*/ 	.short	0x0000
        /*0054*/ 	.byte	0x00, 0xf0, 0x11, 0x00


	//----- nvinfo : EIATTR_SPARSE_MMA_MASK
	.align		4
.L_331:
        /*0058*/ 	.byte	0x03, 0x50
        /*005a*/ 	.short	0x0000


	//----- nvinfo : EIATTR_MAXREG_COUNT
	.align		4
        /*005c*/ 	.byte	0x03, 0x1b
        /*005e*/ 	.short	0x00ff


	//----- nvinfo : EIATTR_NUM_BARRIERS
	.align		4
        /*0060*/ 	.byte	0x02, 0x4c
        /*0062*/ 	.byte	0x01
	.zero		1


	//----- nvinfo : EIATTR_MERCURY_ISA_VERSION
	.align		4
        /*0064*/ 	.byte	0x03, 0x5f
        /*0066*/ 	.short	0x0101


	//----- nvinfo : EIATTR_EXIT_INSTR_OFFSETS
	.align		4
        /*0068*/ 	.byte	0x04, 0x1c
        /*006a*/ 	.short	(.L_333 - .L_332)


	//   ....[0]....
.L_332:
        /*006c*/ 	.word	0x000000d0


	//   ....[1]....
        /*0070*/ 	.word	0x000027e0


	//   ....[2]....
        /*0074*/ 	.word	0x00003600


	//   ....[3]....
        /*0078*/ 	.word	0x00003660


	//   ....[4]....
        /*007c*/ 	.word	0x00003c20


	//----- nvinfo : EIATTR_MAX_THREADS
	.align		4
.L_333:
        /*0080*/ 	.byte	0x04, 0x05
        /*0082*/ 	.short	(.L_335 - .L_334)
.L_334:
        /*0084*/ 	.word	0x00000100
        /*0088*/ 	.word	0x00000001
        /*008c*/ 	.word	0x00000001


	//----- nvinfo : EIATTR_CRS_STACK_SIZE
	.align		4
.L_335:
        /*0090*/ 	.byte	0x04, 0x1e
        /*0092*/ 	.short	(.L_337 - .L_336)
.L_336:
        /*0094*/ 	.word	0x00000000


	//----- nvinfo : EIATTR_CBANK_PARAM_SIZE
	.align		4
.L_337:
        /*0098*/ 	.byte	0x03, 0x19
        /*009a*/ 	.short	0x00a0


	//----- nvinfo : EIATTR_PARAM_CBANK
	.align		4
        /*009c*/ 	.byte	0x04, 0x0a
        /*009e*/ 	.short	(.L_339 - .L_338)
	.align		4
.L_338:
        /*00a0*/ 	.word	index@(.nv.constant0._ZN2at6native54_GLOBAL__N__aa9a477a_21_UpSampleBilinear2d_cu_607db5e336upsample_gen2d_aa_backward_out_frameIffNS0_18upsample_antialias20BicubicFilterFunctorEEEvT0_S5_NS_27GenericPackedTensorAccessorIT_Lm4ENS_16DefaultPtrTraitsElEENS6_IKS7_Lm4ES8_lEERKT1_)
        /*00a4*/ 	.short	0x0210
        /*00a6*/ 	.short	0x00a0


	//----- nvinfo : EIATTR_SW_WAR
	.align		4
.L_339:
        /*00a8*/ 	.byte	0x04, 0x36
        /*00aa*/ 	.short	(.L_341 - .L_340)
.L_340:
        /*00ac*/ 	.word	0x00000008
.L_341:


//--------------------- .nv.info._ZN2at6native54_GLOBAL__N__aa9a477a_21_UpSampleBilinear2d_cu_607db5e336upsample_gen2d_aa_backward_out_frameIddNS0_18upsample_antialias20BicubicFilterFunctorEEEvT0_S5_NS_27GenericPackedTensorAccessorIT_Lm4ENS_16DefaultPtrTraitsElEENS6_IKS7_Lm4ES8_lEERKT1_ --------------------------
	.section	.nv.info._ZN2at6native54_GLOBAL__N__aa9a477a_21_UpSampleBilinear2d_cu_607db5e336upsample_gen2d_aa_backward_out_frameIddNS0_18upsample_antialias20BicubicFilterFunctorEEEvT0_S5_NS_27GenericPackedTensorAccessorIT_Lm4ENS_16DefaultPtrTraitsElEENS6_IKS7_Lm4ES8_lEERKT1_,"",@"SHT_CUDA_INFO"
	.sectionflags	@""
	.align	4


	//----- nvinfo : EIATTR_CUDA_API_VERSION
	.align		4
        /*0000*/ 	.byte	0x04, 0x37
        /*0002*/ 	.short	(.L_343 - .L_342)
.L_342:
        /*0004*/ 	.word	0x00000082


	//----- nvinfo : EIATTR_KPARAM_INFO
	.align		4
.L_343:
        /*0008*/ 	.byte	0x04, 0x17
        /*000a*/ 	.short	(.L_345 - .L_344)
.L_344:
        /*000c*/ 	.word	0x00000000
        /*0010*/ 	.short	0x0004
        /*0012*/ 	.short	0x00a0
        /*0014*/ 	.byte	0x00, 0xf0, 0x21, 0x00


	//----- nvinfo : EIATTR_KPARAM_INFO
	.align		4
.L_345:
        /*0018*/ 	.byte	0x04, 0x17
        /*001a*/ 	.short	(.L_347 - .L_346)
.L_346:
        /*001c*/ 	.word	0x00000000
        /*0020*/ 	.short	0x0003
        /*0022*/ 	.short	0x0058
        /*0024*/ 	.byte	0x00, 0xf0, 0x21, 0x01


	//----- nvinfo : EIATTR_KPARAM_INFO
	.align		4
.L_347:
        /*0028*/ 	.byte	0x04, 0x17
        /*002a*/ 	.short	(.L_349 - .L_348)
.L_348:
        /*002c*/ 	.word	0x00000000
        /*0030*/ 	.short	0x0002
        /*0032*/ 	.short	0x0010
        /*0034*/ 	.byte	0x00, 0xf0, 0x21, 0x01


	//----- nvinfo : EIATTR_KPARAM_INFO
	.align		4
.L_349:
        /*0038*/ 	.byte	0x04, 0x17
        /*003a*/ 	.short	(.L_351 - .L_350)
.L_350:
        /*003c*/ 	.word	0x00000000
        /*0040*/ 	.short	0x0001
        /*0042*/ 	.short	0x0008
        /*0044*/ 	.byte	0x00, 0xf0, 0x21, 0x00


	//----- nvinfo : EIATTR_KPARAM_INFO
	.align		4
.L_351:
        /*0048*/ 	.byte	0x04, 0x17
        /*004a*/ 	.short	(.L_353 - .L_352)
.L_352:
        /*004c*/ 	.word	0x00000000
        /*0050*/ 	.short	0x0000
        /*0052*/ 	.short	0x0000
        /*0054*/ 	.byte	0x00, 0xf0, 0x21, 0x00


	//----- nvinfo : EIATTR_SPARSE_MMA_MASK
	.align		4
.L_353:
        /*0058*/ 	.byte	0x03, 0x50
        /*005a*/ 	.short	0x0000


	//----- nvinfo : EIATTR_MAXREG_COUNT
	.align		4
        /*005c*/ 	.byte	0x03, 0x1b
        /*005e*/ 	.short	0x00ff


	//----- nvinfo : EIATTR_NUM_BARRIERS
	.align		4
        /*0060*/ 	.byte	0x02, 0x4c
        /*0062*/ 	.byte	0x01
	.zero		1


	//----- nvinfo : EIATTR_MERCURY_ISA_VERSION
	.align		4
        /*0064*/ 	.byte	0x03, 0x5f
        /*0066*/ 	.short	0x0101


	//----- nvinfo : EIATTR_EXIT_INSTR_OFFSETS
	.align		4
        /*0068*/ 	.byte	0x04, 0x1c
        /*006a*/ 	.short	(.L_355 - .L_354)


	//   ....[0]....
.L_354:
        /*006c*/ 	.word	0x000000d0


	//   ....[1]....
        /*0070*/ 	.word	0x00003690


	//   ....[2]....
        /*0074*/ 	.word	0x00004540


	//   ....[3]....
        /*0078*/ 	.word	0x000045a0


	//   ....[4]....
        /*007c*/ 	.word	0x00004b30


	//----- nvinfo : EIATTR_MAX_THREADS
	.align		4
.L_355:
        /*0080*/ 	.byte	0x04, 0x05
        /*0082*/ 	.short	(.L_357 - .L_356)
.L_356:
        /*0084*/ 	.word	0x00000100
        /*0088*/ 	.word	0x00000001
        /*008c*/ 	.word	0x00000001


	//----- nvinfo : EIATTR_CRS_STACK_SIZE
	.align		4
.L_357:
        /*0090*/ 	.byte	0x04, 0x1e
        /*0092*/ 	.short	(.L_359 - .L_358)
.L_358:
        /*0094*/ 	.word	0x00000000


	//----- nvinfo : EIATTR_CBANK_PARAM_SIZE
	.align		4
.L_359:
        /*0098*/ 	.byte	0x03, 0x19
        /*009a*/ 	.short	0x00a8


	//----- nvinfo : EIATTR_PARAM_CBANK
	.align		4
        /*009c*/ 	.byte	0x04, 0x0a
        /*009e*/ 	.short	(.L_361 - .L_360)
	.align		4
.L_360:
        /*00a0*/ 	.word	index@(.nv.constant0._ZN2at6native54_GLOBAL__N__aa9a477a_21_UpSampleBilinear2d_cu_607db5e336upsample_gen2d_aa_backward_out_frameIddNS0_18upsample_antialias20BicubicFilterFunctorEEEvT0_S5_NS_27GenericPackedTensorAccessorIT_Lm4ENS_16DefaultPtrTraitsElEENS6_IKS7_Lm4ES8_lEERKT1_)
        /*00a4*/ 	.short	0x0210
        /*00a6*/ 	.short	0x00a8


	//----- nvinfo : EIATTR_SW_WAR
	.align		4
.L_361:
        /*00a8*/ 	.byte	0x04, 0x36
        /*00aa*/ 	.short	(.L_363 - .L_362)
.L_362:
        /*00ac*/ 	.word	0x00000008
.L_363:


//--------------------- .nv.info._ZN2at6native54_GLOBAL__N__aa9a477a_21_UpSampleBilinear2d_cu_607db5e327upsample_gen2d_aa_out_frameIN3c108BFloat16EfNS0_18upsample_antialias20BicubicFilterFunctorEEEvT0_S7_NS_27GenericPackedTensorAccessorIKT_Lm4ENS_16DefaultPtrTraitsElEENS8_IS9_Lm4ESB_lEERKT1_ --------------------------
	.section	.nv.info._ZN2at6native54_GLOBAL__N__aa9a477a_21_UpSampleBilinear2d_cu_607db5e327upsample_gen2d_aa_out_frameIN3c108BFloat16EfNS0_18upsample_antialias20BicubicFilterFunctorEEEvT0_S7_NS_27GenericPackedTensorAccessorIKT_Lm4ENS_16DefaultPtrTraitsElEENS8_IS9_Lm4ESB_lEERKT1_,"",@"SHT_CUDA_INFO"
	.sectionflags	@""
	.align	4


	//----- nvinfo : EIATTR_CUDA_API_VERSION
	.align		4
        /*0000*/ 	.byte	0x04, 0x37
        /*0002*/ 	.short	(.L_365 - .L_364)
.L_364:
        /*0004*/ 	.word	0x00000082


	//----- nvinfo : EIATTR_KPARAM_INFO
	.align		4
.L_365:
        /*0008*/ 	.byte	0x04, 0x17
        /*000a*/ 	.short	(.L_367 - .L_366)
.L_366:
        /*000c*/ 	.word	0x00000000
        /*0010*/ 	.short	0x0004
        /*0012*/ 	.short	0x0098
        /*0014*/ 	.byte	0x00, 0xf0, 0x21, 0x00


	//----- nvinfo : EIATTR_KPARAM_INFO
	.align		4
.L_367:
        /*0018*/ 	.byte	0x04, 0x17
        /*001a*/ 	.short	(.L_369 - .L_368)
.L_368:
        /*001c*/ 	.word	0x00000000
        /*0020*/ 	.short	0x0003
        /*0022*/ 	.short	0x0050
        /*0024*/ 	.byte	0x00, 0xf0, 0x21, 0x01


	//----- nvinfo : EIATTR_KPARAM_INFO
	.align		4
.L_369:
        /*0028*/ 	.byte	0x04, 0x17
        /*002a*/ 	.short	(.L_371 - .L_370)
.L_370:
        /*002c*/ 	.word	0x00000000
        /*0030*/ 	.short	0x0002
        /*0032*/ 	.short	0x0008
        /*0034*/ 	.byte	0x00, 0xf0, 0x21, 0x01


	//----- nvinfo : EIATTR_KPARAM_INFO
	.align		4
.L_371:
        /*0038*/ 	.byte	0x04, 0x17
        /*003a*/ 	.short	(.L_373 - .L_372)
.L_372:
        /*003c*/ 	.word	0x00000000
        /*0040*/ 	.short	0x0001
        /*0042*/ 	.short	0x0004
        /*0044*/ 	.byte	0x00, 0xf0, 0x11, 0x00


	//----- nvinfo : EIATTR_KPARAM_INFO
	.align		4
.L_373:
        /*0048*/ 	.byte	0x04, 0x17
        /*004a*/ 	.short	(.L_375 - .L_374)
.L_374:
        /*004c*/ 	.word	0x00000000
        /*0050*/ 	.short	0x0000
        /*0052*/ 	.short	0x0000
        /*0054*/ 	.byte	0x00, 0xf0, 0x11, 0x00


	//----- nvinfo : EIATTR_SPARSE_MMA_MASK
	.align		4
.L_375:
        /*0058*/ 	.byte	0x03, 0x50
        /*005a*/ 	.short	0x0000


	//----- nvinfo : EIATTR_MAXREG_COUNT
	.align		4
        /*005c*/ 	.byte	0x03, 0x1b
        /*005e*/ 	.short	0x00ff


	//----- nvinfo : EIATTR_NUM_BARRIERS
	.align		4
        /*0060*/ 	.byte	0x02, 0x4c
        /*0062*/ 	.byte	0x01
	.zero		1


	//----- nvinfo : EIATTR_MERCURY_ISA_VERSION
	.align		4
        /*0064*/ 	.byte	0x03, 0x5f
        /*0066*/ 	.short	0x0101


	//----- nvinfo : EIATTR_EXIT_INSTR_OFFSETS
	.align		4
        /*0068*/ 	.byte	0x04, 0x1c
        /*006a*/ 	.short	(.L_377 - .L_376)


	//   ....[0]....
.L_376:
        /*006c*/ 	.word	0x000000d0


	//   ....[1]....
        /*0070*/ 	.word	0x00002a80


	//   ....[2]....
        /*0074*/ 	.word	0x00005590


	//----- nvinfo : EIATTR_MAX_THREADS
	.align		4
.L_377:
        /*0078*/ 	.byte	0x04, 0x05
        /*007a*/ 	.short	(.L_379 - .L_378)
.L_378:
        /*007c*/ 	.word	0x00000100
        /*0080*/ 	.word	0x00000001
        /*0084*/ 	.word	0x00000001


	//----- nvinfo : EIATTR_CRS_STACK_SIZE
	.align		4
.L_379:
        /*0088*/ 	.byte	0x04, 0x1e
        /*008a*/ 	.short	(.L_381 - .L_380)
.L_380:
        /*008c*/ 	.word	0x00000000


	//----- nvinfo : EIATTR_CBANK_PARAM_SIZE
	.align		4
.L_381:
        /*0090*/ 	.byte	0x03, 0x19
        /*0092*/ 	.short	0x00a0


	//----- nvinfo : EIATTR_PARAM_CBANK
	.align		4
        /*0094*/ 	.byte	0x04, 0x0a
        /*0096*/ 	.short	(.L_383 - .L_382)
	.align		4
.L_382:
        /*0098*/ 	.word	index@(.nv.constant0._ZN2at6native54_GLOBAL__N__aa9a477a_21_UpSampleBilinear2d_cu_607db5e327upsample_gen2d_aa_out_frameIN3c108BFloat16EfNS0_18upsample_antialias20BicubicFilterFunctorEEEvT0_S7_NS_27GenericPackedTensorAccessorIKT_Lm4ENS_16DefaultPtrTraitsElEENS8_IS9_Lm4ESB_lEERKT1_)
        /*009c*/ 	.short	0x0210
        /*009e*/ 	.short	0x00a0


	//----- nvinfo : EIATTR_SW_WAR
	.align		4
.L_383:
        /*00a0*/ 	.byte	0x04, 0x36
        /*00a2*/ 	.short	(.L_385 - .L_384)
.L_384:
        /*00a4*/ 	.word	0x00000008
.L_385:


//--------------------- .nv.info._ZN2at6native54_GLOBAL__N__aa9a477a_21_UpSampleBilinear2d_cu_607db5e327upsample_gen2d_aa_out_frameIN3c104HalfEfNS0_18upsample_antialias20BicubicFilterFunctorEEEvT0_S7_NS_27GenericPackedTensorAccessorIKT_Lm4ENS_16DefaultPtrTraitsElEENS8_IS9_Lm4ESB_lEERKT1_ --------------------------
	.section	.nv.info._ZN2at6native54_GLOBAL__N__aa9a477a_21_UpSampleBilinear2d_cu_607db5e327upsample_gen2d_aa_out_frameIN3c104HalfEfNS0_18upsample_antialias20BicubicFilterFunctorEEEvT0_S7_NS_27GenericPackedTensorAccessorIKT_Lm4ENS_16DefaultPtrTraitsElEENS8_IS9_Lm4ESB_lEERKT1_,"",@"SHT_CUDA_INFO"
	.sectionflags	@""
	.align	4


	//----- nvinfo : EIATTR_CUDA_API_VERSION
	.align		4
        /*0000*/ 	.byte	0x04, 0x37
        /*0002*/ 	.short	(.L_387 - .L_386)
.L_386:
        /*0004*/ 	.word	0x00000082


	//----- nvinfo : EIATTR_KPARAM_INFO
	.align		4
.L_387:
        /*0008*/ 	.byte	0x04, 0x17
        /*000a*/ 	.short	(.L_389 - .L_388)
.L_388:
        /*000c*/ 	.word	0x00000000
        /*0010*/ 	.short	0x0004
        /*0012*/ 	.short	0x0098
        /*0014*/ 	.byte	0x00, 0xf0, 0x21, 0x00


	//----- nvinfo : EIATTR_KPARAM_INFO
	.align		4
.L_389:
        /*0018*/ 	.byte	0x04, 0x17
        /*001a*/ 	.short	(.L_391 - .L_390)
.L_390:
        /*001c*/ 	.word	0x00000000
        /*0020*/ 	.short	0x0003
        /*0022*/ 	.short	0x0050
        /*0024*/ 	.byte	0x00, 0xf0, 0x21, 0x01


	//----- nvinfo : EIATTR_KPARAM_INFO
	.align		4
.L_391:
        /*0028*/ 	.byte	0x04, 0x17
        /*002a*/ 	.short	(.L_393 - .L_392)
.L_392:
        /*002c*/ 	.word	0x00000000
        /*0030*/ 	.short	0x0002
        /*0032*/ 	.short	0x0008
        /*0034*/ 	.byte	0x00, 0xf0, 0x21, 0x01


	//----- nvinfo : EIATTR_KPARAM_INFO
	.align		4
.L_393:
        /*0038*/ 	.byte	0x04, 0x17
        /*003a*/ 	.short	(.L_395 - .L_394)
.L_394:
        /*003c*/ 	.word	0x00000000
        /*0040*/ 	.short	0x0001
        /*0042*/ 	.short	0x0004
        /*0044*/ 	.byte	0x00, 0xf0, 0x11, 0x00


	//----- nvinfo : EIATTR_KPARAM_INFO
	.align		4
.L_395:
        /*0048*/ 	.byte	0x04, 0x17
        /*004a*/ 	.short	(.L_397 - .L_396)
.L_396:
        /*004c*/ 	.word	0x00000000
        /*0050*/ 	.short	0x0000
        /*0052*/ 	.short	0x0000
        /*0054*/ 	.byte	0x00, 0xf0, 0x11, 0x00


	//----- nvinfo : EIATTR_SPARSE_MMA_MASK
	.align		4
.L_397:
        /*0058*/ 	.byte	0x03, 0x50
        /*005a*/ 	.short	0x0000


	//----- nvinfo : EIATTR_MAXREG_COUNT
	.align		4
        /*005c*/ 	.byte	0x03, 0x1b
        /*005e*/ 	.short	0x00ff


	//----- nvinfo : EIATTR_NUM_BARRIERS
	.align		4
        /*0060*/ 	.byte	0x02, 0x4c
        /*0062*/ 	.byte	0x01
	.zero		1


	//----- nvinfo : EIATTR_MERCURY_ISA_VERSION
	.align		4
        /*0064*/ 	.byte	0x03, 0x5f
        /*0066*/ 	.short	0x0101


	//----- nvinfo : EIATTR_EXIT_INSTR_OFFSETS
	.align		4
        /*0068*/ 	.byte	0x04, 0x1c
        /*006a*/ 	.short	(.L_399 - .L_398)


	//   ....[0]....
.L_398:
        /*006c*/ 	.word	0x000000d0


	//   ....[1]....
        /*0070*/ 	.word	0x00002a80


	//   ....[2]....
        /*0074*/ 	.word	0x00005320


	//----- nvinfo : EIATTR_MAX_THREADS
	.align		4
.L_399:
        /*0078*/ 	.byte	0x04, 0x05
        /*007a*/ 	.short	(.L_401 - .L_400)
.L_400:
        /*007c*/ 	.word	0x00000100
        /*0080*/ 	.word	0x00000001
        /*0084*/ 	.word	0x00000001


	//----- nvinfo : EIATTR_CRS_STACK_SIZE
	.align		4
.L_401:
        /*0088*/ 	.byte	0x04, 0x1e
        /*008a*/ 	.short	(.L_403 - .L_402)
.L_402:
        /*008c*/ 	.word	0x00000000


	//----- nvinfo : EIATTR_CBANK_PARAM_SIZE
	.align		4
.L_403:
        /*0090*/ 	.byte	0x03, 0x19
        /*0092*/ 	.short	0x00a0


	//----- nvinfo : EIATTR_PARAM_CBANK
	.align		4
        /*0094*/ 	.byte	0x04, 0x0a
        /*0096*/ 	.short	(.L_405 - .L_404)
	.align		4
.L_404:
        /*0098*/ 	.word	index@(.nv.constant0._ZN2at6native54_GLOBAL__N__aa9a477a_21_UpSampleBilinear2d_cu_607db5e327upsample_gen2d_aa_out_frameIN3c104HalfEfNS0_18upsample_antialias20BicubicFilterFunctorEEEvT0_S7_NS_27GenericPackedTensorAccessorIKT_Lm4ENS_16DefaultPtrTraitsElEENS8_IS9_Lm4ESB_lEERKT1_)
        /*009c*/ 	.short	0x0210
        /*009e*/ 	.short	0x00a0


	//----- nvinfo : EIATTR_SW_WAR
	.align		4
.L_405:
        /*00a0*/ 	.byte	0x04, 0x36
        /*00a2*/ 	.short	(.L_407 - .L_406)
.L_406:
        /*00a4*/ 	.word	0x00000008
.L_407:


//--------------------- .nv.info._ZN2at6native54_GLOBAL__N__aa9a477a_21_UpSampleBilinear2d_cu_607db5e327upsample_gen2d_aa_out_frameIffNS0_18upsample_antialias20BicubicFilterFunctorEEEvT0_S5_NS_27GenericPackedTensorAccessorIKT_Lm4ENS_16DefaultPtrTraitsElEENS6_IS7_Lm4ES9_lEERKT1_ --------------------------
	.section	.nv.info._ZN2at6native54_GLOBAL__N__aa9a477a_21_UpSampleBilinear2d_cu_607db5e327upsample_gen2d_aa_out_frameIffNS0_18upsample_antialias20BicubicFilterFunctorEEEvT0_S5_NS_27GenericPackedTensorAccessorIKT_Lm4ENS_16DefaultPtrTraitsElEENS6_IS7_Lm4ES9_lEERKT1_,"",@"SHT_CUDA_INFO"
	.sectionflags	@""
	.align	4


	//----- nvinfo : EIATTR_CUDA_API_VERSION
	.align		4
        /*0000*/ 	.byte	0x04, 0x37
        /*0002*/ 	.short	(.L_409 - .L_408)
.L_408:
        /*0004*/ 	.word	0x00000082


	//----- nvinfo : EIATTR_KPARAM_INFO
	.align		4
.L_409:
        /*0008*/ 	.byte	0x04, 0x17
        /*000a*/ 	.short	(.L_411 - .L_410)
.L_410:
        /*000c*/ 	.word	0x00000000
        /*0010*/ 	.short	0x0004
        /*0012*/ 	.short	0x0098
        /*0014*/ 	.byte	0x00, 0xf0, 0x21, 0x00


	//----- nvinfo : EIATTR_KPARAM_INFO
	.align		4
.L_411:
        /*0018*/ 	.byte	0x04, 0x17
        /*001a*/ 	.short	(.L_413 - .L_412)
.L_412:
        /*001c*/ 	.word	0x00000000
        /*0020*/ 	.short	0x0003
        /*0022*/ 	.short	0x0050
        /*0024*/ 	.byte	0x00, 0xf0, 0x21, 0x01


	//----- nvinfo : EIATTR_KPARAM_INFO
	.align		4
.L_413:
        /*0028*/ 	.byte	0x04, 0x17
        /*002a*/ 	.short	(.L_415 - .L_414)
.L_414:
        /*002c*/ 	.word	0x00000000
        /*0030*/ 	.short	0x0002
        /*0032*/ 	.short	0x0008
        /*0034*/ 	.byte	0x00, 0xf0, 0x21, 0x01


	//----- nvinfo : EIATTR_KPARAM_INFO
	.align		4
.L_415:
        /*0038*/ 	.byte	0x04, 0x17
        /*003a*/ 	.short	(.L_417 - .L_416)
.L_416:
        /*003c*/ 	.word	0x00000000
        /*0040*/ 	.short	0x0001
        /*0042*/ 	.short	0x0004
        /*0044*/ 	.byte	0x00, 0xf0, 0x11, 0x00


	//----- nvinfo : EIATTR_KPARAM_INFO
	.align		4
.L_417:
        /*0048*/ 	.byte	0x04, 0x17
        /*004a*/ 	.short	(.L_419 - .L_418)
.L_418:
        /*004c*/ 	.word	0x00000000
        /*0050*/ 	.short	0x0000
        /*0052*/ 	.short	0x0000
        /*0054*/ 	.byte	0x00, 0xf0, 0x11, 0x00


	//----- nvinfo : EIATTR_SPARSE_MMA_MASK
	.align		4
.L_419:
        /*0058*/ 	.byte	0x03, 0x50
        /*005a*/ 	.short	0x0000


	//----- nvinfo : EIATTR_MAXREG_COUNT
	.align		4
        /*005c*/ 	.byte	0x03, 0x1b
        /*005e*/ 	.short	0x00ff


	//----- nvinfo : EIATTR_NUM_BARRIERS
	.align		4
        /*0060*/ 	.byte	0x02, 0x4c
        /*0062*/ 	.byte	0x01
	.zero		1


	//----- nvinfo : EIATTR_MERCURY_ISA_VERSION
	.align		4
        /*0064*/ 	.byte	0x03, 0x5f
        /*0066*/ 	.short	0x0101


	//----- nvinfo : EIATTR_EXIT_INSTR_OFFSETS
	.align		4
        /*0068*/ 	.byte	0x04, 0x1c
        /*006a*/ 	.short	(.L_421 - .L_420)


	//   ....[0]....
.L_420:
        /*006c*/ 	.word	0x000000d0


	//   ....[1]....
        /*0070*/ 	.word	0x000026e0


	//   ....[2]....
        /*0074*/ 	.word	0x00004200


	//----- nvinfo : EIATTR_MAX_THREADS
	.align		4
.L_421:
        /*0078*/ 	.byte	0x04, 0x05
        /*007a*/ 	.short	(.L_423 - .L_422)
.L_422:
        /*007c*/ 	.word	0x00000100
        /*0080*/ 	.word	0x00000001
        /*0084*/ 	.word	0x00000001


	//----- nvinfo : EIATTR_CRS_STACK_SIZE
	.align		4
.L_423:
        /*0088*/ 	.byte	0x04, 0x1e
        /*008a*/ 	.short	(.L_425 - .L_424)
.L_424:
        /*008c*/ 	.word	0x00000000


	//----- nvinfo : EIATTR_CBANK_PARAM_SIZE
	.align		4
.L_425:
        /*0090*/ 	.byte	0x03, 0x19
        /*0092*/ 	.short	0x00a0


	//----- nvinfo : EIATTR_PARAM_CBANK
	.align		4
        /*0094*/ 	.byte	0x04, 0x0a
        /*0096*/ 	.short	(.L_427 - .L_426)
	.align		4
.L_426:
        /*0098*/ 	.word	index@(.nv.constant0._ZN2at6native54_GLOBAL__N__aa9a477a_21_UpSampleBilinear2d_cu_607db5e327upsample_gen2d_aa_out_frameIffNS0_18upsample_antialias20BicubicFilterFunctorEEEvT0_S5_NS_27GenericPackedTensorAccessorIKT_Lm4ENS_16DefaultPtrTraitsElEENS6_IS7_Lm4ES9_lEERKT1_)
        /*009c*/ 	.short	0x0210
        /*009e*/ 	.short	0x00a0


	//----- nvinfo : EIATTR_SW_WAR
	.align		4
.L_427:
        /*00a0*/ 	.byte	0x04, 0x36
        /*00a2*/ 	.short	(.L_429 - .L_428)
.L_428:
        /*00a4*/ 	.word	0x00000008
.L_429:


//--------------------- .nv.info._ZN2at6native54_GLOBAL__N__aa9a477a_21_UpSampleBilinear2d_cu_607db5e327upsample_gen2d_aa_out_frameIddNS0_18upsample_antialias20BicubicFilterFunctorEEEvT0_S5_NS_27GenericPackedTensorAccessorIKT_Lm4ENS_16DefaultPtrTraitsElEENS6_IS7_Lm4ES9_lEERKT1_ --------------------------
	.section	.nv.info._ZN2at6native54_GLOBAL__N__aa9a477a_21_UpSampleBilinear2d_cu_607db5e327upsample_gen2d_aa_out_frameIddNS0_18upsample_antialias20BicubicFilterFunctorEEEvT0_S5_NS_27GenericPackedTensorAccessorIKT_Lm4ENS_16DefaultPtrTraitsElEENS6_IS7_Lm4ES9_lEERKT1_,"",@"SHT_CUDA_INFO"
	.sectionflags	@""
	.align	4


	//----- nvinfo : EIATTR_CUDA_API_VERSION
	.align		4
        /*0000*/ 	.byte	0x04, 0x37
        /*0002*/ 	.short	(.L_431 - .L_430)
.L_430:
        /*0004*/ 	.word	0x00000082


	//----- nvinfo : EIATTR_KPARAM_INFO
	.align		4
.L_431:
        /*0008*/ 	.byte	0x04, 0x17
        /*000a*/ 	.short	(.L_433 - .L_432)
.L_432:
        /*000c*/ 	.word	0x00000000
        /*0010*/ 	.short	0x0004
        /*0012*/ 	.short	0x00a0
        /*0014*/ 	.byte	0x00, 0xf0, 0x21, 0x00


	//----- nvinfo : EIATTR_KPARAM_INFO
	.align		4
.L_433:
        /*0018*/ 	.byte	0x04, 0x17
        /*001a*/ 	.short	(.L_435 - .L_434)
.L_434:
        /*001c*/ 	.word	0x00000000
        /*0020*/ 	.short	0x0003
        /*0022*/ 	.short	0x0058
        /*0024*/ 	.byte	0x00, 0xf0, 0x21, 0x01


	//----- nvinfo : EIATTR_KPARAM_INFO
	.align		4
.L_435:
        /*0028*/ 	.byte	0x04, 0x17
        /*002a*/ 	.short	(.L_437 - .L_436)
.L_436:
        /*002c*/ 	.word	0x00000000
        /*0030*/ 	.short	0x0002
        /*0032*/ 	.short	0x0010
        /*0034*/ 	.byte	0x00, 0xf0, 0x21, 0x01


	//----- nvinfo : EIATTR_KPARAM_INFO
	.align		4
.L_437:
        /*0038*/ 	.byte	0x04, 0x17
        /*003a*/ 	.short	(.L_439 - .L_438)
.L_438:
        /*003c*/ 	.word	0x00000000
        /*0040*/ 	.short	0x0001
        /*0042*/ 	.short	0x0008
        /*0044*/ 	.byte	0x00, 0xf0, 0x21, 0x00


	//----- nvinfo : EIATTR_KPARAM_INFO
	.align		4
.L_439:
        /*0048*/ 	.byte	0x04, 0x17
        /*004a*/ 	.short	(.L_441 - .L_440)
.L_440:
        /*004c*/ 	.word	0x00000000
        /*0050*/ 	.short	0x0000
        /*0052*/ 	.short	0x0000
        /*0054*/ 	.byte	0x00, 0xf0, 0x21, 0x00


	//----- nvinfo : EIATTR_SPARSE_MMA_MASK
	.align		4
.L_441:
        /*0058*/ 	.byte	0x03, 0x50
        /*005a*/ 	.short	0x0000


	//----- nvinfo : EIATTR_MAXREG_COUNT
	.align		4
        /*005c*/ 	.byte	0x03, 0x1b
        /*005e*/ 	.short	0x00ff


	//----- nvinfo : EIATTR_NUM_BARRIERS
	.align		4
        /*0060*/ 	.byte	0x02, 0x4c
        /*0062*/ 	.byte	0x01
	.zero		1


	//----- nvinfo : EIATTR_MERCURY_ISA_VERSION
	.align		4
        /*0064*/ 	.byte	0x03, 0x5f
        /*0066*/ 	.short	0x0101


	//----- nvinfo : EIATTR_EXIT_INSTR_OFFSETS
	.align		4
        /*0068*/ 	.byte	0x04, 0x1c
        /*006a*/ 	.short	(.L_443 - .L_442)


	//   ....[0]....
.L_442:
        /*006c*/ 	.word	0x000000d0


	//   ....[1]....
        /*0070*/ 	.word	0x00003440


	//   ....[2]....
        /*0074*/ 	.word	0x00005020


	//----- nvinfo : EIATTR_MAX_THREADS
	.align		4
.L_443:
        /*0078*/ 	.byte	0x04, 0x05
        /*007a*/ 	.short	(.L_445 - .L_444)
.L_444:
        /*007c*/ 	.word	0x00000100
        /*0080*/ 	.word	0x00000001
        /*0084*/ 	.word	0x00000001


	//----- nvinfo : EIATTR_CRS_STACK_SIZE
	.align		4
.L_445:
        /*0088*/ 	.byte	0x04, 0x1e
        /*008a*/ 	.short	(.L_447 - .L_446)
.L_446:
        /*008c*/ 	.word	0x00000000


	//----- nvinfo : EIATTR_CBANK_PARAM_SIZE
	.align		4
.L_447:
        /*0090*/ 	.byte	0x03, 0x19
        /*0092*/ 	.short	0x00a8


	//----- nvinfo : EIATTR_PARAM_CBANK
	.align		4
        /*0094*/ 	.byte	0x04, 0x0a
        /*0096*/ 	.short	(.L_449 - .L_448)
	.align		4
.L_448:
        /*0098*/ 	.word	index@(.nv.constant0._ZN2at6native54_GLOBAL__N__aa9a477a_21_UpSampleBilinear2d_cu_607db5e327upsample_gen2d_aa_out_frameIddNS0_18upsample_antialias20BicubicFilterFunctorEEEvT0_S5_NS_27GenericPackedTensorAccessorIKT_Lm4ENS_16DefaultPtrTraitsElEENS6_IS7_Lm4ES9_lEERKT1_)
        /*009c*/ 	.short	0x0210
        /*009e*/ 	.short	0x00a8


	//----- nvinfo : EIATTR_SW_WAR
	.align		4
.L_449:
        /*00a0*/ 	.byte	0x04, 0x36
        /*00a2*/ 	.short	(.L_451 - .L_450)
.L_450:
        /*00a4*/ 	.word	0x00000008
.L_451:


//--------------------- .nv.info._ZN2at6native54_GLOBAL__N__aa9a477a_21_UpSampleBilinear2d_cu_607db5e336upsample_gen2d_aa_backward_out_frameIN3c108BFloat16EfNS0_18upsample_antialias21BilinearFilterFunctorEEEvT0_S7_NS_27GenericPackedTensorAccessorIT_Lm4ENS_16DefaultPtrTraitsElEENS8_IKS9_Lm4ESA_lEERKT1_ --------------------------
	.section	.nv.info._ZN2at6native54_GLOBAL__N__aa9a477a_21_UpSampleBilinear2d_cu_607db5e336upsample_gen2d_aa_backward_out_frameIN3c108BFloat16EfNS0_18upsample_antialias21BilinearFilterFunctorEEEvT0_S7_NS_27GenericPackedTensorAccessorIT_Lm4ENS_16DefaultPtrTraitsElEENS8_IKS9_Lm4ESA_lEERKT1_,"",@"SHT_CUDA_INFO"
	.sectionflags	@""
	.align	4


	//----- nvinfo : EIATTR_CUDA_API_VERSION
	.align		4
        /*0000*/ 	.byte	0x04, 0x37
        /*0002*/ 	.short	(.L_453 - .L_452)
.L_452:
        /*0004*/ 	.word	0x00000082


	//----- nvinfo : EIATTR_KPARAM_INFO
	.align		4
.L_453:
        /*0008*/ 	.byte	0x04, 0x17
        /*000a*/ 	.short	(.L_455 - .L_454)
.L_454:
        /*000c*/ 	.word	0x00000000
        /*0010*/ 	.short	0x0004
        /*0012*/ 	.short	0x0098
        /*0014*/ 	.byte	0x00, 0xf0, 0x21, 0x00


	//----- nvinfo : EIATTR_KPARAM_INFO
	.align		4
.L_455:
        /*0018*/ 	.byte	0x04, 0x17
        /*001a*/ 	.short	(.L_457 - .L_456)
.L_456:
        /*001c*/ 	.word	0x00000000
        /*0020*/ 	.short	0x0003
        /*0022*/ 	.short	0x0050
        /*0024*/ 	.byte	0x00, 0xf0, 0x21, 0x01


	//----- nvinfo : EIATTR_KPARAM_INFO
	.align		4
.L_457:
        /*0028*/ 	.byte	0x04, 0x17
        /*002a*/ 	.short	(.L_459 - .L_458)
.L_458:
        /*002c*/ 	.word	0x00000000
        /*0030*/ 	.short	0x0002
        /*0032*/ 	.short	0x0008
        /*0034*/ 	.byte	0x00, 0xf0, 0x21, 0x01


	//----- nvinfo : EIATTR_KPARAM_INFO
	.align		4
.L_459:
        /*0038*/ 	.byte	0x04, 0x17
        /*003a*/ 	.short	(.L_461 - .L_460)
.L_460:
        /*003c*/ 	.word	0x00000000
        /*0040*/ 	.short	0x0001
        /*0042*/ 	.short	0x0004
        /*0044*/ 	.byte	0x00, 0xf0, 0x11, 0x00


	//----- nvinfo : EIATTR_KPARAM_INFO
	.align		4
.L_461:
        /*0048*/ 	.byte	0x04, 0x17
        /*004a*/ 	.short	(.L_463 - .L_462)
.L_462:
        /*004c*/ 	.word	0x00000000
        /*0050*/ 	.short	0x0000
        /*0052*/ 	.short	0x0000
        /*0054*/ 	.byte	0x00, 0xf0, 0x11, 0x00


	//----- nvinfo : EIATTR_SPARSE_MMA_MASK
	.align		4
.L_463:
        /*0058*/ 	.byte	0x03, 0x50
        /*005a*/ 	.short	0x0000


	//----- nvinfo : EIATTR_MAXREG_COUNT
	.align		4
        /*005c*/ 	.byte	0x03, 0x1b
        /*005e*/ 	.short	0x00ff


	//----- nvinfo : EIATTR_NUM_BARRIERS
	.align		4
        /*0060*/ 	.byte	0x02, 0x4c
        /*0062*/ 	.byte	0x01
	.zero		1


	//----- nvinfo : EIATTR_ANNOTATIONS
	.align		4
        /*0064*/ 	.byte	0x04, 0x55
        /*0066*/ 	.short	(.L_465 - .L_464)


	//   ....[0]....
.L_464:
        /*0068*/ 	.word	0x00000001
        /*006c*/ 	.byte	0x90, 0x22, 0x00, 0x00, 0x01, 0x00, 0x00, 0x00, 0xc0, 0x22, 0x00, 0x00, 0x01, 0x00, 0x00, 0x00
        /*007c*/ 	.byte	0xd0, 0x22, 0x00, 0x00, 0x01, 0x00, 0x00, 0x00, 0xf0, 0x22, 0x00, 0x00


	//----- nvinfo : EIATTR_MERCURY_ISA_VERSION
	.align		4
.L_465:
        /*0088*/ 	.byte	0x03, 0x5f
        /*008a*/ 	.short	0x0101


	//----- nvinfo : EIATTR_ATOM16_EMUL_INSTR_REG_MAP
	.align		4
        /*008c*/ 	.byte	0x04, 0x2e
        /*008e*/ 	.short	(.L_467 - .L_466)


	//   ....[0]....
.L_466:
        /*0090*/ 	.word	0x00002950
        /*0094*/ 	.short	0x0023
        /*0096*/ 	.short	0x0000


	//   ....[1]....
        /*0098*/ 	.word	0x00002a50
        /*009c*/ 	.short	0x0023
        /*009e*/ 	.short	0x0000


	//   ....[2]....
        /*00a0*/ 	.word	0x00002b80
        /*00a4*/ 	.short	0x0023
        /*00a6*/ 	.short	0x0000


	//   ....[3]....
        /*00a8*/ 	.word	0x00002c70
        /*00ac*/ 	.short	0x0023
        /*00ae*/ 	.short	0x0000


	//   ....[4]....
        /*00b0*/ 	.word	0x00002da0
        /*00b4*/ 	.short	0x0023
        /*00b6*/ 	.short	0x0000


	//   ....[5]....
        /*00b8*/ 	.word	0x00002e90
        /*00bc*/ 	.short	0x0023
        /*00be*/ 	.short	0x0000


	//   ....[6]....
        /*00c0*/ 	.word	0x00002fc0
        /*00c4*/ 	.short	0x0011
        /*00c6*/ 	.short	0x0000


	//   ....[7]....
        /*00c8*/ 	.word	0x000030b0
        /*00cc*/ 	.short	0x0011
        /*00ce*/ 	.short	0x0000


	//   ....[8]....
        /*00d0*/ 	.word	0x000032e0
        /*00d4*/ 	.short	0x0017
        /*00d6*/ 	.short	0x0000


	//   ....[9]....
        /*00d8*/ 	.word	0x000033e0
        /*00dc*/ 	.short	0x0017
        /*00de*/ 	.short	0x0000


	//   ....[10]....
        /*00e0*/ 	.word	0x00003530
        /*00e4*/ 	.short	0x0017
        /*00e6*/ 	.short	0x0000


	//   ....[11]....
        /*00e8*/ 	.word	0x00003630
        /*00ec*/ 	.short	0x0017
        /*00ee*/ 	.short	0x0000


	//   ....[12]....
        /*00f0*/ 	.word	0x00003760
        /*00f4*/ 	.short	0x0009
        /*00f6*/ 	.short	0x0000


	//   ....[13]....
        /*00f8*/ 	.word	0x00003860
        /*00fc*/ 	.short	0x0009
        /*00fe*/ 	.short	0x0000


	//----- nvinfo : EIATTR_EXIT_INSTR_OFFSETS
	.align		4
.L_467:
        /*0100*/ 	.byte	0x04, 0x1c
        /*0102*/ 	.short	(.L_469 - .L_468)


	//   ....[0]....
.L_468:
        /*0104*/ 	.word	0x000000e0


	//   ....[1]....
        /*0108*/ 	.word	0x00002140


	//   ....[2]....
        /*010c*/ 	.word	0x00003930


	//   ....[3]....
        /*0110*/ 	.word	0x00003990


	//   ....[4]....
        /*0114*/ 	.word	0x00003f50


	//----- nvinfo : EIATTR_MAX_THREADS
	.align		4
.L_469:
        /*0118*/ 	.byte	0x04, 0x05
        /*011a*/ 	.short	(.L_471 - .L_470)
.L_470:
        /*011c*/ 	.word	0x00000100
        /*0120*/ 	.word	0x00000001
        /*0124*/ 	.word	0x00000001


	//----- nvinfo : EIATTR_CRS_STACK_SIZE
	.align		4
.L_471:
        /*0128*/ 	.byte	0x04, 0x1e
        /*012a*/ 	.short	(.L_473 - .L_472)
.L_472:
        /*012c*/ 	.word	0x00000000


	//----- nvinfo : EIATTR_CBANK_PARAM_SIZE
	.align		4
.L_473:
        /*0130*/ 	.byte	0x03, 0x19
        /*0132*/ 	.short	0x00a0


	//----- nvinfo : EIATTR_PARAM_CBANK
	.align		4
        /*0134*/ 	.byte	0x04, 0x0a
        /*0136*/ 	.short	(.L_475 - .L_474)
	.align		4
.L_474:
        /*0138*/ 	.word	index@(.nv.constant0._ZN2at6native54_GLOBAL__N__aa9a477a_21_UpSampleBilinear2d_cu_607db5e336upsample_gen2d_aa_backward_out_frameIN3c108BFloat16EfNS0_18upsample_antialias21BilinearFilterFunctorEEEvT0_S7_NS_27GenericPackedTensorAccessorIT_Lm4ENS_16DefaultPtrTraitsElEENS8_IKS9_Lm4ESA_lEERKT1_)
        /*013c*/ 	.short	0x0210
        /*013e*/ 	.short	0x00a0


	//----- nvinfo : EIATTR_SW_WAR
	.align		4
.L_475:
        /*0140*/ 	.byte	0x04, 0x36
        /*0142*/ 	.short	(.L_477 - .L_476)
.L_476:
        /*0144*/ 	.word	0x00000008
.L_477:


//--------------------- .nv.info._ZN2at6native54_GLOBAL__N__aa9a477a_21_UpSampleBilinear2d_cu_607db5e336upsample_gen2d_aa_backward_out_frameIN3c104HalfEfNS0_18upsample_antialias21BilinearFilterFunctorEEEvT0_S7_NS_27GenericPackedTensorAccessorIT_Lm4ENS_16DefaultPtrTraitsElEENS8_IKS9_Lm4ESA_lEERKT1_ --------------------------
	.section	.nv.info._ZN2at6native54_GLOBAL__N__aa9a477a_21_UpSampleBilinear2d_cu_607db5e336upsample_gen2d_aa_backward_out_frameIN3c104HalfEfNS0_18upsample_antialias21BilinearFilterFunctorEEEvT0_S7_NS_27GenericPackedTensorAccessorIT_Lm4ENS_16DefaultPtrTraitsElEENS8_IKS9_Lm4ESA_lEERKT1_,"",@"SHT_CUDA_INFO"
	.sectionflags	@""
	.align	4


	//----- nvinfo : EIATTR_CUDA_API_VERSION
	.align		4
        /*0000*/ 	.byte	0x04, 0x37
        /*0002*/ 	.short	(.L_479 - .L_478)
.L_478:
        /*0004*/ 	.word	0x00000082


	//----- nvinfo : EIATTR_KPARAM_INFO
	.align		4
.L_479:
        /*0008*/ 	.byte	0x04, 0x17
        /*000a*/ 	.short	(.L_481 - .L_480)
.L_480:
        /*000c*/ 	.word	0x00000000
        /*0010*/ 	.short	0x0004
        /*0012*/ 	.short	0x0098
        /*0014*/ 	.byte	0x00, 0xf0, 0x21, 0x00


	//----- nvinfo : EIATTR_KPARAM_INFO
	.align		4
.L_481:
        /*0018*/ 	.byte	0x04, 0x17
        /*001a*/ 	.short	(.L_483 - .L_482)
.L_482:
        /*001c*/ 	.word	0x00000000
        /*0020*/ 	.short	0x0003
        /*0022*/ 	.short	0x0050
        /*0024*/ 	.byte	0x00, 0xf0, 0x21, 0x01


	//----- nvinfo : EIATTR_KPARAM_INFO
	.align		4
.L_483:
        /*0028*/ 	.byte	0x04, 0x17
        /*002a*/ 	.short	(.L_485 - .L_484)
.L_484:
        /*002c*/ 	.word	0x00000000
        /*0030*/ 	.short	0x0002
        /*0032*/ 	.short	0x0008
        /*0034*/ 	.byte	0x00, 0xf0, 0x21, 0x01


	//----- nvinfo : EIATTR_KPARAM_INFO
	.align		4
.L_485:
        /*0038*/ 	.byte	0x04, 0x17
        /*003a*/ 	.short	(.L_487 - .L_486)
.L_486:
        /*003c*/ 	.word	0x00000000
        /*0040*/ 	.short	0x0001
        /*0042*/ 	.short	0x0004
        /*0044*/ 	.byte	0x00, 0xf0, 0x11, 0x00


	//----- nvinfo : EIATTR_KPARAM_INFO
	.align		4
.L_487:
        /*0048*/ 	.byte	0x04, 0x17
        /*004a*/ 	.short	(.L_489 - .L_488)
.L_488:
        /*004c*/ 	.word	0x00000000
        /*0050*/ 	.short	0x0000
        /*0052*/ 	.short	0x0000
        /*0054*/ 	.byte	0x00, 0xf0, 0x11, 0x00


	//----- nvinfo : EIATTR_SPARSE_MMA_MASK
	.align		4
.L_489:
        /*0058*/ 	.byte	0x03, 0x50
        /*005a*/ 	.short	0x0000


	//----- nvinfo : EIATTR_MAXREG_COUNT
	.align		4
        /*005c*/ 	.byte	0x03, 0x1b
        /*005e*/ 	.short	0x00ff


	//----- nvinfo : EIATTR_NUM_BARRIERS
	.align		4
        /*0060*/ 	.byte	0x02, 0x4c
        /*0062*/ 	.byte	0x01
	.zero		1


	//----- nvinfo : EIATTR_ANNOTATIONS
	.align		4
        /*0064*/ 	.byte	0x04, 0x55
        /*0066*/ 	.short	(.L_491 - .L_490)


	//   ....[0]....
.L_490:
        /*0068*/ 	.word	0x00000001
        /*006c*/ 	.byte	0x90, 0x22, 0x00, 0x00, 0x01, 0x00, 0x00, 0x00, 0xc0, 0x22, 0x00, 0x00, 0x01, 0x00, 0x00, 0x00
        /*007c*/ 	.byte	0xd0, 0x22, 0x00, 0x00, 0x01, 0x00, 0x00, 0x00, 0xf0, 0x22, 0x00, 0x00


	//----- nvinfo : EIATTR_MERCURY_ISA_VERSION
	.align		4
.L_491:
        /*0088*/ 	.byte	0x03, 0x5f
        /*008a*/ 	.short	0x0101


	//----- nvinfo : EIATTR_ATOM16_EMUL_INSTR_REG_MAP
	.align		4
        /*008c*/ 	.byte	0x04, 0x2e
        /*008e*/ 	.short	(.L_493 - .L_492)


	//   ....[0]....
.L_492:
        /*0090*/ 	.word	0x00002950
        /*0094*/ 	.short	0x0023
        /*0096*/ 	.short	0x0000


	//   ....[1]....
        /*0098*/ 	.word	0x00002a50
        /*009c*/ 	.short	0x0023
        /*009e*/ 	.short	0x0000


	//   ....[2]....
        /*00a0*/ 	.word	0x00002b80
        /*00a4*/ 	.short	0x0023
        /*00a6*/ 	.short	0x0000


	//   ....[3]....
        /*00a8*/ 	.word	0x00002c70
        /*00ac*/ 	.short	0x0023
        /*00ae*/ 	.short	0x0000


	//   ....[4]....
        /*00b0*/ 	.word	0x00002da0
        /*00b4*/ 	.short	0x0023
        /*00b6*/ 	.short	0x0000


	//   ....[5]....
        /*00b8*/ 	.word	0x00002e90
        /*00bc*/ 	.short	0x0023
        /*00be*/ 	.short	0x0000


	//   ....[6]....
        /*00c0*/ 	.word	0x00002fc0
        /*00c4*/ 	.short	0x0011
        /*00c6*/ 	.short	0x0000


	//   ....[7]....
        /*00c8*/ 	.word	0x000030b0
        /*00cc*/ 	.short	0x0011
        /*00ce*/ 	.short	0x0000


	//   ....[8]....
        /*00d0*/ 	.word	0x000032d0
        /*00d4*/ 	.short	0x0017
        /*00d6*/ 	.short	0x0000


	//   ....[9]....
        /*00d8*/ 	.word	0x000033e0
        /*00dc*/ 	.short	0x0017
        /*00de*/ 	.short	0x0000


	//   ....[10]....
        /*00e0*/ 	.word	0x00003530
        /*00e4*/ 	.short	0x0017
        /*00e6*/ 	.short	0x0000


	//   ....[11]....
        /*00e8*/ 	.word	0x00003630
        /*00ec*/ 	.short	0x0017
        /*00ee*/ 	.short	0x0000


	//   ....[12]....
        /*00f0*/ 	.word	0x00003770
        /*00f4*/ 	.short	0x0009
        /*00f6*/ 	.short	0x0000


	//   ....[13]....
        /*00f8*/ 	.word	0x00003860
        /*00fc*/ 	.short	0x0009
        /*00fe*/ 	.short	0x0000


	//----- nvinfo : EIATTR_EXIT_INSTR_OFFSETS
	.align		4
.L_493:
        /*0100*/ 	.byte	0x04, 0x1c
        /*0102*/ 	.short	(.L_495 - .L_494)


	//   ....[0]....
.L_494:
        /*0104*/ 	.word	0x000000e0


	//   ....[1]....
        /*0108*/ 	.word	0x00002140


	//   ....[2]....
        /*010c*/ 	.word	0x00003930


	//   ....[3]....
        /*0110*/ 	.word	0x00003990


	//   ....[4]....
        /*0114*/ 	.word	0x00003f50


	//----- nvinfo : EIATTR_MAX_THREADS
	.align		4
.L_495:
        /*0118*/ 	.byte	0x04, 0x05
        /*011a*/ 	.short	(.L_497 - .L_496)
.L_496:
        /*011c*/ 	.word	0x00000100
        /*0120*/ 	.word	0x00000001
        /*0124*/ 	.word	0x00000001


	//----- nvinfo : EIATTR_CRS_STACK_SIZE
	.align		4
.L_497:
        /*0128*/ 	.byte	0x04, 0x1e
        /*012a*/ 	.short	(.L_499 - .L_498)
.L_498:
        /*012c*/ 	.word	0x00000000


	//----- nvinfo : EIATTR_CBANK_PARAM_SIZE
	.align		4
.L_499:
        /*0130*/ 	.byte	0x03, 0x19
        /*0132*/ 	.short	0x00a0


	//----- nvinfo : EIATTR_PARAM_CBANK
	.align		4
        /*0134*/ 	.byte	0x04, 0x0a
        /*0136*/ 	.short	(.L_501 - .L_500)
	.align		4
.L_500:
        /*0138*/ 	.word	index@(.nv.constant0._ZN2at6native54_GLOBAL__N__aa9a477a_21_UpSampleBilinear2d_cu_607db5e336upsample_gen2d_aa_backward_out_frameIN3c104HalfEfNS0_18upsample_antialias21BilinearFilterFunctorEEEvT0_S7_NS_27GenericPackedTensorAccessorIT_Lm4ENS_16DefaultPtrTraitsElEENS8_IKS9_Lm4ESA_lEERKT1_)
        /*013c*/ 	.short	0x0210
        /*013e*/ 	.short	0x00a0


	//----- nvinfo : EIATTR_SW_WAR
	.align		4
.L_501:
        /*0140*/ 	.byte	0x04, 0x36
        /*0142*/ 	.short	(.L_503 - .L_502)
.L_502:
        /*0144*/ 	.word	0x00000008
.L_503:


//--------------------- .nv.info._ZN2at6native54_GLOBAL__N__aa9a477a_21_UpSampleBilinear2d_cu_607db5e336upsample_gen2d_aa_backward_out_frameIffNS0_18upsample_antialias21BilinearFilterFunctorEEEvT0_S5_NS_27GenericPackedTensorAccessorIT_Lm4ENS_16DefaultPtrTraitsElEENS6_IKS7_Lm4ES8_lEERKT1_ --------------------------
	.section	.nv.info._ZN2at6native54_GLOBAL__N__aa9a477a_21_UpSampleBilinear2d_cu_607db5e336upsample_gen2d_aa_backward_out_frameIffNS0_18upsample_antialias21BilinearFilterFunctorEEEvT0_S5_NS_27GenericPackedTensorAccessorIT_Lm4ENS_16DefaultPtrTraitsElEENS6_IKS7_Lm4ES8_lEERKT1_,"",@"SHT_CUDA_INFO"
	.sectionflags	@""
	.align	4


	//----- nvinfo : EIATTR_CUDA_API_VERSION
	.align		4
        /*0000*/ 	.byte	0x04, 0x37
        /*0002*/ 	.short	(.L_505 - .L_504)
.L_504:
        /*0004*/ 	.word	0x00000082


	//----- nvinfo : EIATTR_KPARAM_INFO
	.align		4
.L_505:
        /*0008*/ 	.byte	0x04, 0x17
        /*000a*/ 	.short	(.L_507 - .L_506)
.L_506:
        /*000c*/ 	.word	0x00000000
        /*0010*/ 	.short	0x0004
        /*0012*/ 	.short	0x0098
        /*0014*/ 	.byte	0x00, 0xf0, 0x21, 0x00


	//----- nvinfo : EIATTR_KPARAM_INFO
	.align		4
.L_507:
        /*0018*/ 	.byte	0x04, 0x17
        /*001a*/ 	.short	(.L_509 - .L_508)
.L_508:
        /*001c*/ 	.word	0x00000000
        /*0020*/ 	.short	0x0003
        /*0022*/ 	.short	0x0050
        /*0024*/ 	.byte	0x00, 0xf0, 0x21, 0x01


	//----- nvinfo : EIATTR_KPARAM_INFO
	.align		4
.L_509:
        /*0028*/ 	.byte	0x04, 0x17
        /*002a*/ 	.short	(.L_511 - .L_510)
.L_510:
        /*002c*/ 	.word	0x00000000
        /*0030*/ 	.short	0x0002
        /*0032*/ 	.short	0x0008
        /*0034*/ 	.byte	0x00, 0xf0, 0x21, 0x01


	//----- nvinfo : EIATTR_KPARAM_INFO
	.align		4
.L_511:
        /*0038*/ 	.byte	0x04, 0x17
        /*003a*/ 	.short	(.L_513 - .L_512)
.L_512:
        /*003c*/ 	.word	0x00000000
        /*0040*/ 	.short	0x0001
        /*0042*/ 	.short	0x0004
        /*0044*/ 	.byte	0x00, 0xf0, 0x11, 0x00


	//----- nvinfo : EIATTR_KPARAM_INFO
	.align		4
.L_513:
        /*0048*/ 	.byte	0x04, 0x17
        /*004a*/ 	.short	(.L_515 - .L_514)
.L_514:
        /*004c*/ 	.word	0x00000000
        /*0050*/ 	.short	0x0000
        /*0052*/ 	.short	0x0000
        /*0054*/ 	.byte	0x00, 0xf0, 0x11, 0x00


	//----- nvinfo : EIATTR_SPARSE_MMA_MASK
	.align		4
.L_515:
        /*0058*/ 	.byte	0x03, 0x50
        /*005a*/ 	.short	0x0000


	//----- nvinfo : EIATTR_MAXREG_COUNT
	.align		4
        /*005c*/ 	.byte	0x03, 0x1b
        /*005e*/ 	.short	0x00ff


	//----- nvinfo : EIATTR_NUM_BARRIERS
	.align		4
        /*0060*/ 	.byte	0x02, 0x4c
        /*0062*/ 	.byte	0x01
	.zero		1


	//----- nvinfo : EIATTR_MERCURY_ISA_VERSION
	.align		4
        /*0064*/ 	.byte	0x03, 0x5f
        /*0066*/ 	.short	0x0101


	//----- nvinfo : EIATTR_EXIT_INSTR_OFFSETS
	.align		4
        /*0068*/ 	.byte	0x04, 0x1c
        /*006a*/ 	.short	(.L_517 - .L_516)


	//   ....[0]....
.L_516:
        /*006c*/ 	.word	0x000000d0


	//   ....[1]....
        /*0070*/ 	.word	0x00001f10


	//   ....[2]....
        /*0074*/ 	.word	0x00002d20


	//   ....[3]....
        /*0078*/ 	.word	0x00002d80


	//   ....[4]....
        /*007c*/ 	.word	0x00003340


	//----- nvinfo : EIATTR_MAX_THREADS
	.align		4
.L_517:
        /*0080*/ 	.byte	0x04, 0x05
        /*0082*/ 	.short	(.L_519 - .L_518)
.L_518:
        /*0084*/ 	.word	0x00000100
        /*0088*/ 	.word	0x00000001
        /*008c*/ 	.word	0x00000001


	//----- nvinfo : EIATTR_CRS_STACK_SIZE
	.align		4
.L_519:
        /*0090*/ 	.byte	0x04, 0x1e
        /*0092*/ 	.short	(.L_521 - .L_520)
.L_520:
        /*0094*/ 	.word	0x00000000


	//----- nvinfo : EIATTR_CBANK_PARAM_SIZE
	.align		4
.L_521:
        /*0098*/ 	.byte	0x03, 0x19
        /*009a*/ 	.short	0x00a0


	//----- nvinfo : EIATTR_PARAM_CBANK
	.align		4
        /*009c*/ 	.byte	0x04, 0x0a
        /*009e*/ 	.short	(.L_523 - .L_522)
	.align		4
.L_522:
        /*00a0*/ 	.word	index@(.nv.constant0._ZN2at6native54_GLOBAL__N__aa9a477a_21_UpSampleBilinear2d_cu_607db5e336upsample_gen2d_aa_backward_out_frameIffNS0_18upsample_antialias21BilinearFilterFunctorEEEvT0_S5_NS_27GenericPackedTensorAccessorIT_Lm4ENS_16DefaultPtrTraitsElEENS6_IKS7_Lm4ES8_lEERKT1_)
        /*00a4*/ 	.short	0x0210
        /*00a6*/ 	.short	0x00a0


	//----- nvinfo : EIATTR_SW_WAR
	.align		4
.L_523:
        /*00a8*/ 	.byte	0x04, 0x36
        /*00aa*/ 	.short	(.L_525 - .L_524)
.L_524:
        /*00ac*/ 	.word	0x00000008
.L_525:


//--------------------- .nv.info._ZN2at6native54_GLOBAL__N__aa9a477a_21_UpSampleBilinear2d_cu_607db5e336upsample_gen2d_aa_backward_out_frameIddNS0_18upsample_antialias21BilinearFilterFunctorEEEvT0_S5_NS_27GenericPackedTensorAccessorIT_Lm4ENS_16DefaultPtrTraitsElEENS6_IKS7_Lm4ES8_lEERKT1_ --------------------------
	.section	.nv.info._ZN2at6native54_GLOBAL__N__aa9a477a_21_UpSampleBilinear2d_cu_607db5e336upsample_gen2d_aa_backward_out_frameIddNS0_18upsample_antialias21BilinearFilterFunctorEEEvT0_S5_NS_27GenericPackedTensorAccessorIT_Lm4ENS_16DefaultPtrTraitsElEENS6_IKS7_Lm4ES8_lEERKT1_,"",@"SHT_CUDA_INFO"
	.sectionflags	@""
	.align	4


	//----- nvinfo : EIATTR_CUDA_API_VERSION
	.align		4
        /*0000*/ 	.byte	0x04, 0x37
        /*0002*/ 	.short	(.L_527 - .L_526)
.L_526:
        /*0004*/ 	.word	0x00000082


	//----- nvinfo : EIATTR_KPARAM_INFO
	.align		4
.L_527:
        /*0008*/ 	.byte	0x04, 0x17
        /*000a*/ 	.short	(.L_529 - .L_528)
.L_528:
        /*000c*/ 	.word	0x00000000
        /*0010*/ 	.short	0x0004
        /*0012*/ 	.short	0x00a0
        /*0014*/ 	.byte	0x00, 0xf0, 0x21, 0x00


	//----- nvinfo : EIATTR_KPARAM_INFO
	.align		4
.L_529:
        /*0018*/ 	.byte	0x04, 0x17
        /*001a*/ 	.short	(.L_531 - .L_530)
.L_530:
        /*001c*/ 	.word	0x00000000
        /*0020*/ 	.short	0x0003
        /*0022*/ 	.short	0x0058
        /*0024*/ 	.byte	0x00, 0xf0, 0x21, 0x01


	//----- nvinfo : EIATTR_KPARAM_INFO
	.align		4
.L_531:
        /*0028*/ 	.byte	0x04, 0x17
        /*002a*/ 	.short	(.L_533 - .L_532)
.L_532:
        /*002c*/ 	.word	0x00000000
        /*0030*/ 	.short	0x0002
        /*0032*/ 	.short	0x0010
        /*0034*/ 	.byte	0x00, 0xf0, 0x21, 0x01


	//----- nvinfo : EIATTR_KPARAM_INFO
	.align		4
.L_533:
        /*0038*/ 	.byte	0x04, 0x17
        /*003a*/ 	.short	(.L_535 - .L_534)
.L_534:
        /*003c*/ 	.word	0x00000000
        /*0040*/ 	.short	0x0001
        /*0042*/ 	.short	0x0008
        /*0044*/ 	.byte	0x00, 0xf0, 0x21, 0x00


	//----- nvinfo : EIATTR_KPARAM_INFO
	.align		4
.L_535:
        /*0048*/ 	.byte	0x04, 0x17
        /*004a*/ 	.short	(.L_537 - .L_536)
.L_536:
        /*004c*/ 	.word	0x00000000
        /*0050*/ 	.short	0x0000
        /*0052*/ 	.short	0x0000
        /*0054*/ 	.byte	0x00, 0xf0, 0x21, 0x00


	//----- nvinfo : EIATTR_SPARSE_MMA_MASK
	.align		4
.L_537:
        /*0058*/ 	.byte	0x03, 0x50
        /*005a*/ 	.short	0x0000


	//----- nvinfo : EIATTR_MAXREG_COUNT
	.align		4
        /*005c*/ 	.byte	0x03, 0x1b
        /*005e*/ 	.short	0x00ff


	//----- nvinfo : EIATTR_NUM_BARRIERS
	.align		4
        /*0060*/ 	.byte	0x02, 0x4c
        /*0062*/ 	.byte	0x01
	.zero		1


	//----- nvinfo : EIATTR_MERCURY_ISA_VERSION
	.align		4
        /*0064*/ 	.byte	0x03, 0x5f
        /*0066*/ 	.short	0x0101


	//----- nvinfo : EIATTR_EXIT_INSTR_OFFSETS
	.align		4
        /*0068*/ 	.byte	0x04, 0x1c
        /*006a*/ 	.short	(.L_539 - .L_538)


	//   ....[0]....
.L_538:
        /*006c*/ 	.word	0x000000d0


	//   ....[1]....
        /*0070*/ 	.word	0x00002e90


	//   ....[2]....
        /*0074*/ 	.word	0x00003d10


	//   ....[3]....
        /*0078*/ 	.word	0x00003d70


	//   ....[4]....
        /*007c*/ 	.word	0x00004300


	//----- nvinfo : EIATTR_MAX_THREADS
	.align		4
.L_539:
        /*0080*/ 	.byte	0x04, 0x05
        /*0082*/ 	.short	(.L_541 - .L_540)
.L_540:
        /*0084*/ 	.word	0x00000100
        /*0088*/ 	.word	0x00000001
        /*008c*/ 	.word	0x00000001


	//----- nvinfo : EIATTR_CRS_STACK_SIZE
	.align		4
.L_541:
        /*0090*/ 	.byte	0x04, 0x1e
        /*0092*/ 	.short	(.L_543 - .L_542)
.L_542:
        /*0094*/ 	.word	0x00000000


	//----- nvinfo : EIATTR_CBANK_PARAM_SIZE
	.align		4
.L_543:
        /*0098*/ 	.byte	0x03, 0x19
        /*009a*/ 	.short	0x00a8


	//----- nvinfo : EIATTR_PARAM_CBANK
	.align		4
        /*009c*/ 	.byte	0x04, 0x0a
        /*009e*/ 	.short	(.L_545 - .L_544)
	.align		4
.L_544:
        /*00a0*/ 	.word	index@(.nv.constant0._ZN2at6native54_GLOBAL__N__aa9a477a_21_UpSampleBilinear2d_cu_607db5e336upsample_gen2d_aa_backward_out_frameIddNS0_18upsample_antialias21BilinearFilterFunctorEEEvT0_S5_NS_27GenericPackedTensorAccessorIT_Lm4ENS_16DefaultPtrTraitsElEENS6_IKS7_Lm4ES8_lEERKT1_)
        /*00a4*/ 	.short	0x0210
        /*00a6*/ 	.short	0x00a8


	//----- nvinfo : EIATTR_SW_WAR
	.align		4
.L_545:
        /*00a8*/ 	.byte	0x04, 0x36
        /*00aa*/ 	.short	(.L_547 - .L_546)
.L_546:
        /*00ac*/ 	.word	0x00000008
.L_547:


//--------------------- .nv.info._ZN2at6native54_GLOBAL__N__aa9a477a_21_UpSampleBilinear2d_cu_607db5e327upsample_gen2d_aa_out_frameIN3c108BFloat16EfNS0_18upsample_antialias21BilinearFilterFunctorEEEvT0_S7_NS_27GenericPackedTensorAccessorIKT_Lm4ENS_16DefaultPtrTraitsElEENS8_IS9_Lm4ESB_lEERKT1_ --------------------------
	.section	.nv.info._ZN2at6native54_GLOBAL__N__aa9a477a_21_UpSampleBilinear2d_cu_607db5e327upsample_gen2d_aa_out_frameIN3c108BFloat16EfNS0_18upsample_antialias21BilinearFilterFunctorEEEvT0_S7_NS_27GenericPackedTensorAccessorIKT_Lm4ENS_16DefaultPtrTraitsElEENS8_IS9_Lm4ESB_lEERKT1_,"",@"SHT_CUDA_INFO"
	.sectionflags	@""
	.align	4


	//----- nvinfo : EIATTR_CUDA_API_VERSION
	.align		4
        /*0000*/ 	.byte	0x04, 0x37
        /*0002*/ 	.short	(.L_549 - .L_548)
.L_548:
        /*0004*/ 	.word	0x00000082


	//----- nvinfo : EIATTR_KPARAM_INFO
	.align		4
.L_549:
        /*0008*/ 	.byte	0x04, 0x17
        /*000a*/ 	.short	(.L_551 - .L_550)
.L_550:
        /*000c*/ 	.word	0x00000000
        /*0010*/ 	.short	0x0004
        /*0012*/ 	.short	0x0098
        /*0014*/ 	.byte	0x00, 0xf0, 0x21, 0x00


	//----- nvinfo : EIATTR_KPARAM_INFO
	.align		4
.L_551:
        /*0018*/ 	.byte	0x04, 0x17
        /*001a*/ 	.short	(.L_553 - .L_552)
.L_552:
        /*001c*/ 	.word	0x00000000
        /*0020*/ 	.short	0x0003
        /*0022*/ 	.short	0x0050
        /*0024*/ 	.byte	0x00, 0xf0, 0x21, 0x01


	//----- nvinfo : EIATTR_KPARAM_INFO
	.align		4
.L_553:
        /*0028*/ 	.byte	0x04, 0x17
        /*002a*/ 	.short	(.L_555 - .L_554)
.L_554:
        /*002c*/ 	.word	0x00000000
        /*0030*/ 	.short	0x0002
        /*0032*/ 	.short	0x0008
        /*0034*/ 	.byte	0x00, 0xf0, 0x21, 0x01


	//----- nvinfo : EIATTR_KPARAM_INFO
	.align		4
.L_555:
        /*0038*/ 	.byte	0x04, 0x17
        /*003a*/ 	.short	(.L_557 - .L_556)
.L_556:
        /*003c*/ 	.word	0x00000000
        /*0040*/ 	.short	0x0001
        /*0042*/ 	.short	0x0004
        /*0044*/ 	.byte	0x00, 0xf0, 0x11, 0x00


	//----- nvinfo : EIATTR_KPARAM_INFO
	.align		4
.L_557:
        /*0048*/ 	.byte	0x04, 0x17
        /*004a*/ 	.short	(.L_559 - .L_558)
.L_558:
        /*004c*/ 	.word	0x00000000
        /*0050*/ 	.short	0x0000
        /*0052*/ 	.short	0x0000
        /*0054*/ 	.byte	0x00, 0xf0, 0x11, 0x00


	//----- nvinfo : EIATTR_SPARSE_MMA_MASK
	.align		4
.L_559:
        /*0058*/ 	.byte	0x03, 0x50
        /*005a*/ 	.short	0x0000


	//----- nvinfo : EIATTR_MAXREG_COUNT
	.align		4
        /*005c*/ 	.byte	0x03, 0x1b
        /*005e*/ 	.short	0x00ff


	//----- nvinfo : EIATTR_NUM_BARRIERS
	.align		4
        /*0060*/ 	.byte	0x02, 0x4c
        /*0062*/ 	.byte	0x01
	.zero		1


	//----- nvinfo : EIATTR_MERCURY_ISA_VERSION
	.align		4
        /*0064*/ 	.byte	0x03, 0x5f
        /*0066*/ 	.short	0x0101


	//----- nvinfo : EIATTR_EXIT_INSTR_OFFSETS
	.align		4
        /*0068*/ 	.byte	0x04, 0x1c
        /*006a*/ 	.short	(.L_561 - .L_560)


	//   ....[0]....
.L_560:
        /*006c*/ 	.word	0x000000d0


	//   ....[1]....
        /*0070*/ 	.word	0x00002160


	//   ....[2]....
        /*0074*/ 	.word	0x00004c30


	//----- nvinfo : EIATTR_MAX_THREADS
	.align		4
.L_561:
        /*0078*/ 	.byte	0x04, 0x05
        /*007a*/ 	.short	(.L_563 - .L_562)
.L_562:
        /*007c*/ 	.word	0x00000100
        /*0080*/ 	.word	0x00000001
        /*0084*/ 	.word	0x00000001


	//----- nvinfo : EIATTR_CRS_STACK_SIZE
	.align		4
.L_563:
        /*0088*/ 	.byte	0x04, 0x1e
        /*008a*/ 	.short	(.L_565 - .L_564)
.L_564:
        /*008c*/ 	.word	0x00000000


	//----- nvinfo : EIATTR_CBANK_PARAM_SIZE
	.align		4
.L_565:
        /*0090*/ 	.byte	0x03, 0x19
        /*0092*/ 	.short	0x00a0


	//----- nvinfo : EIATTR_PARAM_CBANK
	.align		4
        /*0094*/ 	.byte	0x04, 0x0a
        /*0096*/ 	.short	(.L_567 - .L_566)
	.align		4
.L_566:
        /*0098*/ 	.word	index@(.nv.constant0._ZN2at6native54_GLOBAL__N__aa9a477a_21_UpSampleBilinear2d_cu_607db5e327upsample_gen2d_aa_out_frameIN3c108BFloat16EfNS0_18upsample_antialias21BilinearFilterFunctorEEEvT0_S7_NS_27GenericPackedTensorAccessorIKT_Lm4ENS_16DefaultPtrTraitsElEENS8_IS9_Lm4ESB_lEERKT1_)
        /*009c*/ 	.short	0x0210
        /*009e*/ 	.short	0x00a0


	//----- nvinfo : EIATTR_SW_WAR
	.align		4
.L_567:
        /*00a0*/ 	.byte	0x04, 0x36
        /*00a2*/ 	.short	(.L_569 - .L_568)
.L_568:
        /*00a4*/ 	.word	0x00000008
.L_569:


//--------------------- .nv.info._ZN2at6native54_GLOBAL__N__aa9a477a_21_UpSampleBilinear2d_cu_607db5e327upsample_gen2d_aa_out_frameIN3c104HalfEfNS0_18upsample_antialias21BilinearFilterFunctorEEEvT0_S7_NS_27GenericPackedTensorAccessorIKT_Lm4ENS_16DefaultPtrTraitsElEENS8_IS9_Lm4ESB_lEERKT1_ --------------------------
	.section	.nv.info._ZN2at6native54_GLOBAL__N__aa9a477a_21_UpSampleBilinear2d_cu_607db5e327upsample_gen2d_aa_out_frameIN3c104HalfEfNS0_18upsample_antialias21BilinearFilterFunctorEEEvT0_S7_NS_27GenericPackedTensorAccessorIKT_Lm4ENS_16DefaultPtrTraitsElEENS8_IS9_Lm4ESB_lEERKT1_,"",@"SHT_CUDA_INFO"
	.sectionflags	@""
	.align	4


	//----- nvinfo : EIATTR_CUDA_API_VERSION
	.align		4
        /*0000*/ 	.byte	0x04, 0x37
        /*0002*/ 	.short	(.L_571 - .L_570)
.L_570:
        /*0004*/ 	.word	0x00000082


	//----- nvinfo : EIATTR_KPARAM_INFO
	.align		4
.L_571:
        /*0008*/ 	.byte	0x04, 0x17
        /*000a*/ 	.short	(.L_573 - .L_572)
.L_572:
        /*000c*/ 	.word	0x00000000
        /*0010*/ 	.short	0x0004
        /*0012*/ 	.short	0x0098
        /*0014*/ 	.byte	0x00, 0xf0, 0x21, 0x00


	//----- nvinfo : EIATTR_KPARAM_INFO
	.align		4
.L_573:
        /*0018*/ 	.byte	0x04, 0x17
        /*001a*/ 	.short	(.L_575 - .L_574)
.L_574:
        /*001c*/ 	.word	0x00000000
        /*0020*/ 	.short	0x0003
        /*0022*/ 	.short	0x0050
        /*0024*/ 	.byte	0x00, 0xf0, 0x21, 0x01


	//----- nvinfo : EIATTR_KPARAM_INFO
	.align		4
.L_575:
        /*0028*/ 	.byte	0x04, 0x17
        /*002a*/ 	.short	(.L_577 - .L_576)
.L_576:
        /*002c*/ 	.word	0x00000000
        /*0030*/ 	.short	0x0002
        /*0032*/ 	.short	0x0008
        /*0034*/ 	.byte	0x00, 0xf0, 0x21, 0x01


	//----- nvinfo : EIATTR_KPARAM_INFO
	.align		4
.L_577:
        /*0038*/ 	.byte	0x04, 0x17
        /*003a*/ 	.short	(.L_579 - .L_578)
.L_578:
        /*003c*/ 	.word	0x00000000
        /*0040*/ 	.short	0x0001
        /*0042*/ 	.short	0x0004
        /*0044*/ 	.byte	0x00, 0xf0, 0x11, 0x00


	//----- nvinfo : EIATTR_KPARAM_INFO
	.align		4
.L_579:
        /*0048*/ 	.byte	0x04, 0x17
        /*004a*/ 	.short	(.L_581 - .L_580)
.L_580:
        /*004c*/ 	.word	0x00000000
        /*0050*/ 	.short	0x0000
        /*0052*/ 	.short	0x0000
        /*0054*/ 	.byte	0x00, 0xf0, 0x11, 0x00


	//----- nvinfo : EIATTR_SPARSE_MMA_MASK
	.align		4
.L_581:
        /*0058*/ 	.byte	0x03, 0x50
        /*005a*/ 	.short	0x0000


	//----- nvinfo : EIATTR_MAXREG_COUNT
	.align		4
        /*005c*/ 	.byte	0x03, 0x1b
        /*005e*/ 	.short	0x00ff


	//----- nvinfo : EIATTR_NUM_BARRIERS
	.align		4
        /*0060*/ 	.byte	0x02, 0x4c
        /*0062*/ 	.byte	0x01
	.zero		1


	//----- nvinfo : EIATTR_MERCURY_ISA_VERSION
	.align		4
        /*0064*/ 	.byte	0x03, 0x5f
        /*0066*/ 	.short	0x0101


	//----- nvinfo : EIATTR_EXIT_INSTR_OFFSETS
	.align		4
        /*0068*/ 	.byte	0x04, 0x1c
        /*006a*/ 	.short	(.L_583 - .L_582)


	//   ....[0]....
.L_582:
        /*006c*/ 	.word	0x000000d0


	//   ....[1]....
        /*0070*/ 	.word	0x00002160


	//   ....[2]....
        /*0074*/ 	.word	0x000049c0


	//----- nvinfo : EIATTR_MAX_THREADS
	.align		4
.L_583:
        /*0078*/ 	.byte	0x04, 0x05
        /*007a*/ 	.short	(.L_585 - .L_584)
.L_584:
        /*007c*/ 	.word	0x00000100
        /*0080*/ 	.word	0x00000001
        /*0084*/ 	.word	0x00000001


	//----- nvinfo : EIATTR_CRS_STACK_SIZE
	.align		4
.L_585:
        /*0088*/ 	.byte	0x04, 0x1e
        /*008a*/ 	.short	(.L_587 - .L_586)
.L_586:
        /*008c*/ 	.word	0x00000000


	//----- nvinfo : EIATTR_CBANK_PARAM_SIZE
	.align		4
.L_587:
        /*0090*/ 	.byte	0x03, 0x19
        /*0092*/ 	.short	0x00a0


	//----- nvinfo : EIATTR_PARAM_CBANK
	.align		4
        /*0094*/ 	.byte	0x04, 0x0a
        /*0096*/ 	.short	(.L_589 - .L_588)
	.align		4
.L_588:
        /*0098*/ 	.word	index@(.nv.constant0._ZN2at6native54_GLOBAL__N__aa9a477a_21_UpSampleBilinear2d_cu_607db5e327upsample_gen2d_aa_out_frameIN3c104HalfEfNS0_18upsample_antialias21BilinearFilterFunctorEEEvT0_S7_NS_27GenericPackedTensorAccessorIKT_Lm4ENS_16DefaultPtrTraitsElEENS8_IS9_Lm4ESB_lEERKT1_)
        /*009c*/ 	.short	0x0210
        /*009e*/ 	.short	0x00a0


	//----- nvinfo : EIATTR_SW_WAR
	.align		4
.L_589:
        /*00a0*/ 	.byte	0x04, 0x36
        /*00a2*/ 	.short	(.L_591 - .L_590)
.L_590:
        /*00a4*/ 	.word	0x00000008
.L_591:


//--------------------- .nv.info._ZN2at6native54_GLOBAL__N__aa9a477a_21_UpSampleBilinear2d_cu_607db5e327upsample_gen2d_aa_out_frameIffNS0_18upsample_antialias21BilinearFilterFunctorEEEvT0_S5_NS_27GenericPackedTensorAccessorIKT_Lm4ENS_16DefaultPtrTraitsElEENS6_IS7_Lm4ES9_lEERKT1_ --------------------------
	.section	.nv.info._ZN2at6native54_GLOBAL__N__aa9a477a_21_UpSampleBilinear2d_cu_607db5e327upsample_gen2d_aa_out_frameIffNS0_18upsample_antialias21BilinearFilterFunctorEEEvT0_S5_NS_27GenericPackedTensorAccessorIKT_Lm4ENS_16DefaultPtrTraitsElEENS6_IS7_Lm4ES9_lEERKT1_,"",@"SHT_CUDA_INFO"
	.sectionflags	@""
	.align	4


	//----- nvinfo : EIATTR_CUDA_API_VERSION
	.align		4
        /*0000*/ 	.byte	0x04, 0x37
        /*0002*/ 	.short	(.L_593 - .L_592)
.L_592:
        /*0004*/ 	.word	0x00000082


	//----- nvinfo : EIATTR_KPARAM_INFO
	.align		4
.L_593:
        /*0008*/ 	.byte	0x04, 0x17
        /*000a*/ 	.short	(.L_595 - .L_594)
.L_594:
        /*000c*/ 	.word	0x00000000
        /*0010*/ 	.short	0x0004
        /*0012*/ 	.short	0x0098
        /*0014*/ 	.byte	0x00, 0xf0, 0x21, 0x00


	//----- nvinfo : EIATTR_KPARAM_INFO
	.align		4
.L_595:
        /*0018*/ 	.byte	0x04, 0x17
        /*001a*/ 	.short	(.L_597 - .L_596)
.L_596:
        /*001c*/ 	.word	0x00000000
        /*0020*/ 	.short	0x0003
        /*0022*/ 	.short	0x0050
        /*0024*/ 	.byte	0x00, 0xf0, 0x21, 0x01


	//----- nvinfo : EIATTR_KPARAM_INFO
	.align		4
.L_597:
        /*0028*/ 	.byte	0x04, 0x17
        /*002a*/ 	.short	(.L_599 - .L_598)
.L_598:
        /*002c*/ 	.word	0x00000000
        /*0030*/ 	.short	0x0002
        /*0032*/ 	.short	0x0008
        /*0034*/ 	.byte	0x00, 0xf0, 0x21, 0x01


	//----- nvinfo : EIATTR_KPARAM_INFO
	.align		4
.L_599:
        /*0038*/ 	.byte	0x04, 0x17
        /*003a*/ 	.short	(.L_601 - .L_600)
.L_600:
        /*003c*/ 	.word	0x00000000
        /*0040*/ 	.short	0x0001
        /*0042*/ 	.short	0x0004
        /*0044*/ 	.byte	0x00, 0xf0, 0x11, 0x00


	//----- nvinfo : EIATTR_KPARAM_INFO
	.align		4
.L_601:
        /*0048*/ 	.byte	0x04, 0x17
        /*004a*/ 	.short	(.L_603 - .L_602)
.L_602:
        /*004c*/ 	.word	0x00000000
        /*0050*/ 	.short	0x0000
        /*0052*/ 	.short	0x0000
        /*0054*/ 	.byte	0x00, 0xf0, 0x11, 0x00


	//----- nvinfo : EIATTR_SPARSE_MMA_MASK
	.align		4
.L_603:
        /*0058*/ 	.byte	0x03, 0x50
        /*005a*/ 	.short	0x0000


	//----- nvinfo : EIATTR_MAXREG_COUNT
	.align		4
        /*005c*/ 	.byte	0x03, 0x1b
        /*005e*/ 	.short	0x00ff


	//----- nvinfo : EIATTR_NUM_BARRIERS
	.align		4
        /*0060*/ 	.byte	0x02, 0x4c
        /*0062*/ 	.byte	0x01
	.zero		1


	//----- nvinfo : EIATTR_MERCURY_ISA_VERSION
	.align		4
        /*0064*/ 	.byte	0x03, 0x5f
        /*0066*/ 	.short	0x0101


	//----- nvinfo : EIATTR_EXIT_INSTR_OFFSETS
	.align		4
        /*0068*/ 	.byte	0x04, 0x1c
        /*006a*/ 	.short	(.L_605 - .L_604)


	//   ....[0]....
.L_604:
        /*006c*/ 	.word	0x000000d0


	//   ....[1]....
        /*0070*/ 	.word	0x00001c10


	//   ....[2]....
        /*0074*/ 	.word	0x00003700


	//----- nvinfo : EIATTR_MAX_THREADS
	.align		4
.L_605:
        /*0078*/ 	.byte	0x04, 0x05
        /*007a*/ 	.short	(.L_607 - .L_606)
.L_606:
        /*007c*/ 	.word	0x00000100
        /*0080*/ 	.word	0x00000001
        /*0084*/ 	.word	0x00000001


	//----- nvinfo : EIATTR_CRS_STACK_SIZE
	.align		4
.L_607:
        /*0088*/ 	.byte	0x04, 0x1e
        /*008a*/ 	.short	(.L_609 - .L_608)
.L_608:
        /*008c*/ 	.word	0x00000000


	//----- nvinfo : EIATTR_CBANK_PARAM_SIZE
	.align		4
.L_609:
        /*0090*/ 	.byte	0x03, 0x19
        /*0092*/ 	.short	0x00a0


	//----- nvinfo : EIATTR_PARAM_CBANK
	.align		4
        /*0094*/ 	.byte	0x04, 0x0a
        /*0096*/ 	.short	(.L_611 - .L_610)
	.align		4
.L_610:
        /*0098*/ 	.word	index@(.nv.constant0._ZN2at6native54_GLOBAL__N__aa9a477a_21_UpSampleBilinear2d_cu_607db5e327upsample_gen2d_aa_out_frameIffNS0_18upsample_antialias21BilinearFilterFunctorEEEvT0_S5_NS_27GenericPackedTensorAccessorIKT_Lm4ENS_16DefaultPtrTraitsElEENS6_IS7_Lm4ES9_lEERKT1_)
        /*009c*/ 	.short	0x0210
        /*009e*/ 	.short	0x00a0


	//----- nvinfo : EIATTR_SW_WAR
	.align		4
.L_611:
        /*00a0*/ 	.byte	0x04, 0x36
        /*00a2*/ 	.short	(.L_613 - .L_612)
.L_612:
        /*00a4*/ 	.word	0x00000008
.L_613:


//--------------------- .nv.info._ZN2at6native54_GLOBAL__N__aa9a477a_21_UpSampleBilinear2d_cu_607db5e327upsample_gen2d_aa_out_frameIddNS0_18upsample_antialias21BilinearFilterFunctorEEEvT0_S5_NS_27GenericPackedTensorAccessorIKT_Lm4ENS_16DefaultPtrTraitsElEENS6_IS7_Lm4ES9_lEERKT1_ --------------------------
	.section	.nv.info._ZN2at6native54_GLOBAL__N__aa9a477a_21_UpSampleBilinear2d_cu_607db5e327upsample_gen2d_aa_out_frameIddNS0_18upsample_antialias21BilinearFilterFunctorEEEvT0_S5_NS_27GenericPackedTensorAccessorIKT_Lm4ENS_16DefaultPtrTraitsElEENS6_IS7_Lm4ES9_lEERKT1_,"",@"SHT_CUDA_INFO"
	.sectionflags	@""
	.align	4


	//----- nvinfo : EIATTR_CUDA_API_VERSION
	.align		4
        /*0000*/ 	.byte	0x04, 0x37
        /*0002*/ 	.short	(.L_615 - .L_614)
.L_614:
        /*0004*/ 	.word	0x00000082


	//----- nvinfo : EIATTR_KPARAM_INFO
	.align		4
.L_615:
        /*0008*/ 	.byte	0x04, 0x17
        /*000a*/ 	.short	(.L_617 - .L_616)
.L_616:
        /*000c*/ 	.word	0x00000000
        /*0010*/ 	.short	0x0004
        /*0012*/ 	.short	0x00a0
        /*0014*/ 	.byte	0x00, 0xf0, 0x21, 0x00


	//----- nvinfo : EIATTR_KPARAM_INFO
	.align		4
.L_617:
        /*0018*/ 	.byte	0x04, 0x17
        /*001a*/ 	.short	(.L_619 - .L_618)
.L_618:
        /*001c*/ 	.word	0x00000000
        /*0020*/ 	.short	0x0003
        /*0022*/ 	.short	0x0058
        /*0024*/ 	.byte	0x00, 0xf0, 0x21, 0x01


	//----- nvinfo : EIATTR_KPARAM_INFO
	.align		4
.L_619:
        /*0028*/ 	.byte	0x04, 0x17
        /*002a*/ 	.short	(.L_621 - .L_620)
.L_620:
        /*002c*/ 	.word	0x00000000
        /*0030*/ 	.short	0x0002
        /*0032*/ 	.short	0x0010
        /*0034*/ 	.byte	0x00, 0xf0, 0x21, 0x01


	//----- nvinfo : EIATTR_KPARAM_INFO
	.align		4
.L_621:
        /*0038*/ 	.byte	0x04, 0x17
        /*003a*/ 	.short	(.L_623 - .L_622)
.L_622:
        /*003c*/ 	.word	0x00000000
        /*0040*/ 	.short	0x0001
        /*0042*/ 	.short	0x0008
        /*0044*/ 	.byte	0x00, 0xf0, 0x21, 0x00


	//----- nvinfo : EIATTR_KPARAM_INFO
	.align		4
.L_623:
        /*0048*/ 	.byte	0x04, 0x17
        /*004a*/ 	.short	(.L_625 - .L_624)
.L_624:
        /*004c*/ 	.word	0x00000000
        /*0050*/ 	.short	0x0000
        /*0052*/ 	.short	0x0000
        /*0054*/ 	.byte	0x00, 0xf0, 0x21, 0x00


	//----- nvinfo : EIATTR_SPARSE_MMA_MASK
	.align		4
.L_625:
        /*0058*/ 	.byte	0x03, 0x50
        /*005a*/ 	.short	0x0000


	//----- nvinfo : EIATTR_MAXREG_COUNT
	.align		4
        /*005c*/ 	.byte	0x03, 0x1b
        /*005e*/ 	.short	0x00ff


	//----- nvinfo : EIATTR_NUM_BARRIERS
	.align		4
        /*0060*/ 	.byte	0x02, 0x4c
        /*0062*/ 	.byte	0x01
	.zero		1


	//----- nvinfo : EIATTR_MERCURY_ISA_VERSION
	.align		4
        /*0064*/ 	.byte	0x03, 0x5f
        /*0066*/ 	.short	0x0101


	//----- nvinfo : EIATTR_EXIT_INSTR_OFFSETS
	.align		4
        /*0068*/ 	.byte	0x04, 0x1c
        /*006a*/ 	.short	(.L_627 - .L_626)


	//   ....[0]....
.L_626:
        /*006c*/ 	.word	0x000000d0


	//   ....[1]....
        /*0070*/ 	.word	0x00002b80


	//   ....[2]....
        /*0074*/ 	.word	0x00004760


	//----- nvinfo : EIATTR_MAX_THREADS
	.align		4
.L_627:
        /*0078*/ 	.byte	0x04, 0x05
        /*007a*/ 	.short	(.L_629 - .L_628)
.L_628:
        /*007c*/ 	.word	0x00000100
        /*0080*/ 	.word	0x00000001
        /*0084*/ 	.word	0x00000001


	//----- nvinfo : EIATTR_CRS_STACK_SIZE
	.align		4
.L_629:
        /*0088*/ 	.byte	0x04, 0x1e
        /*008a*/ 	.short	(.L_631 - .L_630)
.L_630:
        /*008c*/ 	.word	0x00000000


	//----- nvinfo : EIATTR_CBANK_PARAM_SIZE
	.align		4
.L_631:
        /*0090*/ 	.byte	0x03, 0x19
        /*0092*/ 	.short	0x00a8


	//----- nvinfo : EIATTR_PARAM_CBANK
	.align		4
        /*0094*/ 	.byte	0x04, 0x0a
        /*0096*/ 	.short	(.L_633 - .L_632)
	.align		4
.L_632:
        /*0098*/ 	.word	index@(.nv.constant0._ZN2at6native54_GLOBAL__N__aa9a477a_21_UpSampleBilinear2d_cu_607db5e327upsample_gen2d_aa_out_frameIddNS0_18upsample_antialias21BilinearFilterFunctorEEEvT0_S5_NS_27GenericPackedTensorAccessorIKT_Lm4ENS_16DefaultPtrTraitsElEENS6_IS7_Lm4ES9_lEERKT1_)
        /*009c*/ 	.short	0x0210
        /*009e*/ 	.short	0x00a8


	//----- nvinfo : EIATTR_SW_WAR
	.align		4
.L_633:
        /*00a0*/ 	.byte	0x04, 0x36
        /*00a2*/ 	.short	(.L_635 - .L_634)
.L_634:
        /*00a4*/ 	.word	0x00000008
.L_635:


//--------------------- .nv.info._ZN2at6native54_GLOBAL__N__aa9a477a_21_UpSampleBilinear2d_cu_607db5e338upsample_bilinear2d_backward_out_frameIN3c108BFloat16EfEEvmiiiiT0_S5_bPT_PKS6_ --------------------------
	.section	.nv.info._ZN2at6native54_GLOBAL__N__aa9a477a_21_UpSampleBilinear2d_cu_607db5e338upsample_bilinear2d_backward_out_frameIN3c108BFloat16EfEEvmiiiiT0_S5_bPT_PKS6_,"",@"SHT_CUDA_INFO"
	.sectionflags	@""
	.align	4


	//----- nvinfo : EIATTR_CUDA_API_VERSION
	.align		4
        /*0000*/ 	.byte	0x04, 0x37
        /*0002*/ 	.short	(.L_637 - .L_636)
.L_636:
        /*0004*/ 	.word	0x00000082


	//----- nvinfo : EIATTR_KPARAM_INFO
	.align		4
.L_637:
        /*0008*/ 	.byte	0x04, 0x17
        /*000a*/ 	.short	(.L_639 - .L_638)
.L_638:
        /*000c*/ 	.word	0x00000000
        /*0010*/ 	.short	0x0009
        /*0012*/ 	.short	0x0030
        /*0014*/ 	.byte	0x00, 0xf0, 0x21, 0x00


	//----- nvinfo : EIATTR_KPARAM_INFO
	.align		4
.L_639:
        /*0018*/ 	.byte	0x04, 0x17
        /*001a*/ 	.short	(.L_641 - .L_640)
.L_640:
        /*001c*/ 	.word	0x00000000
        /*0020*/ 	.short	0x0008
        /*0022*/ 	.short	0x0028
        /*0024*/ 	.byte	0x00, 0xf0, 0x21, 0x00


	//----- nvinfo : EIATTR_KPARAM_INFO
	.align		4
.L_641:
        /*0028*/ 	.byte	0x04, 0x17
        /*002a*/ 	.short	(.L_643 - .L_642)
.L_642:
        /*002c*/ 	.word	0x00000000
        /*0030*/ 	.short	0x0007
        /*0032*/ 	.short	0x0020
        /*0034*/ 	.byte	0x00, 0xf0, 0x05, 0x00


	//----- nvinfo : EIATTR_KPARAM_INFO
	.align		4
.L_643:
        /*0038*/ 	.byte	0x04, 0x17
        /*003a*/ 	.short	(.L_645 - .L_644)
.L_644:
        /*003c*/ 	.word	0x00000000
        /*0040*/ 	.short	0x0006
        /*0042*/ 	.short	0x001c
        /*0044*/ 	.byte	0x00, 0xf0, 0x11, 0x00


	//----- nvinfo : EIATTR_KPARAM_INFO
	.align		4
.L_645:
        /*0048*/ 	.byte	0x04, 0x17
        /*004a*/ 	.short	(.L_647 - .L_646)
.L_646:
        /*004c*/ 	.word	0x00000000
        /*0050*/ 	.short	0x0005
        /*0052*/ 	.short	0x0018
        /*0054*/ 	.byte	0x00, 0xf0, 0x11, 0x00


	//----- nvinfo : EIATTR_KPARAM_INFO
	.align		4
.L_647:
        /*0058*/ 	.byte	0x04, 0x17
        /*005a*/ 	.short	(.L_649 - .L_648)
.L_648:
        /*005c*/ 	.word	0x00000000
        /*0060*/ 	.short	0x0004
        /*0062*/ 	.short	0x0014
        /*0064*/ 	.byte	0x00, 0xf0, 0x11, 0x00


	//----- nvinfo : EIATTR_KPARAM_INFO
	.align		4
.L_649:
        /*0068*/ 	.byte	0x04, 0x17
        /*006a*/ 	.short	(.L_651 - .L_650)
.L_650:
        /*006c*/ 	.word	0x00000000
        /*0070*/ 	.short	0x0003
        /*0072*/ 	.short	0x0010
        /*0074*/ 	.byte	0x00, 0xf0, 0x11, 0x00


	//----- nvinfo : EIATTR_KPARAM_INFO
	.align		4
.L_651:
        /*0078*/ 	.byte	0x04, 0x17
        /*007a*/ 	.short	(.L_653 - .L_652)
.L_652:
        /*007c*/ 	.word	0x00000000
        /*0080*/ 	.short	0x0002
        /*0082*/ 	.short	0x000c
        /*0084*/ 	.byte	0x00, 0xf0, 0x11, 0x00


	//----- nvinfo : EIATTR_KPARAM_INFO
	.align		4
.L_653:
        /*0088*/ 	.byte	0x04, 0x17
        /*008a*/ 	.short	(.L_655 - .L_654)
.L_654:
        /*008c*/ 	.word	0x00000000
        /*0090*/ 	.short	0x0001
        /*0092*/ 	.short	0x0008
        /*0094*/ 	.byte	0x00, 0xf0, 0x11, 0x00


	//----- nvinfo : EIATTR_KPARAM_INFO
	.align		4
.L_655:
        /*0098*/ 	.byte	0x04, 0x17
        /*009a*/ 	.short	(.L_657 - .L_656)
.L_656:
        /*009c*/ 	.word	0x00000000
        /*00a0*/ 	.short	0x0000
        /*00a2*/ 	.short	0x0000
        /*00a4*/ 	.byte	0x00, 0xf0, 0x21, 0x00


	//----- nvinfo : EIATTR_SPARSE_MMA_MASK
	.align		4
.L_657:
        /*00a8*/ 	.byte	0x03, 0x50
        /*00aa*/ 	.short	0x0000


	//----- nvinfo : EIATTR_MAXREG_COUNT
	.align		4
        /*00ac*/ 	.byte	0x03, 0x1b
        /*00ae*/ 	.short	0x0040


	//----- nvinfo : EIATTR_MERCURY_ISA_VERSION
	.align		4
        /*00b0*/ 	.byte	0x03, 0x5f
        /*00b2*/ 	.short	0x0101


	//----- nvinfo : EIATTR_ATOM16_EMUL_INSTR_REG_MAP
	.align		4
        /*00b4*/ 	.byte	0x04, 0x2e
        /*00b6*/ 	.short	(.L_659 - .L_658)


	//   ....[0]....
.L_658:
        /*00b8*/ 	.word	0x00000b60
        /*00bc*/ 	.short	0x0018
        /*00be*/ 	.short	0x0000


	//   ....[1]....
        /*00c0*/ 	.word	0x00000bc0
        /*00c4*/ 	.short	0x0018
        /*00c6*/ 	.short	0x0000


	//   ....[2]....
        /*00c8*/ 	.word	0x00001070
        /*00cc*/ 	.short	0x0018
        /*00ce*/ 	.short	0x0000


	//   ....[3]....
        /*00d0*/ 	.word	0x000010c0
        /*00d4*/ 	.short	0x0018
        /*00d6*/ 	.short	0x0000


	//   ....[4]....
        /*00d8*/ 	.word	0x000015b0
        /*00dc*/ 	.short	0x0006
        /*00de*/ 	.short	0x0000


	//   ....[5]....
        /*00e0*/ 	.word	0x00001600
        /*00e4*/ 	.short	0x0006
        /*00e6*/ 	.short	0x0000


	//   ....[6]....
        /*00e8*/ 	.word	0x00001a50
        /*00ec*/ 	.short	0x0004
        /*00ee*/ 	.short	0x0000


	//   ....[7]....
        /*00f0*/ 	.word	0x00001aa0
        /*00f4*/ 	.short	0x0004
        /*00f6*/ 	.short	0x0000


	//----- nvinfo : EIATTR_EXIT_INSTR_OFFSETS
	.align		4
.L_659:
        /*00f8*/ 	.byte	0x04, 0x1c
        /*00fa*/ 	.short	(.L_661 - .L_660)


	//   ....[0]....
.L_660:
        /*00fc*/ 	.word	0x00000140


	//   ....[1]....
        /*0100*/ 	.word	0x00001dc0


	//----- nvinfo : EIATTR_MAX_THREADS
	.align		4
.L_661:
        /*0104*/ 	.byte	0x04, 0x05
        /*0106*/ 	.short	(.L_663 - .L_662)
.L_662:
        /*0108*/ 	.word	0x00000400
        /*010c*/ 	.word	0x00000001
        /*0110*/ 	.word	0x00000001


	//----- nvinfo : EIATTR_CRS_STACK_SIZE
	.align		4
.L_663:
        /*0114*/ 	.byte	0x04, 0x1e
        /*0116*/ 	.short	(.L_665 - .L_664)
.L_664:
        /*0118*/ 	.word	0x00000000


	//----- nvinfo : EIATTR_CBANK_PARAM_SIZE
	.align		4
.L_665:
        /*011c*/ 	.byte	0x03, 0x19
        /*011e*/ 	.short	0x0038


	//----- nvinfo : EIATTR_PARAM_CBANK
	.align		4
        /*0120*/ 	.byte	0x04, 0x0a
        /*0122*/ 	.short	(.L_667 - .L_666)
	.align		4
.L_666:
        /*0124*/ 	.word	index@(.nv.constant0._ZN2at6native54_GLOBAL__N__aa9a477a_21_UpSampleBilinear2d_cu_607db5e338upsample_bilinear2d_backward_out_frameIN3c108BFloat16EfEEvmiiiiT0_S5_bPT_PKS6_)
        /*0128*/ 	.short	0x0210
        /*012a*/ 	.short	0x0038


	//----- nvinfo : EIATTR_SW_WAR
	.align		4
.L_667:
        /*012c*/ 	.byte	0x04, 0x36
        /*012e*/ 	.short	(.L_669 - .L_668)
.L_668:
        /*0130*/ 	.word	0x00000008
.L_669:


//--------------------- .nv.info._ZN2at6native54_GLOBAL__N__aa9a477a_21_UpSampleBilinear2d_cu_607db5e343upsample_bilinear2d_backward_nhwc_out_frameIN3c108BFloat16EfEEviiiiT0_S5_bPT_PKS6_imm --------------------------
	.section	.nv.info._ZN2at6native54_GLOBAL__N__aa9a477a_21_UpSampleBilinear2d_cu_607db5e343upsample_bilinear2d_backward_nhwc_out_frameIN3c108BFloat16EfEEviiiiT0_S5_bPT_PKS6_imm,"",@"SHT_CUDA_INFO"
	.sectionflags	@""
	.align	4


	//----- nvinfo : EIATTR_CUDA_API_VERSION
	.align		4
        /*0000*/ 	.byte	0x04, 0x37
        /*0002*/ 	.short	(.L_671 - .L_670)
.L_670:
        /*0004*/ 	.word	0x00000082


	//----- nvinfo : EIATTR_KPARAM_INFO
	.align		4
.L_671:
        /*0008*/ 	.byte	0x04, 0x17
        /*000a*/ 	.short	(.L_673 - .L_672)
.L_672:
        /*000c*/ 	.word	0x00000000
        /*0010*/ 	.short	0x000b
        /*0012*/ 	.short	0x0040
        /*0014*/ 	.byte	0x00, 0xf0, 0x21, 0x00


	//----- nvinfo : EIATTR_KPARAM_INFO
	.align		4
.L_673:
        /*0018*/ 	.byte	0x04, 0x17
        /*001a*/ 	.short	(.L_675 - .L_674)
.L_674:
        /*001c*/ 	.word	0x00000000
        /*0020*/ 	.short	0x000a
        /*0022*/ 	.short	0x0038
        /*0024*/ 	.byte	0x00, 0xf0, 0x21, 0x00


	//----- nvinfo : EIATTR_KPARAM_INFO
	.align		4
.L_675:
        /*0028*/ 	.byte	0x04, 0x17
        /*002a*/ 	.short	(.L_677 - .L_676)
.L_676:
        /*002c*/ 	.word	0x00000000
        /*0030*/ 	.short	0x0009
        /*0032*/ 	.short	0x0030
        /*0034*/ 	.byte	0x00, 0xf0, 0x11, 0x00


	//----- nvinfo : EIATTR_KPARAM_INFO
	.align		4
.L_677:
        /*0038*/ 	.byte	0x04, 0x17
        /*003a*/ 	.short	(.L_679 - .L_678)
.L_678:
        /*003c*/ 	.word	0x00000000
        /*0040*/ 	.short	0x0008
        /*0042*/ 	.short	0x0028
        /*0044*/ 	.byte	0x00, 0xf0, 0x21, 0x00


	//----- nvinfo : EIATTR_KPARAM_INFO
	.align		4
.L_679:
        /*0048*/ 	.byte	0x04, 0x17
        /*004a*/ 	.short	(.L_681 - .L_680)
.L_680:
        /*004c*/ 	.word	0x00000000
        /*0050*/ 	.short	0x0007
        /*0052*/ 	.short	0x0020
        /*0054*/ 	.byte	0x00, 0xf0, 0x21, 0x00


	//----- nvinfo : EIATTR_KPARAM_INFO
	.align		4
.L_681:
        /*0058*/ 	.byte	0x04, 0x17
        /*005a*/ 	.short	(.L_683 - .L_682)
.L_682:
        /*005c*/ 	.word	0x00000000
        /*0060*/ 	.short	0x0006
        /*0062*/ 	.short	0x0018
        /*0064*/ 	.byte	0x00, 0xf0, 0x05, 0x00


	//----- nvinfo : EIATTR_KPARAM_INFO
	.align		4
.L_683:
        /*0068*/ 	.byte	0x04, 0x17
        /*006a*/ 	.short	(.L_685 - .L_684)
.L_684:
        /*006c*/ 	.word	0x00000000
        /*0070*/ 	.short	0x0005
        /*0072*/ 	.short	0x0014
        /*0074*/ 	.byte	0x00, 0xf0, 0x11, 0x00


	//----- nvinfo : EIATTR_KPARAM_INFO
	.align		4
.L_685:
        /*0078*/ 	.byte	0x04, 0x17
        /*007a*/ 	.short	(.L_687 - .L_686)
.L_686:
        /*007c*/ 	.word	0x00000000
        /*0080*/ 	.short	0x0004
        /*0082*/ 	.short	0x0010
        /*0084*/ 	.byte	0x00, 0xf0, 0x11, 0x00


	//----- nvinfo : EIATTR_KPARAM_INFO
	.align		4
.L_687:
        /*0088*/ 	.byte	0x04, 0x17
        /*008a*/ 	.short	(.L_689 - .L_688)
.L_688:
        /*008c*/ 	.word	0x00000000
        /*0090*/ 	.short	0x0003
        /*0092*/ 	.short	0x000c
        /*0094*/ 	.byte	0x00, 0xf0, 0x11, 0x00


	//----- nvinfo : EIATTR_KPARAM_INFO
	.align		4
.L_689:
        /*0098*/ 	.byte	0x04, 0x17
        /*009a*/ 	.short	(.L_691 - .L_690)
.L_690:
        /*009c*/ 	.word	0x00000000
        /*00a0*/ 	.short	0x0002
        /*00a2*/ 	.short	0x0008
        /*00a4*/ 	.byte	0x00, 0xf0, 0x11, 0x00


	//----- nvinfo : EIATTR_KPARAM_INFO
	.align		4
.L_691:
        /*00a8*/ 	.byte	0x04, 0x17
        /*00aa*/ 	.short	(.L_693 - .L_692)
.L_692:
        /*00ac*/ 	.word	0x00000000
        /*00b0*/ 	.short	0x0001
        /*00b2*/ 	.short	0x0004
        /*00b4*/ 	.byte	0x00, 0xf0, 0x11, 0x00


	//----- nvinfo : EIATTR_KPARAM_INFO
	.align		4
.L_693:
        /*00b8*/ 	.byte	0x04, 0x17
        /*00ba*/ 	.short	(.L_695 - .L_694)
.L_694:
        /*00bc*/ 	.word	0x00000000
        /*00c0*/ 	.short	0x0000
        /*00c2*/ 	.short	0x0000
        /*00c4*/ 	.byte	0x00, 0xf0, 0x11, 0x00


	//----- nvinfo : EIATTR_SPARSE_MMA_MASK
	.align		4
.L_695:
        /*00c8*/ 	.byte	0x03, 0x50
        /*00ca*/ 	.short	0x0000


	//----- nvinfo : EIATTR_MAXREG_COUNT
	.align		4
        /*00cc*/ 	.byte	0x03, 0x1b
        /*00ce*/ 	.short	0x0040


	//----- nvinfo : EIATTR_MERCURY_ISA_VERSION
	.align		4
        /*00d0*/ 	.byte	0x03, 0x5f
        /*00d2*/ 	.short	0x0101


	//----- nvinfo : EIATTR_ATOM16_EMUL_INSTR_REG_MAP
	.align		4
        /*00d4*/ 	.byte	0x04, 0x2e
        /*00d6*/ 	.short	(.L_697 - .L_696)


	//   ....[0]....
.L_696:
        /*00d8*/ 	.word	0x00000b80
        /*00dc*/ 	.short	0x000e
        /*00de*/ 	.short	0x0000


	//   ....[1]....
        /*00e0*/ 	.word	0x00000be0
        /*00e4*/ 	.short	0x000e
        /*00e6*/ 	.short	0x0000


	//   ....[2]....
        /*00e8*/ 	.word	0x000010c0
        /*00ec*/ 	.short	0x0006
        /*00ee*/ 	.short	0x0000


	//   ....[3]....
        /*00f0*/ 	.word	0x00001110
        /*00f4*/ 	.short	0x0006
        /*00f6*/ 	.short	0x0000


	//   ....[4]....
        /*00f8*/ 	.word	0x000016a0
        /*00fc*/ 	.short	0x0010
        /*00fe*/ 	.short	0x0000


	//   ....[5]....
        /*0100*/ 	.word	0x000016f0
        /*0104*/ 	.short	0x0010
        /*0106*/ 	.short	0x0000


	//   ....[6]....
        /*0108*/ 	.word	0x00001ba0
        /*010c*/ 	.short	0x0002
        /*010e*/ 	.short	0x0000


	//   ....[7]....
        /*0110*/ 	.word	0x00001bf0
        /*0114*/ 	.short	0x0002
        /*0116*/ 	.short	0x0000


	//----- nvinfo : EIATTR_EXIT_INSTR_OFFSETS
	.align		4
.L_697:
        /*0118*/ 	.byte	0x04, 0x1c
        /*011a*/ 	.short	(.L_699 - .L_698)


	//   ....[0]....
.L_698:
        /*011c*/ 	.word	0x00000090


	//   ....[1]....
        /*0120*/ 	.word	0x00001c30


	//   ....[2]....
        /*0124*/ 	.word	0x00001c70


	//   ....[3]....
        /*0128*/ 	.word	0x00001d10


	//   ....[4]....
        /*012c*/ 	.word	0x00001d50


	//   ....[5]....
        /*0130*/ 	.word	0x00001d90


	//   ....[6]....
        /*0134*/ 	.word	0x00001e30


	//   ....[7]....
        /*0138*/ 	.word	0x00001e70


	//----- nvinfo : EIATTR_MAX_THREADS
	.align		4
.L_699:
        /*013c*/ 	.byte	0x04, 0x05
        /*013e*/ 	.short	(.L_701 - .L_700)
.L_700:
        /*0140*/ 	.word	0x00000400
        /*0144*/ 	.word	0x00000001
        /*0148*/ 	.word	0x00000001


	//----- nvinfo : EIATTR_CRS_STACK_SIZE
	.align		4
.L_701:
        /*014c*/ 	.byte	0x04, 0x1e
        /*014e*/ 	.short	(.L_703 - .L_702)
.L_702:
        /*0150*/ 	.word	0x00000000


	//----- nvinfo : EIATTR_CBANK_PARAM_SIZE
	.align		4
.L_703:
        /*0154*/ 	.byte	0x03, 0x19
        /*0156*/ 	.short	0x0048


	//----- nvinfo : EIATTR_PARAM_CBANK
	.align		4
        /*0158*/ 	.byte	0x04, 0x0a
        /*015a*/ 	.short	(.L_705 - .L_704)
	.align		4
.L_704:
        /*015c*/ 	.word	index@(.nv.constant0._ZN2at6native54_GLOBAL__N__aa9a477a_21_UpSampleBilinear2d_cu_607db5e343upsample_bilinear2d_backward_nhwc_out_frameIN3c108BFloat16EfEEviiiiT0_S5_bPT_PKS6_imm)
        /*0160*/ 	.short	0x0210
        /*0162*/ 	.short	0x0048


	//----- nvinfo : EIATTR_SW_WAR
	.align		4
.L_705:
        /*0164*/ 	.byte	0x04, 0x36
        /*0166*/ 	.short	(.L_707 - .L_706)
.L_706:
        /*0168*/ 	.word	0x00000008
.L_707:


//--------------------- .nv.info._ZN2at6native54_GLOBAL__N__aa9a477a_21_UpSampleBilinear2d_cu_607db5e338upsample_bilinear2d_backward_out_frameIN3c104HalfEfEEvmiiiiT0_S5_bPT_PKS6_ --------------------------
	.section	.nv.info._ZN2at6native54_GLOBAL__N__aa9a477a_21_UpSampleBilinear2d_cu_607db5e338upsample_bilinear2d_backward_out_frameIN3c104HalfEfEEvmiiiiT0_S5_bPT_PKS6_,"",@"SHT_CUDA_INFO"
	.sectionflags	@""
	.align	4


	//----- nvinfo : EIATTR_CUDA_API_VERSION
	.align		4
        /*0000*/ 	.byte	0x04, 0x37
        /*0002*/ 	.short	(.L_709 - .L_708)
.L_708:
        /*0004*/ 	.word	0x00000082


	//----- nvinfo : EIATTR_KPARAM_INFO
	.align		4
.L_709:
        /*0008*/ 	.byte	0x04, 0x17
        /*000a*/ 	.short	(.L_711 - .L_710)
.L_710:
        /*000c*/ 	.word	0x00000000
        /*0010*/ 	.short	0x0009
        /*0012*/ 	.short	0x0030
        /*0014*/ 	.byte	0x00, 0xf0, 0x21, 0x00


	//----- nvinfo : EIATTR_KPARAM_INFO
	.align		4
.L_711:
        /*0018*/ 	.byte	0x04, 0x17
        /*001a*/ 	.short	(.L_713 - .L_712)
.L_712:
        /*001c*/ 	.word	0x00000000
        /*0020*/ 	.short	0x0008
        /*0022*/ 	.short	0x0028
        /*0024*/ 	.byte	0x00, 0xf0, 0x21, 0x00


	//----- nvinfo : EIATTR_KPARAM_INFO
	.align		4
.L_713:
        /*0028*/ 	.byte	0x04, 0x17
        /*002a*/ 	.short	(.L_715 - .L_714)
.L_714:
        /*002c*/ 	.word	0x00000000
        /*0030*/ 	.short	0x0007
        /*0032*/ 	.short	0x0020
        /*0034*/ 	.byte	0x00, 0xf0, 0x05, 0x00


	//----- nvinfo : EIATTR_KPARAM_INFO
	.align		4
.L_715:
        /*0038*/ 	.byte	0x04, 0x17
        /*003a*/ 	.short	(.L_717 - .L_716)
.L_716:
        /*003c*/ 	.word	0x00000000
        /*0040*/ 	.short	0x0006
        /*0042*/ 	.short	0x001c
        /*0044*/ 	.byte	0x00, 0xf0, 0x11, 0x00


	//----- nvinfo : EIATTR_KPARAM_INFO
	.align		4
.L_717:
        /*0048*/ 	.byte	0x04, 0x17
        /*004a*/ 	.short	(.L_719 - .L_718)
.L_718:
        /*004c*/ 	.word	0x00000000
        /*0050*/ 	.short	0x0005
        /*0052*/ 	.short	0x0018
        /*0054*/ 	.byte	0x00, 0xf0, 0x11, 0x00


	//----- nvinfo : EIATTR_KPARAM_INFO
	.align		4
.L_719:
        /*0058*/ 	.byte	0x04, 0x17
        /*005a*/ 	.short	(.L_721 - .L_720)
.L_720:
        /*005c*/ 	.word	0x00000000
        /*0060*/ 	.short	0x0004
        /*0062*/ 	.short	0x0014
        /*0064*/ 	.byte	0x00, 0xf0, 0x11, 0x00


	//----- nvinfo : EIATTR_KPARAM_INFO
	.align		4
.L_721:
        /*0068*/ 	.byte	0x04, 0x17
        /*006a*/ 	.short	(.L_723 - .L_722)
.L_722:
        /*006c*/ 	.word	0x00000000
        /*0070*/ 	.short	0x0003
        /*0072*/ 	.short	0x0010
        /*0074*/ 	.byte	0x00, 0xf0, 0x11, 0x00


	//----- nvinfo : EIATTR_KPARAM_INFO
	.align		4
.L_723:
        /*0078*/ 	.byte	0x04, 0x17
        /*007a*/ 	.short	(.L_725 - .L_724)
.L_724:
        /*007c*/ 	.word	0x00000000
        /*0080*/ 	.short	0x0002
        /*0082*/ 	.short	0x000c
        /*0084*/ 	.byte	0x00, 0xf0, 0x11, 0x00


	//----- nvinfo : EIATTR_KPARAM_INFO
	.align		4
.L_725:
        /*0088*/ 	.byte	0x04, 0x17
        /*008a*/ 	.short	(.L_727 - .L_726)
.L_726:
        /*008c*/ 	.word	0x00000000
        /*0090*/ 	.short	0x0001
        /*0092*/ 	.short	0x0008
        /*0094*/ 	.byte	0x00, 0xf0, 0x11, 0x00


	//----- nvinfo : EIATTR_KPARAM_INFO
	.align		4
.L_727:
        /*0098*/ 	.byte	0x04, 0x17
        /*009a*/ 	.short	(.L_729 - .L_728)
.L_728:
        /*009c*/ 	.word	0x00000000
        /*00a0*/ 	.short	0x0000
        /*00a2*/ 	.short	0x0000
        /*00a4*/ 	.byte	0x00, 0xf0, 0x21, 0x00


	//----- nvinfo : EIATTR_SPARSE_MMA_MASK
	.align		4
.L_729:
        /*00a8*/ 	.byte	0x03, 0x50
        /*00aa*/ 	.short	0x0000


	//----- nvinfo : EIATTR_MAXREG_COUNT
	.align		4
        /*00ac*/ 	.byte	0x03, 0x1b
        /*00ae*/ 	.short	0x0040


	//----- nvinfo : EIATTR_MERCURY_ISA_VERSION
	.align		4
        /*00b0*/ 	.byte	0x03, 0x5f
        /*00b2*/ 	.short	0x0101


	//----- nvinfo : EIATTR_ATOM16_EMUL_INSTR_REG_MAP
	.align		4
        /*00b4*/ 	.byte	0x04, 0x2e
        /*00b6*/ 	.short	(.L_731 - .L_730)


	//   ....[0]....
.L_730:
        /*00b8*/ 	.word	0x00000b60
        /*00bc*/ 	.short	0x001a
        /*00be*/ 	.short	0x0000


	//   ....[1]....
        /*00c0*/ 	.word	0x00000bc0
        /*00c4*/ 	.short	0x001a
        /*00c6*/ 	.short	0x0000


	//   ....[2]....
        /*00c8*/ 	.word	0x00001070
        /*00cc*/ 	.short	0x001a
        /*00ce*/ 	.short	0x0000


	//   ....[3]....
        /*00d0*/ 	.word	0x000010c0
        /*00d4*/ 	.short	0x001a
        /*00d6*/ 	.short	0x0000


	//   ....[4]....
        /*00d8*/ 	.word	0x000015c0
        /*00dc*/ 	.short	0x0006
        /*00de*/ 	.short	0x0000


	//   ....[5]....
        /*00e0*/ 	.word	0x00001610
        /*00e4*/ 	.short	0x0006
        /*00e6*/ 	.short	0x0000


	//   ....[6]....
        /*00e8*/ 	.word	0x00001a60
        /*00ec*/ 	.short	0x0004
        /*00ee*/ 	.short	0x0000


	//   ....[7]....
        /*00f0*/ 	.word	0x00001ab0
        /*00f4*/ 	.short	0x0004
        /*00f6*/ 	.short	0x0000


	//----- nvinfo : EIATTR_EXIT_INSTR_OFFSETS
	.align		4
.L_731:
        /*00f8*/ 	.byte	0x04, 0x1c
        /*00fa*/ 	.short	(.L_733 - .L_732)


	//   ....[0]....
.L_732:
        /*00fc*/ 	.word	0x00000140


	//   ....[1]....
        /*0100*/ 	.word	0x00001dd0


	//----- nvinfo : EIATTR_MAX_THREADS
	.align		4
.L_733:
        /*0104*/ 	.byte	0x04, 0x05
        /*0106*/ 	.short	(.L_735 - .L_734)
.L_734:
        /*0108*/ 	.word	0x00000400
        /*010c*/ 	.word	0x00000001
        /*0110*/ 	.word	0x00000001


	//----- nvinfo : EIATTR_CRS_STACK_SIZE
	.align		4
.L_735:
        /*0114*/ 	.byte	0x04, 0x1e
        /*0116*/ 	.short	(.L_737 - .L_736)
.L_736:
        /*0118*/ 	.word	0x00000000


	//----- nvinfo : EIATTR_CBANK_PARAM_SIZE
	.align		4
.L_737:
        /*011c*/ 	.byte	0x03, 0x19
        /*011e*/ 	.short	0x0038


	//----- nvinfo : EIATTR_PARAM_CBANK
	.align		4
        /*0120*/ 	.byte	0x04, 0x0a
        /*0122*/ 	.short	(.L_739 - .L_738)
	.align		4
.L_738:
        /*0124*/ 	.word	index@(.nv.constant0._ZN2at6native54_GLOBAL__N__aa9a477a_21_UpSampleBilinear2d_cu_607db5e338upsample_bilinear2d_backward_out_frameIN3c104HalfEfEEvmiiiiT0_S5_bPT_PKS6_)
        /*0128*/ 	.short	0x0210
        /*012a*/ 	.short	0x0038


	//----- nvinfo : EIATTR_SW_WAR
	.align		4
.L_739:
        /*012c*/ 	.byte	0x04, 0x36
        /*012e*/ 	.short	(.L_741 - .L_740)
.L_740:
        /*0130*/ 	.word	0x00000008
.L_741:


//--------------------- .nv.info._ZN2at6native54_GLOBAL__N__aa9a477a_21_UpSampleBilinear2d_cu_607db5e343upsample_bilinear2d_backward_nhwc_out_frameIN3c104HalfEfEEviiiiT0_S5_bPT_PKS6_imm --------------------------
	.section	.nv.info._ZN2at6native54_GLOBAL__N__aa9a477a_21_UpSampleBilinear2d_cu_607db5e343upsample_bilinear2d_backward_nhwc_out_frameIN3c104HalfEfEEviiiiT0_S5_bPT_PKS6_imm,"",@"SHT_CUDA_INFO"
	.sectionflags	@""
	.align	4


	//----- nvinfo : EIATTR_CUDA_API_VERSION
	.align		4
        /*0000*/ 	.byte	0x04, 0x37
        /*0002*/ 	.short	(.L_743 - .L_742)
.L_742:
        /*0004*/ 	.word	0x00000082


	//----- nvinfo : EIATTR_KPARAM_INFO
	.align		4
.L_743:
        /*0008*/ 	.byte	0x04, 0x17
        /*000a*/ 	.short	(.L_745 - .L_744)
.L_744:
        /*000c*/ 	.word	0x00000000
        /*0010*/ 	.short	0x000b
        /*0012*/ 	.short	0x0040
        /*0014*/ 	.byte	0x00, 0xf0, 0x21, 0x00


	//----- nvinfo : EIATTR_KPARAM_INFO
	.align		4
.L_745:
        /*0018*/ 	.byte	0x04, 0x17
        /*001a*/ 	.short	(.L_747 - .L_746)
.L_746:
        /*001c*/ 	.word	0x00000000
        /*0020*/ 	.short	0x000a
        /*0022*/ 	.short	0x0038
        /*0024*/ 	.byte	0x00, 0xf0, 0x21, 0x00


	//----- nvinfo : EIATTR_KPARAM_INFO
	.align		4
.L_747:
        /*0028*/ 	.byte	0x04, 0x17
        /*002a*/ 	.short	(.L_749 - .L_748)
.L_748:
        /*002c*/ 	.word	0x00000000
        /*0030*/ 	.short	0x0009
        /*0032*/ 	.short	0x0030
        /*0034*/ 	.byte	0x00, 0xf0, 0x11, 0x00


	//----- nvinfo : EIATTR_KPARAM_INFO
	.align		4
.L_749:
        /*0038*/ 	.byte	0x04, 0x17
        /*003a*/ 	.short	(.L_751 - .L_750)
.L_750:
        /*003c*/ 	.word	0x00000000
        /*0040*/ 	.short	0x0008
        /*0042*/ 	.short	0x0028
        /*0044*/ 	.byte	0x00, 0xf0, 0x21, 0x00


	//----- nvinfo : EIATTR_KPARAM_INFO
	.align		4
.L_751:
        /*0048*/ 	.byte	0x04, 0x17
        /*004a*/ 	.short	(.L_753 - .L_752)
.L_752:
        /*004c*/ 	.word	0x00000000
        /*0050*/ 	.short	0x0007
        /*0052*/ 	.short	0x0020
        /*0054*/ 	.byte	0x00, 0xf0, 0x21, 0x00


	//----- nvinfo : EIATTR_KPARAM_INFO
	.align		4
.L_753:
        /*0058*/ 	.byte	0x04, 0x17
        /*005a*/ 	.short	(.L_755 - .L_754)
.L_754:
        /*005c*/ 	.word	0x00000000
        /*0060*/ 	.short	0x0006
        /*0062*/ 	.short	0x0018
        /*0064*/ 	.byte	0x00, 0xf0, 0x05, 0x00


	//----- nvinfo : EIATTR_KPARAM_INFO
	.align		4
.L_755:
        /*0068*/ 	.byte	0x04, 0x17
        /*006a*/ 	.short	(.L_757 - .L_756)
.L_756:
        /*006c*/ 	.word	0x00000000
        /*0070*/ 	.short	0x0005
        /*0072*/ 	.short	0x0014
        /*0074*/ 	.byte	0x00, 0xf0, 0x11, 0x00


	//----- nvinfo : EIATTR_KPARAM_INFO
	.align		4
.L_757:
        /*0078*/ 	.byte	0x04, 0x17
        /*007a*/ 	.short	(.L_759 - .L_758)
.L_758:
        /*007c*/ 	.word	0x00000000
        /*0080*/ 	.short	0x0004
        /*0082*/ 	.short	0x0010
        /*0084*/ 	.byte	0x00, 0xf0, 0x11, 0x00


	//----- nvinfo : EIATTR_KPARAM_INFO
	.align		4
.L_759:
        /*0088*/ 	.byte	0x04, 0x17
        /*008a*/ 	.short	(.L_761 - .L_760)
.L_760:
        /*008c*/ 	.word	0x00000000
        /*0090*/ 	.short	0x0003
        /*0092*/ 	.short	0x000c
        /*0094*/ 	.byte	0x00, 0xf0, 0x11, 0x00


	//----- nvinfo : EIATTR_KPARAM_INFO
	.align		4
.L_761:
        /*0098*/ 	.byte	0x04, 0x17
        /*009a*/ 	.short	(.L_763 - .L_762)
.L_762:
        /*009c*/ 	.word	0x00000000
        /*00a0*/ 	.short	0x0002
        /*00a2*/ 	.short	0x0008
        /*00a4*/ 	.byte	0x00, 0xf0, 0x11, 0x00


	//----- nvinfo : EIATTR_KPARAM_INFO
	.align		4
.L_763:
        /*00a8*/ 	.byte	0x04, 0x17
        /*00aa*/ 	.short	(.L_765 - .L_764)
.L_764:
        /*00ac*/ 	.word	0x00000000
        /*00b0*/ 	.short	0x0001
        /*00b2*/ 	.short	0x0004
        /*00b4*/ 	.byte	0x00, 0xf0, 0x11, 0x00


	//----- nvinfo : EIATTR_KPARAM_INFO
	.align		4
.L_765:
        /*00b8*/ 	.byte	0x04, 0x17
        /*00ba*/ 	.short	(.L_767 - .L_766)
.L_766:
        /*00bc*/ 	.word	0x00000000
        /*00c0*/ 	.short	0x0000
        /*00c2*/ 	.short	0x0000
        /*00c4*/ 	.byte	0x00, 0xf0, 0x11, 0x00


	//----- nvinfo : EIATTR_SPARSE_MMA_MASK
	.align		4
.L_767:
        /*00c8*/ 	.byte	0x03, 0x50
        /*00ca*/ 	.short	0x0000


	//----- nvinfo : EIATTR_MAXREG_COUNT
	.align		4
        /*00cc*/ 	.byte	0x03, 0x1b
        /*00ce*/ 	.short	0x0040


	//----- nvinfo : EIATTR_MERCURY_ISA_VERSION
	.align		4
        /*00d0*/ 	.byte	0x03, 0x5f
        /*00d2*/ 	.short	0x0101


	//----- nvinfo : EIATTR_ATOM16_EMUL_INSTR_REG_MAP
	.align		4
        /*00d4*/ 	.byte	0x04, 0x2e
        /*00d6*/ 	.short	(.L_769 - .L_768)


	//   ....[0]....
.L_768:
        /*00d8*/ 	.word	0x00000b70
        /*00dc*/ 	.short	0x0008
        /*00de*/ 	.short	0x0000


	//   ....[1]....
        /*00e0*/ 	.word	0x00000bd0
        /*00e4*/ 	.short	0x0008
        /*00e6*/ 	.short	0x0000


	//   ....[2]....
        /*00e8*/ 	.word	0x000010b0
        /*00ec*/ 	.short	0x0006
        /*00ee*/ 	.short	0x0000


	//   ....[3]....
        /*00f0*/ 	.word	0x00001100
        /*00f4*/ 	.short	0x0006
        /*00f6*/ 	.short	0x0000


	//   ....[4]....
        /*00f8*/ 	.word	0x00001690
        /*00fc*/ 	.short	0x000c
        /*00fe*/ 	.short	0x0000


	//   ....[5]....
        /*0100*/ 	.word	0x000016e0
        /*0104*/ 	.short	0x000c
        /*0106*/ 	.short	0x0000


	//   ....[6]....
        /*0108*/ 	.word	0x00001b90
        /*010c*/ 	.short	0x0002
        /*010e*/ 	.short	0x0000


	//   ....[7]....
        /*0110*/ 	.word	0x00001be0
        /*0114*/ 	.short	0x0002
        /*0116*/ 	.short	0x0000


	//----- nvinfo : EIATTR_EXIT_INSTR_OFFSETS
	.align		4
.L_769:
        /*0118*/ 	.byte	0x04, 0x1c
        /*011a*/ 	.short	(.L_771 - .L_770)


	//   ....[0]....
.L_770:
        /*011c*/ 	.word	0x00000090


	//   ....[1]....
        /*0120*/ 	.word	0x00001c20


	//   ....[2]....
        /*0124*/ 	.word	0x00001c50


	//   ....[3]....
        /*0128*/ 	.word	0x00001d00


	//   ....[4]....
        /*012c*/ 	.word	0x00001d40


	//   ....[5]....
        /*0130*/ 	.word	0x00001d70


	//   ....[6]....
        /*0134*/ 	.word	0x00001e20


	//   ....[7]....
        /*0138*/ 	.word	0x00001e60


	//----- nvinfo : EIATTR_MAX_THREADS
	.align		4
.L_771:
        /*013c*/ 	.byte	0x04, 0x05
        /*013e*/ 	.short	(.L_773 - .L_772)
.L_772:
        /*0140*/ 	.word	0x00000400
        /*0144*/ 	.word	0x00000001
        /*0148*/ 	.word	0x00000001


	//----- nvinfo : EIATTR_CRS_STACK_SIZE
	.align		4
.L_773:
        /*014c*/ 	.byte	0x04, 0x1e
        /*014e*/ 	.short	(.L_775 - .L_774)
.L_774:
        /*0150*/ 	.word	0x00000000


	//----- nvinfo : EIATTR_CBANK_PARAM_SIZE
	.align		4
.L_775:
        /*0154*/ 	.byte	0x03, 0x19
        /*0156*/ 	.short	0x0048


	//----- nvinfo : EIATTR_PARAM_CBANK
	.align		4
        /*0158*/ 	.byte	0x04, 0x0a
        /*015a*/ 	.short	(.L_777 - .L_776)
	.align		4
.L_776:
        /*015c*/ 	.word	index@(.nv.constant0._ZN2at6native54_GLOBAL__N__aa9a477a_21_UpSampleBilinear2d_cu_607db5e343upsample_bilinear2d_backward_nhwc_out_frameIN3c104HalfEfEEviiiiT0_S5_bPT_PKS6_imm)
        /*0160*/ 	.short	0x0210
        /*0162*/ 	.short	0x0048


	//----- nvinfo : EIATTR_SW_WAR
	.align		4
.L_777:
        /*0164*/ 	.byte	0x04, 0x36
        /*0166*/ 	.short	(.L_779 - .L_778)
.L_778:
        /*0168*/ 	.word	0x00000008
.L_779:


//--------------------- .nv.info._ZN2at6native54_GLOBAL__N__aa9a477a_21_UpSampleBilinear2d_cu_607db5e338upsample_bilinear2d_backward_out_frameIffEEvmiiiiT0_S3_bPT_PKS4_ --------------------------
	.section	.nv.info._ZN2at6native54_GLOBAL__N__aa9a477a_21_UpSampleBilinear2d_cu_607db5e338upsample_bilinear2d_backward_out_frameIffEEvmiiiiT0_S3_bPT_PKS4_,"",@"SHT_CUDA_INFO"
	.sectionflags	@""
	.align	4


	//----- nvinfo : EIATTR_CUDA_API_VERSION
	.align		4
        /*0000*/ 	.byte	0x04, 0x37
        /*0002*/ 	.short	(.L_781 - .L_780)
.L_780:
        /*0004*/ 	.word	0x00000082


	//----- nvinfo : EIATTR_KPARAM_INFO
	.align		4
.L_781:
        /*0008*/ 	.byte	0x04, 0x17
        /*000a*/ 	.short	(.L_783 - .L_782)
.L_782:
        /*000c*/ 	.word	0x00000000
        /*0010*/ 	.short	0x0009
        /*0012*/ 	.short	0x0030
        /*0014*/ 	.byte	0x00, 0xf0, 0x21, 0x00


	//----- nvinfo : EIATTR_KPARAM_INFO
	.align		4
.L_783:
        /*0018*/ 	.byte	0x04, 0x17
        /*001a*/ 	.short	(.L_785 - .L_784)
.L_784:
        /*001c*/ 	.word	0x00000000
        /*0020*/ 	.short	0x0008
        /*0022*/ 	.short	0x0028
        /*0024*/ 	.byte	0x00, 0xf0, 0x21, 0x00


	//----- nvinfo : EIATTR_KPARAM_INFO
	.align		4
.L_785:
        /*0028*/ 	.byte	0x04, 0x17
        /*002a*/ 	.short	(.L_787 - .L_786)
.L_786:
        /*002c*/ 	.word	0x00000000
        /*0030*/ 	.short	0x0007
        /*0032*/ 	.short	0x0020
        /*0034*/ 	.byte	0x00, 0xf0, 0x05, 0x00


	//----- nvinfo : EIATTR_KPARAM_INFO
	.align		4
.L_787:
        /*0038*/ 	.byte	0x04, 0x17
        /*003a*/ 	.short	(.L_789 - .L_788)
.L_788:
        /*003c*/ 	.word	0x00000000
        /*0040*/ 	.short	0x0006
        /*0042*/ 	.short	0x001c
        /*0044*/ 	.byte	0x00, 0xf0, 0x11, 0x00


	//----- nvinfo : EIATTR_KPARAM_INFO
	.align		4
.L_789:
        /*0048*/ 	.byte	0x04, 0x17
        /*004a*/ 	.short	(.L_791 - .L_790)
.L_790:
        /*004c*/ 	.word	0x00000000
        /*0050*/ 	.short	0x0005
        /*0052*/ 	.short	0x0018
        /*0054*/ 	.byte	0x00, 0xf0, 0x11, 0x00


	//----- nvinfo : EIATTR_KPARAM_INFO
	.align		4
.L_791:
        /*0058*/ 	.byte	0x04, 0x17
        /*005a*/ 	.short	(.L_793 - .L_792)
.L_792:
        /*005c*/ 	.word	0x00000000
        /*0060*/ 	.short	0x0004
        /*0062*/ 	.short	0x0014
        /*0064*/ 	.byte	0x00, 0xf0, 0x11, 0x00


	//----- nvinfo : EIATTR_KPARAM_INFO
	.align		4
.L_793:
        /*0068*/ 	.byte	0x04, 0x17
        /*006a*/ 	.short	(.L_795 - .L_794)
.L_794:
        /*006c*/ 	.word	0x00000000
        /*0070*/ 	.short	0x0003
        /*0072*/ 	.short	0x0010
        /*0074*/ 	.byte	0x00, 0xf0, 0x11, 0x00


	//----- nvinfo : EIATTR_KPARAM_INFO
	.align		4
.L_795:
        /*0078*/ 	.byte	0x04, 0x17
        /*007a*/ 	.short	(.L_797 - .L_796)
.L_796:
        /*007c*/ 	.word	0x00000000
        /*0080*/ 	.short	0x0002
        /*0082*/ 	.short	0x000c
        /*0084*/ 	.byte	0x00, 0xf0, 0x11, 0x00


	//----- nvinfo : EIATTR_KPARAM_INFO
	.align		4
.L_797:
        /*0088*/ 	.byte	0x04, 0x17
        /*008a*/ 	.short	(.L_799 - .L_798)
.L_798:
        /*008c*/ 	.word	0x00000000
        /*0090*/ 	.short	0x0001
        /*0092*/ 	.short	0x0008
        /*0094*/ 	.byte	0x00, 0xf0, 0x11, 0x00


	//----- nvinfo : EIATTR_KPARAM_INFO
	.align		4
.L_799:
        /*0098*/ 	.byte	0x04, 0x17
        /*009a*/ 	.short	(.L_801 - .L_800)
.L_800:
        /*009c*/ 	.word	0x00000000
        /*00a0*/ 	.short	0x0000
        /*00a2*/ 	.short	0x0000
        /*00a4*/ 	.byte	0x00, 0xf0, 0x21, 0x00


	//----- nvinfo : EIATTR_SPARSE_MMA_MASK
	.align		4
.L_801:
        /*00a8*/ 	.byte	0x03, 0x50
        /*00aa*/ 	.short	0x0000


	//----- nvinfo : EIATTR_MAXREG_COUNT
	.align		4
        /*00ac*/ 	.byte	0x03, 0x1b
        /*00ae*/ 	.short	0x0040


	//----- nvinfo : EIATTR_MERCURY_ISA_VERSION
	.align		4
        /*00b0*/ 	.byte	0x03, 0x5f
        /*00b2*/ 	.short	0x0101


	//----- nvinfo : EIATTR_EXIT_INSTR_OFFSETS
	.align		4
        /*00b4*/ 	.byte	0x04, 0x1c
        /*00b6*/ 	.short	(.L_803 - .L_802)


	//   ....[0]....
.L_802:
        /*00b8*/ 	.word	0x00000140


	//   ....[1]....
        /*00bc*/ 	.word	0x00000c00


	//   ....[2]....
        /*00c0*/ 	.word	0x000015d0


	//----- nvinfo : EIATTR_MAX_THREADS
	.align		4
.L_803:
        /*00c4*/ 	.byte	0x04, 0x05
        /*00c6*/ 	.short	(.L_805 - .L_804)
.L_804:
        /*00c8*/ 	.word	0x00000400
        /*00cc*/ 	.word	0x00000001
        /*00d0*/ 	.word	0x00000001


	//----- nvinfo : EIATTR_CRS_STACK_SIZE
	.align		4
.L_805:
        /*00d4*/ 	.byte	0x04, 0x1e
        /*00d6*/ 	.short	(.L_807 - .L_806)
.L_806:
        /*00d8*/ 	.word	0x00000000


	//----- nvinfo : EIATTR_CBANK_PARAM_SIZE
	.align		4
.L_807:
        /*00dc*/ 	.byte	0x03, 0x19
        /*00de*/ 	.short	0x0038


	//----- nvinfo : EIATTR_PARAM_CBANK
	.align		4
        /*00e0*/ 	.byte	0x04, 0x0a
        /*00e2*/ 	.short	(.L_809 - .L_808)
	.align		4
.L_808:
        /*00e4*/ 	.word	index@(.nv.constant0._ZN2at6native54_GLOBAL__N__aa9a477a_21_UpSampleBilinear2d_cu_607db5e338upsample_bilinear2d_backward_out_frameIffEEvmiiiiT0_S3_bPT_PKS4_)
        /*00e8*/ 	.short	0x0210
        /*00ea*/ 	.short	0x0038


	//----- nvinfo : EIATTR_SW_WAR
	.align		4
.L_809:
        /*00ec*/ 	.byte	0x04, 0x36
        /*00ee*/ 	.short	(.L_811 - .L_810)
.L_810:
        /*00f0*/ 	.word	0x00000008
.L_811:


//--------------------- .nv.info._ZN2at6native54_GLOBAL__N__aa9a477a_21_UpSampleBilinear2d_cu_607db5e343upsample_bilinear2d_backward_nhwc_out_frameIffEEviiiiT0_S3_bPT_PKS4_imm --------------------------
	.section	.nv.info._ZN2at6native54_GLOBAL__N__aa9a477a_21_UpSampleBilinear2d_cu_607db5e343upsample_bilinear2d_backward_nhwc_out_frameIffEEviiiiT0_S3_bPT_PKS4_imm,"",@"SHT_CUDA_INFO"
	.sectionflags	@""
	.align	4


	//----- nvinfo : EIATTR_CUDA_API_VERSION
	.align		4
        /*0000*/ 	.byte	0x04, 0x37
        /*0002*/ 	.short	(.L_813 - .L_812)
.L_812:
        /*0004*/ 	.word	0x00000082


	//----- nvinfo : EIATTR_KPARAM_INFO
	.align		4
.L_813:
        /*0008*/ 	.byte	0x04, 0x17
        /*000a*/ 	.short	(.L_815 - .L_814)
.L_814:
        /*000c*/ 	.word	0x00000000
        /*0010*/ 	.short	0x000b
        /*0012*/ 	.short	0x0040
        /*0014*/ 	.byte	0x00, 0xf0, 0x21, 0x00


	//----- nvinfo : EIATTR_KPARAM_INFO
	.align		4
.L_815:
        /*0018*/ 	.byte	0x04, 0x17
        /*001a*/ 	.short	(.L_817 - .L_816)
.L_816:
        /*001c*/ 	.word	0x00000000
        /*0020*/ 	.short	0x000a
        /*0022*/ 	.short	0x0038
        /*0024*/ 	.byte	0x00, 0xf0, 0x21, 0x00


	//----- nvinfo : EIATTR_KPARAM_INFO
	.align		4
.L_817:
        /*0028*/ 	.byte	0x04, 0x17
        /*002a*/ 	.short	(.L_819 - .L_818)
.L_818:
        /*002c*/ 	.word	0x00000000
        /*0030*/ 	.short	0x0009
        /*0032*/ 	.short	0x0030
        /*0034*/ 	.byte	0x00, 0xf0, 0x11, 0x00


	//----- nvinfo : EIATTR_KPARAM_INFO
	.align		4
.L_819:
        /*0038*/ 	.byte	0x04, 0x17
        /*003a*/ 	.short	(.L_821 - .L_820)
.L_820:
        /*003c*/ 	.word	0x00000000
        /*0040*/ 	.short	0x0008
        /*0042*/ 	.short	0x0028
        /*0044*/ 	.byte	0x00, 0xf0, 0x21, 0x00


	//----- nvinfo : EIATTR_KPARAM_INFO
	.align		4
.L_821:
        /*0048*/ 	.byte	0x04, 0x17
        /*004a*/ 	.short	(.L_823 - .L_822)
.L_822:
        /*004c*/ 	.word	0x00000000
        /*0050*/ 	.short	0x0007
        /*0052*/ 	.short	0x0020
        /*0054*/ 	.byte	0x00, 0xf0, 0x21, 0x00


	//----- nvinfo : EIATTR_KPARAM_INFO
	.align		4
.L_823:
        /*0058*/ 	.byte	0x04, 0x17
        /*005a*/ 	.short	(.L_825 - .L_824)
.L_824:
        /*005c*/ 	.word	0x00000000
        /*0060*/ 	.short	0x0006
        /*0062*/ 	.short	0x0018
        /*0064*/ 	.byte	0x00, 0xf0, 0x05, 0x00


	//----- nvinfo : EIATTR_KPARAM_INFO
	.align		4
.L_825:
        /*0068*/ 	.byte	0x04, 0x17
        /*006a*/ 	.short	(.L_827 - .L_826)
.L_826:
        /*006c*/ 	.word	0x00000000
        /*0070*/ 	.short	0x0005
        /*0072*/ 	.short	0x0014
        /*0074*/ 	.byte	0x00, 0xf0, 0x11, 0x00


	//----- nvinfo : EIATTR_KPARAM_INFO
	.align		4
.L_827:
        /*0078*/ 	.byte	0x04, 0x17
        /*007a*/ 	.short	(.L_829 - .L_828)
.L_828:
        /*007c*/ 	.word	0x00000000
        /*0080*/ 	.short	0x0004
        /*0082*/ 	.short	0x0010
        /*0084*/ 	.byte	0x00, 0xf0, 0x11, 0x00


	//----- nvinfo : EIATTR_KPARAM_INFO
	.align		4
.L_829:
        /*0088*/ 	.byte	0x04, 0x17
        /*008a*/ 	.short	(.L_831 - .L_830)
.L_830:
        /*008c*/ 	.word	0x00000000
        /*0090*/ 	.short	0x0003
        /*0092*/ 	.short	0x000c
        /*0094*/ 	.byte	0x00, 0xf0, 0x11, 0x00


	//----- nvinfo : EIATTR_KPARAM_INFO
	.align		4
.L_831:
        /*0098*/ 	.byte	0x04, 0x17
        /*009a*/ 	.short	(.L_833 - .L_832)
.L_832:
        /*009c*/ 	.word	0x00000000
        /*00a0*/ 	.short	0x0002
        /*00a2*/ 	.short	0x0008
        /*00a4*/ 	.byte	0x00, 0xf0, 0x11, 0x00


	//----- nvinfo : EIATTR_KPARAM_INFO
	.align		4
.L_833:
        /*00a8*/ 	.byte	0x04, 0x17
        /*00aa*/ 	.short	(.L_835 - .L_834)
.L_834:
        /*00ac*/ 	.word	0x00000000
        /*00b0*/ 	.short	0x0001
        /*00b2*/ 	.short	0x0004
        /*00b4*/ 	.byte	0x00, 0xf0, 0x11, 0x00


	//----- nvinfo : EIATTR_KPARAM_INFO
	.align		4
.L_835:
        /*00b8*/ 	.byte	0x04, 0x17
        /*00ba*/ 	.short	(.L_837 - .L_836)
.L_836:
        /*00bc*/ 	.word	0x00000000
        /*00c0*/ 	.short	0x0000
        /*00c2*/ 	.short	0x0000
        /*00c4*/ 	.byte	0x00, 0xf0, 0x11, 0x00


	//----- nvinfo : EIATTR_SPARSE_MMA_MASK
	.align		4
.L_837:
        /*00c8*/ 	.byte	0x03, 0x50
        /*00ca*/ 	.short	0x0000


	//----- nvinfo : EIATTR_MAXREG_COUNT
	.align		4
        /*00cc*/ 	.byte	0x03, 0x1b
        /*00ce*/ 	.short	0x0040


	//----- nvinfo : EIATTR_MERCURY_ISA_VERSION
	.align		4
        /*00d0*/ 	.byte	0x03, 0x5f
        /*00d2*/ 	.short	0x0101


	//----- nvinfo : EIATTR_EXIT_INSTR_OFFSETS
	.align		4
        /*00d4*/ 	.byte	0x04, 0x1c
        /*00d6*/ 	.short	(.L_839 - .L_838)


	//   ....[0]....
.L_838:
        /*00d8*/ 	.word	0x00000090


	//   ....[1]....
        /*00dc*/ 	.word	0x00000d40


	//----- nvinfo : EIATTR_MAX_THREADS
	.align		4
.L_839:
        /*00e0*/ 	.byte	0x04, 0x05
        /*00e2*/ 	.short	(.L_841 - .L_840)
.L_840:
        /*00e4*/ 	.word	0x00000400
        /*00e8*/ 	.word	0x00000001
        /*00ec*/ 	.word	0x00000001


	//----- nvinfo : EIATTR_CBANK_PARAM_SIZE
	.align		4
.L_841:
        /*00f0*/ 	.byte	0x03, 0x19
        /*00f2*/ 	.short	0x0048


	//----- nvinfo : EIATTR_PARAM_CBANK
	.align		4
        /*00f4*/ 	.byte	0x04, 0x0a
        /*00f6*/ 	.short	(.L_843 - .L_842)
	.align		4
.L_842:
        /*00f8*/ 	.word	index@(.nv.constant0._ZN2at6native54_GLOBAL__N__aa9a477a_21_UpSampleBilinear2d_cu_607db5e343upsample_bilinear2d_backward_nhwc_out_frameIffEEviiiiT0_S3_bPT_PKS4_imm)
        /*00fc*/ 	.short	0x0210
        /*00fe*/ 	.short	0x0048


	//----- nvinfo : EIATTR_SW_WAR
	.align		4
.L_843:
        /*0100*/ 	.byte	0x04, 0x36
        /*0102*/ 	.short	(.L_845 - .L_844)
.L_844:
        /*0104*/ 	.word	0x00000008
.L_845:


//--------------------- .nv.info._ZN2at6native54_GLOBAL__N__aa9a477a_21_UpSampleBilinear2d_cu_607db5e338upsample_bilinear2d_backward_out_frameIddEEvmiiiiT0_S3_bPT_PKS4_ --------------------------
	.section	.nv.info._ZN2at6native54_GLOBAL__N__aa9a477a_21_UpSampleBilinear2d_cu_607db5e338upsample_bilinear2d_backward_out_frameIddEEvmiiiiT0_S3_bPT_PKS4_,"",@"SHT_CUDA_INFO"
	.sectionflags	@""
	.align	4


	//----- nvinfo : EIATTR_CUDA_API_VERSION
	.align		4
        /*0000*/ 	.byte	0x04, 0x37
        /*0002*/ 	.short	(.L_847 - .L_846)
.L_846:
        /*0004*/ 	.word	0x00000082


	//----- nvinfo : EIATTR_KPARAM_INFO
	.align		4
.L_847:
        /*0008*/ 	.byte	0x04, 0x17
        /*000a*/ 	.short	(.L_849 - .L_848)
.L_848:
        /*000c*/ 	.word	0x00000000
        /*0010*/ 	.short	0x0009
        /*0012*/ 	.short	0x0038
        /*0014*/ 	.byte	0x00, 0xf0, 0x21, 0x00


	//----- nvinfo : EIATTR_KPARAM_INFO
	.align		4
.L_849:
        /*0018*/ 	.byte	0x04, 0x17
        /*001a*/ 	.short	(.L_851 - .L_850)
.L_850:
        /*001c*/ 	.word	0x00000000
        /*0020*/ 	.short	0x0008
        /*0022*/ 	.short	0x0030
        /*0024*/ 	.byte	0x00, 0xf0, 0x21, 0x00


	//----- nvinfo : EIATTR_KPARAM_INFO
	.align		4
.L_851:
        /*0028*/ 	.byte	0x04, 0x17
        /*002a*/ 	.short	(.L_853 - .L_852)
.L_852:
        /*002c*/ 	.word	0x00000000
        /*0030*/ 	.short	0x0007
        /*0032*/ 	.short	0x0028
        /*0034*/ 	.byte	0x00, 0xf0, 0x05, 0x00


	//----- nvinfo : EIATTR_KPARAM_INFO
	.align		4
.L_853:
        /*0038*/ 	.byte	0x04, 0x17
        /*003a*/ 	.short	(.L_855 - .L_854)
.L_854:
        /*003c*/ 	.word	0x00000000
        /*0040*/ 	.short	0x0006
        /*0042*/ 	.short	0x0020
        /*0044*/ 	.byte	0x00, 0xf0, 0x21, 0x00


	//----- nvinfo : EIATTR_KPARAM_INFO
	.align		4
.L_855:
        /*0048*/ 	.byte	0x04, 0x17
        /*004a*/ 	.short	(.L_857 - .L_856)
.L_856:
        /*004c*/ 	.word	0x00000000
        /*0050*/ 	.short	0x0005
        /*0052*/ 	.short	0x0018
        /*0054*/ 	.byte	0x00, 0xf0, 0x21, 0x00


	//----- nvinfo : EIATTR_KPARAM_INFO
	.align		4
.L_857:
        /*0058*/ 	.byte	0x04, 0x17
        /*005a*/ 	.short	(.L_859 - .L_858)
.L_858:
        /*005c*/ 	.word	0x00000000
        /*0060*/ 	.short	0x0004
        /*0062*/ 	.short	0x0014
        /*0064*/ 	.byte	0x00, 0xf0, 0x11, 0x00


	//----- nvinfo : EIATTR_KPARAM_INFO
	.align		4
.L_859:
        /*0068*/ 	.byte	0x04, 0x17
        /*006a*/ 	.short	(.L_861 - .L_860)
.L_860:
        /*006c*/ 	.word	0x00000000
        /*0070*/ 	.short	0x0003
        /*0072*/ 	.short	0x0010
        /*0074*/ 	.byte	0x00, 0xf0, 0x11, 0x00


	//----- nvinfo : EIATTR_KPARAM_INFO
	.align		4
.L_861:
        /*0078*/ 	.byte	0x04, 0x17
        /*007a*/ 	.short	(.L_863 - .L_862)
.L_862:
        /*007c*/ 	.word	0x00000000
        /*0080*/ 	.short	0x0002
        /*0082*/ 	.short	0x000c
        /*0084*/ 	.byte	0x00, 0xf0, 0x11, 0x00


	//----- nvinfo : EIATTR_KPARAM_INFO
	.align		4
.L_863:
        /*0088*/ 	.byte	0x04, 0x17
        /*008a*/ 	.short	(.L_865 - .L_864)
.L_864:
        /*008c*/ 	.word	0x00000000
        /*0090*/ 	.short	0x0001
        /*0092*/ 	.short	0x0008
        /*0094*/ 	.byte	0x00, 0xf0, 0x11, 0x00


	//----- nvinfo : EIATTR_KPARAM_INFO
	.align		4
.L_865:
        /*0098*/ 	.byte	0x04, 0x17
        /*009a*/ 	.short	(.L_867 - .L_866)
.L_866:
        /*009c*/ 	.word	0x00000000
        /*00a0*/ 	.short	0x0000
        /*00a2*/ 	.short	0x0000
        /*00a4*/ 	.byte	0x00, 0xf0, 0x21, 0x00


	//----- nvinfo : EIATTR_SPARSE_MMA_MASK
	.align		4
.L_867:
        /*00a8*/ 	.byte	0x03, 0x50
        /*00aa*/ 	.short	0x0000


	//----- nvinfo : EIATTR_MAXREG_COUNT
	.align		4
        /*00ac*/ 	.byte	0x03, 0x1b
        /*00ae*/ 	.short	0x0040


	//----- nvinfo : EIATTR_MERCURY_ISA_VERSION
	.align		4
        /*00b0*/ 	.byte	0x03, 0x5f
        /*00b2*/ 	.short	0x0101


	//----- nvinfo : EIATTR_EXIT_INSTR_OFFSETS
	.align		4
        /*00b4*/ 	.byte	0x04, 0x1c
        /*00b6*/ 	.short	(.L_869 - .L_868)


	//   ....[0]....
.L_868:
        /*00b8*/ 	.word	0x00000140


	//   ....[1]....
        /*00bc*/ 	.word	0x00000bf0


	//   ....[2]....
        /*00c0*/ 	.word	0x000015d0


	//----- nvinfo : EIATTR_MAX_THREADS
	.align		4
.L_869:
        /*00c4*/ 	.byte	0x04, 0x05
        /*00c6*/ 	.short	(.L_871 - .L_870)
.L_870:
        /*00c8*/ 	.word	0x00000400
        /*00cc*/ 	.word	0x00000001
        /*00d0*/ 	.word	0x00000001


	//----- nvinfo : EIATTR_CRS_STACK_SIZE
	.align		4
.L_871:
        /*00d4*/ 	.byte	0x04, 0x1e
        /*00d6*/ 	.short	(.L_873 - .L_872)
.L_872:
        /*00d8*/ 	.word	0x00000000


	//----- nvinfo : EIATTR_CBANK_PARAM_SIZE
	.align		4
.L_873:
        /*00dc*/ 	.byte	0x03, 0x19
        /*00de*/ 	.short	0x0040


	//----- nvinfo : EIATTR_PARAM_CBANK
	.align		4
        /*00e0*/ 	.byte	0x04, 0x0a
        /*00e2*/ 	.short	(.L_875 - .L_874)
	.align		4
.L_874:
        /*00e4*/ 	.word	index@(.nv.constant0._ZN2at6native54_GLOBAL__N__aa9a477a_21_UpSampleBilinear2d_cu_607db5e338upsample_bilinear2d_backward_out_frameIddEEvmiiiiT0_S3_bPT_PKS4_)
        /*00e8*/ 	.short	0x0210
        /*00ea*/ 	.short	0x0040


	//----- nvinfo : EIATTR_SW_WAR
	.align		4
.L_875:
        /*00ec*/ 	.byte	0x04, 0x36
        /*00ee*/ 	.short	(.L_877 - .L_876)
.L_876:
        /*00f0*/ 	.word	0x00000008
.L_877:


//--------------------- .nv.info._ZN2at6native54_GLOBAL__N__aa9a477a_21_UpSampleBilinear2d_cu_607db5e343upsample_bilinear2d_backward_nhwc_out_frameIddEEviiiiT0_S3_bPT_PKS4_imm --------------------------
	.section	.nv.info._ZN2at6native54_GLOBAL__N__aa9a477a_21_UpSampleBilinear2d_cu_607db5e343upsample_bilinear2d_backward_nhwc_out_frameIddEEviiiiT0_S3_bPT_PKS4_imm,"",@"SHT_CUDA_INFO"
	.sectionflags	@""
	.align	4


	//----- nvinfo : EIATTR_CUDA_API_VERSION
	.align		4
        /*0000*/ 	.byte	0x04, 0x37
        /*0002*/ 	.short	(.L_879 - .L_878)
.L_878:
        /*0004*/ 	.word	0x00000082


	//----- nvinfo : EIATTR_KPARAM_INFO
	.align		4
.L_879:
        /*0008*/ 	.byte	0x04, 0x17
        /*000a*/ 	.short	(.L_881 - .L_880)
.L_880:
        /*000c*/ 	.word	0x00000000
        /*0010*/ 	.short	0x000b
        /*0012*/ 	.short	0x0048
        /*0014*/ 	.byte	0x00, 0xf0, 0x21, 0x00


	//----- nvinfo : EIATTR_KPARAM_INFO
	.align		4
.L_881:
        /*0018*/ 	.byte	0x04, 0x17
        /*001a*/ 	.short	(.L_883 - .L_882)
.L_882:
        /*001c*/ 	.word	0x00000000
        /*0020*/ 	.short	0x000a
        /*0022*/ 	.short	0x0040
        /*0024*/ 	.byte	0x00, 0xf0, 0x21, 0x00


	//----- nvinfo : EIATTR_KPARAM_INFO
	.align		4
.L_883:
        /*0028*/ 	.byte	0x04, 0x17
        /*002a*/ 	.short	(.L_885 - .L_884)
.L_884:
        /*002c*/ 	.word	0x00000000
        /*0030*/ 	.short	0x0009
        /*0032*/ 	.short	0x0038
        /*0034*/ 	.byte	0x00, 0xf0, 0x11, 0x00


	//----- nvinfo : EIATTR_KPARAM_INFO
	.align		4
.L_885:
        /*0038*/ 	.byte	0x04, 0x17
        /*003a*/ 	.short	(.L_887 - .L_886)
.L_886:
        /*003c*/ 	.word	0x00000000
        /*0040*/ 	.short	0x0008
        /*0042*/ 	.short	0x0030
        /*0044*/ 	.byte	0x00, 0xf0, 0x21, 0x00


	//----- nvinfo : EIATTR_KPARAM_INFO
	.align		4
.L_887:
        /*0048*/ 	.byte	0x04, 0x17
        /*004a*/ 	.short	(.L_889 - .L_888)
.L_888:
        /*004c*/ 	.word	0x00000000
        /*0050*/ 	.short	0x0007
        /*0052*/ 	.short	0x0028
        /*0054*/ 	.byte	0x00, 0xf0, 0x21, 0x00


	//----- nvinfo : EIATTR_KPARAM_INFO
	.align		4
.L_889:
        /*0058*/ 	.byte	0x04, 0x17
        /*005a*/ 	.short	(.L_891 - .L_890)
.L_890:
        /*005c*/ 	.word	0x00000000
        /*0060*/ 	.short	0x0006
        /*0062*/ 	.short	0x0020
        /*0064*/ 	.byte	0x00, 0xf0, 0x05, 0x00


	//----- nvinfo : EIATTR_KPARAM_INFO
	.align		4
.L_891:
        /*0068*/ 	.byte	0x04, 0x17
        /*006a*/ 	.short	(.L_893 - .L_892)
.L_892:
        /*006c*/ 	.word	0x00000000
        /*0070*/ 	.short	0x0005
        /*0072*/ 	.short	0x0018
        /*0074*/ 	.byte	0x00, 0xf0, 0x21, 0x00


	//----- nvinfo : EIATTR_KPARAM_INFO
	.align		4
.L_893:
        /*0078*/ 	.byte	0x04, 0x17
        /*007a*/ 	.short	(.L_895 - .L_894)
.L_894:
        /*007c*/ 	.word	0x00000000
        /*0080*/ 	.short	0x0004
        /*0082*/ 	.short	0x0010
        /*0084*/ 	.byte	0x00, 0xf0, 0x21, 0x00


	//----- nvinfo : EIATTR_KPARAM_INFO
	.align		4
.L_895:
        /*0088*/ 	.byte	0x04, 0x17
        /*008a*/ 	.short	(.L_897 - .L_896)
.L_896:
        /*008c*/ 	.word	0x00000000
        /*0090*/ 	.short	0x0003
        /*0092*/ 	.short	0x000c
        /*0094*/ 	.byte	0x00, 0xf0, 0x11, 0x00


	//----- nvinfo : EIATTR_KPARAM_INFO
	.align		4
.L_897:
        /*0098*/ 	.byte	0x04, 0x17
        /*009a*/ 	.short	(.L_899 - .L_898)
.L_898:
        /*009c*/ 	.word	0x00000000
        /*00a0*/ 	.short	0x0002
        /*00a2*/ 	.short	0x0008
        /*00a4*/ 	.byte	0x00, 0xf0, 0x11, 0x00


	//----- nvinfo : EIATTR_KPARAM_INFO
	.align		4
.L_899:
        /*00a8*/ 	.byte	0x04, 0x17
        /*00aa*/ 	.short	(.L_901 - .L_900)
.L_900:
        /*00ac*/ 	.word	0x00000000
        /*00b0*/ 	.short	0x0001
        /*00b2*/ 	.short	0x0004
        /*00b4*/ 	.byte	0x00, 0xf0, 0x11, 0x00


	//----- nvinfo : EIATTR_KPARAM_INFO
	.align		4
.L_901:
        /*00b8*/ 	.byte	0x04, 0x17
        /*00ba*/ 	.short	(.L_903 - .L_902)
.L_902:
        /*00bc*/ 	.word	0x00000000
        /*00c0*/ 	.short	0x0000
        /*00c2*/ 	.short	0x0000
        /*00c4*/ 	.byte	0x00, 0xf0, 0x11, 0x00


	//----- nvinfo : EIATTR_SPARSE_MMA_MASK
	.align		4
.L_903:
        /*00c8*/ 	.byte	0x03, 0x50
        /*00ca*/ 	.short	0x0000


	//----- nvinfo : EIATTR_MAXREG_COUNT
	.align		4
        /*00cc*/ 	.byte	0x03, 0x1b
        /*00ce*/ 	.short	0x0040


	//----- nvinfo : EIATTR_MERCURY_ISA_VERSION
	.align		4
        /*00d0*/ 	.byte	0x03, 0x5f
        /*00d2*/ 	.short	0x0101


	//----- nvinfo : EIATTR_EXIT_INSTR_OFFSETS
	.align		4
        /*00d4*/ 	.byte	0x04, 0x1c
        /*00d6*/ 	.short	(.L_905 - .L_904)


	//   ....[0]....
.L_904:
        /*00d8*/ 	.word	0x00000090


	//   ....[1]....
        /*00dc*/ 	.word	0x00000d80


	//----- nvinfo : EIATTR_MAX_THREADS
	.align		4
.L_905:
        /*00e0*/ 	.byte	0x04, 0x05
        /*00e2*/ 	.short	(.L_907 - .L_906)
.L_906:
        /*00e4*/ 	.word	0x00000400
        /*00e8*/ 	.word	0x00000001
        /*00ec*/ 	.word	0x00000001


	//----- nvinfo : EIATTR_CBANK_PARAM_SIZE
	.align		4
.L_907:
        /*00f0*/ 	.byte	0x03, 0x19
        /*00f2*/ 	.short	0x0050


	//----- nvinfo : EIATTR_PARAM_CBANK
	.align		4
        /*00f4*/ 	.byte	0x04, 0x0a
        /*00f6*/ 	.short	(.L_909 - .L_908)
	.align		4
.L_908:
        /*00f8*/ 	.word	index@(.nv.constant0._ZN2at6native54_GLOBAL__N__aa9a477a_21_UpSampleBilinear2d_cu_607db5e343upsample_bilinear2d_backward_nhwc_out_frameIddEEviiiiT0_S3_bPT_PKS4_imm)
        /*00fc*/ 	.short	0x0210
        /*00fe*/ 	.short	0x0050


	//----- nvinfo : EIATTR_SW_WAR
	.align		4
.L_909:
        /*0100*/ 	.byte	0x04, 0x36
        /*0102*/ 	.short	(.L_911 - .L_910)
.L_910:
        /*0104*/ 	.word	0x00000008
.L_911:


//--------------------- .nv.info._ZN2at6native54_GLOBAL__N__aa9a477a_21_UpSampleBilinear2d_cu_607db5e329upsample_bilinear2d_out_frameIN3c108BFloat16EfEEviT0_S5_bNS_27GenericPackedTensorAccessorIKT_Lm4ENS_16DefaultPtrTraitsElEENS6_IS7_Lm4ES9_lEE --------------------------
	.section	.nv.info._ZN2at6native54_GLOBAL__N__aa9a477a_21_UpSampleBilinear2d_cu_607db5e329upsample_bilinear2d_out_frameIN3c108BFloat16EfEEviT0_S5_bNS_27GenericPackedTensorAccessorIKT_Lm4ENS_16DefaultPtrTraitsElEENS6_IS7_Lm4ES9_lEE,"",@"SHT_CUDA_INFO"
	.sectionflags	@""
	.align	4


	//----- nvinfo : EIATTR_CUDA_API_VERSION
	.align		4
        /*0000*/ 	.byte	0x04, 0x37
        /*0002*/ 	.short	(.L_913 - .L_912)
.L_912:
        /*0004*/ 	.word	0x00000082


	//----- nvinfo : EIATTR_KPARAM_INFO
	.align		4
.L_913:
        /*0008*/ 	.byte	0x04, 0x17
        /*000a*/ 	.short	(.L_915 - .L_914)
.L_914:
        /*000c*/ 	.word	0x00000000
        /*0010*/ 	.short	0x0005
        /*0012*/ 	.short	0x0058
        /*0014*/ 	.byte	0x00, 0xf0, 0x21, 0x01


	//----- nvinfo : EIATTR_KPARAM_INFO
	.align		4
.L_915:
        /*0018*/ 	.byte	0x04, 0x17
        /*001a*/ 	.short	(.L_917 - .L_916)
.L_916:
        /*001c*/ 	.word	0x00000000
        /*0020*/ 	.short	0x0004
        /*0022*/ 	.short	0x0010
        /*0024*/ 	.byte	0x00, 0xf0, 0x21, 0x01


	//----- nvinfo : EIATTR_KPARAM_INFO
	.align		4
.L_917:
        /*0028*/ 	.byte	0x04, 0x17
        /*002a*/ 	.short	(.L_919 - .L_918)
.L_918:
        /*002c*/ 	.word	0x00000000
        /*0030*/ 	.short	0x0003
        /*0032*/ 	.short	0x000c
        /*0034*/ 	.byte	0x00, 0xf0, 0x05, 0x00


	//----- nvinfo : EIATTR_KPARAM_INFO
	.align		4
.L_919:
        /*0038*/ 	.byte	0x04, 0x17
        /*003a*/ 	.short	(.L_921 - .L_920)
.L_920:
        /*003c*/ 	.word	0x00000000
        /*0040*/ 	.short	0x0002
        /*0042*/ 	.short	0x0008
        /*0044*/ 	.byte	0x00, 0xf0, 0x11, 0x00


	//----- nvinfo : EIATTR_KPARAM_INFO
	.align		4
.L_921:
        /*0048*/ 	.byte	0x04, 0x17
        /*004a*/ 	.short	(.L_923 - .L_922)
.L_922:
        /*004c*/ 	.word	0x00000000
        /*0050*/ 	.short	0x0001
        /*0052*/ 	.short	0x0004
        /*0054*/ 	.byte	0x00, 0xf0, 0x11, 0x00


	//----- nvinfo : EIATTR_KPARAM_INFO
	.align		4
.L_923:
        /*0058*/ 	.byte	0x04, 0x17
        /*005a*/ 	.short	(.L_925 - .L_924)
.L_924:
        /*005c*/ 	.word	0x00000000
        /*0060*/ 	.short	0x0000
        /*0062*/ 	.short	0x0000
        /*0064*/ 	.byte	0x00, 0xf0, 0x11, 0x00


	//----- nvinfo : EIATTR_SPARSE_MMA_MASK
	.align		4
.L_925:
        /*0068*/ 	.byte	0x03, 0x50
        /*006a*/ 	.short	0x0000


	//----- nvinfo : EIATTR_MAXREG_COUNT
	.align		4
        /*006c*/ 	.byte	0x03, 0x1b
        /*006e*/ 	.short	0x0040


	//----- nvinfo : EIATTR_MERCURY_ISA_VERSION
	.align		4
        /*0070*/ 	.byte	0x03, 0x5f
        /*0072*/ 	.short	0x0101


	//----- nvinfo : EIATTR_EXIT_INSTR_OFFSETS
	.align		4
        /*0074*/ 	.byte	0x04, 0x1c
        /*0076*/ 	.short	(.L_927 - .L_926)


	//   ....[0]....
.L_926:
        /*0078*/ 	.word	0x00000070


	//   ....[1]....
        /*007c*/ 	.word	0x00000380


	//   ....[2]....
        /*0080*/ 	.word	0x00000600


	//   ....[3]....
        /*0084*/ 	.word	0x00001c90


	//----- nvinfo : EIATTR_MAX_THREADS
	.align		4
.L_927:
        /*0088*/ 	.byte	0x04, 0x05
        /*008a*/ 	.short	(.L_929 - .L_928)
.L_928:
        /*008c*/ 	.word	0x00000400
        /*0090*/ 	.word	0x00000001
        /*0094*/ 	.word	0x00000001


	//----- nvinfo : EIATTR_CBANK_PARAM_SIZE
	.align		4
.L_929:
        /*0098*/ 	.byte	0x03, 0x19
        /*009a*/ 	.short	0x00a0


	//----- nvinfo : EIATTR_PARAM_CBANK
	.align		4
        /*009c*/ 	.byte	0x04, 0x0a
        /*009e*/ 	.short	(.L_931 - .L_930)
	.align		4
.L_930:
        /*00a0*/ 	.word	index@(.nv.constant0._ZN2at6native54_GLOBAL__N__aa9a477a_21_UpSampleBilinear2d_cu_607db5e329upsample_bilinear2d_out_frameIN3c108BFloat16EfEEviT0_S5_bNS_27GenericPackedTensorAccessorIKT_Lm4ENS_16DefaultPtrTraitsElEENS6_IS7_Lm4ES9_lEE)
        /*00a4*/ 	.short	0x0210
        /*00a6*/ 	.short	0x00a0


	//----- nvinfo : EIATTR_SW_WAR
	.align		4
.L_931:
        /*00a8*/ 	.byte	0x04, 0x36
        /*00aa*/ 	.short	(.L_933 - .L_932)
.L_932:
        /*00ac*/ 	.word	0x00000008
.L_933:


//--------------------- .nv.info._ZN2at6native54_GLOBAL__N__aa9a477a_21_UpSampleBilinear2d_cu_607db5e334upsample_bilinear2d_nhwc_out_frameIN3c108BFloat16EfEEvT0_S5_biiiiiPKT_PS6_i --------------------------
	.section	.nv.info._ZN2at6native54_GLOBAL__N__aa9a477a_21_UpSampleBilinear2d_cu_607db5e334upsample_bilinear2d_nhwc_out_frameIN3c108BFloat16EfEEvT0_S5_biiiiiPKT_PS6_i,"",@"SHT_CUDA_INFO"
	.sectionflags	@""
	.align	4


	//----- nvinfo : EIATTR_CUDA_API_VERSION
	.align		4
        /*0000*/ 	.byte	0x04, 0x37
        /*0002*/ 	.short	(.L_935 - .L_934)
.L_934:
        /*0004*/ 	.word	0x00000082


	//----- nvinfo : EIATTR_KPARAM_INFO
	.align		4
.L_935:
        /*0008*/ 	.byte	0x04, 0x17
        /*000a*/ 	.short	(.L_937 - .L_936)
.L_936:
        /*000c*/ 	.word	0x00000000
        /*0010*/ 	.short	0x000a
        /*0012*/ 	.short	0x0030
        /*0014*/ 	.byte	0x00, 0xf0, 0x11, 0x00


	//----- nvinfo : EIATTR_KPARAM_INFO
	.align		4
.L_937:
        /*0018*/ 	.byte	0x04, 0x17
        /*001a*/ 	.short	(.L_939 - .L_938)
.L_938:
        /*001c*/ 	.word	0x00000000
        /*0020*/ 	.short	0x0009
        /*0022*/ 	.short	0x0028
        /*0024*/ 	.byte	0x00, 0xf0, 0x21, 0x00


	//----- nvinfo : EIATTR_KPARAM_INFO
	.align		4
.L_939:
        /*0028*/ 	.byte	0x04, 0x17
        /*002a*/ 	.short	(.L_941 - .L_940)
.L_940:
        /*002c*/ 	.word	0x00000000
        /*0030*/ 	.short	0x0008
        /*0032*/ 	.short	0x0020
        /*0034*/ 	.byte	0x00, 0xf0, 0x21, 0x00


	//----- nvinfo : EIATTR_KPARAM_INFO
	.align		4
.L_941:
        /*0038*/ 	.byte	0x04, 0x17
        /*003a*/ 	.short	(.L_943 - .L_942)
.L_942:
        /*003c*/ 	.word	0x00000000
        /*0040*/ 	.short	0x0007
        /*0042*/ 	.short	0x001c
        /*0044*/ 	.byte	0x00, 0xf0, 0x11, 0x00


	//----- nvinfo : EIATTR_KPARAM_INFO
	.align		4
.L_943:
        /*0048*/ 	.byte	0x04, 0x17
        /*004a*/ 	.short	(.L_945 - .L_944)
.L_944:
        /*004c*/ 	.word	0x00000000
        /*0050*/ 	.short	0x0006
        /*0052*/ 	.short	0x0018
        /*0054*/ 	.byte	0x00, 0xf0, 0x11, 0x00


	//----- nvinfo : EIATTR_KPARAM_INFO
	.align		4
.L_945:
        /*0058*/ 	.byte	0x04, 0x17
        /*005a*/ 	.short	(.L_947 - .L_946)
.L_946:
        /*005c*/ 	.word	0x00000000
        /*0060*/ 	.short	0x0005
        /*0062*/ 	.short	0x0014
        /*0064*/ 	.byte	0x00, 0xf0, 0x11, 0x00


	//----- nvinfo : EIATTR_KPARAM_INFO
	.align		4
.L_947:
        /*0068*/ 	.byte	0x04, 0x17
        /*006a*/ 	.short	(.L_949 - .L_948)
.L_948:
        /*006c*/ 	.word	0x00000000
        /*0070*/ 	.short	0x0004
        /*0072*/ 	.short	0x0010
        /*0074*/ 	.byte	0x00, 0xf0, 0x11, 0x00


	//----- nvinfo : EIATTR_KPARAM_INFO
	.align		4
.L_949:
        /*0078*/ 	.byte	0x04, 0x17
        /*007a*/ 	.short	(.L_951 - .L_950)
.L_950:
        /*007c*/ 	.word	0x00000000
        /*0080*/ 	.short	0x0003
        /*0082*/ 	.short	0x000c
        /*0084*/ 	.byte	0x00, 0xf0, 0x11, 0x00


	//----- nvinfo : EIATTR_KPARAM_INFO
	.align		4
.L_951:
        /*0088*/ 	.byte	0x04, 0x17
        /*008a*/ 	.short	(.L_953 - .L_952)
.L_952:
        /*008c*/ 	.word	0x00000000
        /*0090*/ 	.short	0x0002
        /*0092*/ 	.short	0x0008
        /*0094*/ 	.byte	0x00, 0xf0, 0x05, 0x00


	//----- nvinfo : EIATTR_KPARAM_INFO
	.align		4
.L_953:
        /*0098*/ 	.byte	0x04, 0x17
        /*009a*/ 	.short	(.L_955 - .L_954)
.L_954:
        /*009c*/ 	.word	0x00000000
        /*00a0*/ 	.short	0x0001
        /*00a2*/ 	.short	0x0004
        /*00a4*/ 	.byte	0x00, 0xf0, 0x11, 0x00


	//----- nvinfo : EIATTR_KPARAM_INFO
	.align		4
.L_955:
        /*00a8*/ 	.byte	0x04, 0x17
        /*00aa*/ 	.short	(.L_957 - .L_956)
.L_956:
        /*00ac*/ 	.word	0x00000000
        /*00b0*/ 	.short	0x0000
        /*00b2*/ 	.short	0x0000
        /*00b4*/ 	.byte	0x00, 0xf0, 0x11, 0x00


	//----- nvinfo : EIATTR_SPARSE_MMA_MASK
	.align		4
.L_957:
        /*00b8*/ 	.byte	0x03, 0x50
        /*00ba*/ 	.short	0x0000


	//----- nvinfo : EIATTR_MAXREG_COUNT
	.align		4
        /*00bc*/ 	.byte	0x03, 0x1b
        /*00be*/ 	.short	0x0040


	//----- nvinfo : EIATTR_MERCURY_ISA_VERSION
	.align		4
        /*00c0*/ 	.byte	0x03, 0x5f
        /*00c2*/ 	.short	0x0101


	//----- nvinfo : EIATTR_EXIT_INSTR_OFFSETS
	.align		4
        /*00c4*/ 	.byte	0x04, 0x1c
        /*00c6*/ 	.short	(.L_959 - .L_958)


	//   ....[0]....
.L_958:
        /*00c8*/ 	.word	0x00000070


	//   ....[1]....
        /*00cc*/ 	.word	0x00000d60


	//----- nvinfo : EIATTR_MAX_THREADS
	.align		4
.L_959:
        /*00d0*/ 	.byte	0x04, 0x05
        /*00d2*/ 	.short	(.L_961 - .L_960)
.L_960:
        /*00d4*/ 	.word	0x00000400
        /*00d8*/ 	.word	0x00000001
        /*00dc*/ 	.word	0x00000001


	//----- nvinfo : EIATTR_CBANK_PARAM_SIZE
	.align		4
.L_961:
        /*00e0*/ 	.byte	0x03, 0x19
        /*00e2*/ 	.short	0x0034


	//----- nvinfo : EIATTR_PARAM_CBANK
	.align		4
        /*00e4*/ 	.byte	0x04, 0x0a
        /*00e6*/ 	.short	(.L_963 - .L_962)
	.align		4
.L_962:
        /*00e8*/ 	.word	index@(.nv.constant0._ZN2at6native54_GLOBAL__N__aa9a477a_21_UpSampleBilinear2d_cu_607db5e334upsample_bilinear2d_nhwc_out_frameIN3c108BFloat16EfEEvT0_S5_biiiiiPKT_PS6_i)
        /*00ec*/ 	.short	0x0210
        /*00ee*/ 	.short	0x0034


	//----- nvinfo : EIATTR_SW_WAR
	.align		4
.L_963:
        /*00f0*/ 	.byte	0x04, 0x36
        /*00f2*/ 	.short	(.L_965 - .L_964)
.L_964:
        /*00f4*/ 	.word	0x00000008
.L_965:


//--------------------- .nv.info._ZN2at6native54_GLOBAL__N__aa9a477a_21_UpSampleBilinear2d_cu_607db5e329upsample_bilinear2d_out_frameIN3c104HalfEfEEviT0_S5_bNS_27GenericPackedTensorAccessorIKT_Lm4ENS_16DefaultPtrTraitsElEENS6_IS7_Lm4ES9_lEE --------------------------
	.section	.nv.info._ZN2at6native54_GLOBAL__N__aa9a477a_21_UpSampleBilinear2d_cu_607db5e329upsample_bilinear2d_out_frameIN3c104HalfEfEEviT0_S5_bNS_27GenericPackedTensorAccessorIKT_Lm4ENS_16DefaultPtrTraitsElEENS6_IS7_Lm4ES9_lEE,"",@"SHT_CUDA_INFO"
	.sectionflags	@""
	.align	4


	//----- nvinfo : EIATTR_CUDA_API_VERSION
	.align		4
        /*0000*/ 	.byte	0x04, 0x37
        /*0002*/ 	.short	(.L_967 - .L_966)
.L_966:
        /*0004*/ 	.word	0x00000082


	//----- nvinfo : EIATTR_KPARAM_INFO
	.align		4
.L_967:
        /*0008*/ 	.byte	0x04, 0x17
        /*000a*/ 	.short	(.L_969 - .L_968)
.L_968:
        /*000c*/ 	.word	0x00000000
        /*0010*/ 	.short	0x0005
        /*0012*/ 	.short	0x0058
        /*0014*/ 	.byte	0x00, 0xf0, 0x21, 0x01


	//----- nvinfo : EIATTR_KPARAM_INFO
	.align		4
.L_969:
        /*0018*/ 	.byte	0x04, 0x17
        /*001a*/ 	.short	(.L_971 - .L_970)
.L_970:
        /*001c*/ 	.word	0x00000000
        /*0020*/ 	.short	0x0004
        /*0022*/ 	.short	0x0010
        /*0024*/ 	.byte	0x00, 0xf0, 0x21, 0x01


	//----- nvinfo : EIATTR_KPARAM_INFO
	.align		4
.L_971:
        /*0028*/ 	.byte	0x04, 0x17
        /*002a*/ 	.short	(.L_973 - .L_972)
.L_972:
        /*002c*/ 	.word	0x00000000
        /*0030*/ 	.short	0x0003
        /*0032*/ 	.short	0x000c
        /*0034*/ 	.byte	0x00, 0xf0, 0x05, 0x00


	//----- nvinfo : EIATTR_KPARAM_INFO
	.align		4
.L_973:
        /*0038*/ 	.byte	0x04, 0x17
        /*003a*/ 	.short	(.L_975 - .L_974)
.L_974:
        /*003c*/ 	.word	0x00000000
        /*0040*/ 	.short	0x0002
        /*0042*/ 	.short	0x0008
        /*0044*/ 	.byte	0x00, 0xf0, 0x11, 0x00


	//----- nvinfo : EIATTR_KPARAM_INFO
	.align		4
.L_975:
        /*0048*/ 	.byte	0x04, 0x17
        /*004a*/ 	.short	(.L_977 - .L_976)
.L_976:
        /*004c*/ 	.word	0x00000000
        /*0050*/ 	.short	0x0001
        /*0052*/ 	.short	0x0004
        /*0054*/ 	.byte	0x00, 0xf0, 0x11, 0x00


	//----- nvinfo : EIATTR_KPARAM_INFO
	.align		4
.L_977:
        /*0058*/ 	.byte	0x04, 0x17
        /*005a*/ 	.short	(.L_979 - .L_978)
.L_978:
        /*005c*/ 	.word	0x00000000
        /*0060*/ 	.short	0x0000
        /*0062*/ 	.short	0x0000
        /*0064*/ 	.byte	0x00, 0xf0, 0x11, 0x00


	//----- nvinfo : EIATTR_SPARSE_MMA_MASK
	.align		4
.L_979:
        /*0068*/ 	.byte	0x03, 0x50
        /*006a*/ 	.short	0x0000


	//----- nvinfo : EIATTR_MAXREG_COUNT
	.align		4
        /*006c*/ 	.byte	0x03, 0x1b
        /*006e*/ 	.short	0x0040


	//----- nvinfo : EIATTR_MERCURY_ISA_VERSION
	.align		4
        /*0070*/ 	.byte	0x03, 0x5f
        /*0072*/ 	.short	0x0101


	//----- nvinfo : EIATTR_EXIT_INSTR_OFFSETS
	.align		4
        /*0074*/ 	.byte	0x04, 0x1c
        /*0076*/ 	.short	(.L_981 - .L_980)


	//   ....[0]....
.L_980:
        /*0078*/ 	.word	0x00000070


	//   ....[1]....
        /*007c*/ 	.word	0x00000380


	//   ....[2]....
        /*0080*/ 	.word	0x00000600


	//   ....[3]....
        /*0084*/ 	.word	0x00001c90


	//----- nvinfo : EIATTR_MAX_THREADS
	.align		4
.L_981:
        /*0088*/ 	.byte	0x04, 0x05
        /*008a*/ 	.short	(.L_983 - .L_982)
.L_982:
        /*008c*/ 	.word	0x00000400
        /*0090*/ 	.word	0x00000001
        /*0094*/ 	.word	0x00000001


	//----- nvinfo : EIATTR_CBANK_PARAM_SIZE
	.align		4
.L_983:
        /*0098*/ 	.byte	0x03, 0x19
        /*009a*/ 	.short	0x00a0


	//----- nvinfo : EIATTR_PARAM_CBANK
	.align		4
        /*009c*/ 	.byte	0x04, 0x0a
        /*009e*/ 	.short	(.L_985 - .L_984)
	.align		4
.L_984:
        /*00a0*/ 	.word	index@(.nv.constant0._ZN2at6native54_GLOBAL__N__aa9a477a_21_UpSampleBilinear2d_cu_607db5e329upsample_bilinear2d_out_frameIN3c104HalfEfEEviT0_S5_bNS_27GenericPackedTensorAccessorIKT_Lm4ENS_16DefaultPtrTraitsElEENS6_IS7_Lm4ES9_lEE)
        /*00a4*/ 	.short	0x0210
        /*00a6*/ 	.short	0x00a0


	//----- nvinfo : EIATTR_SW_WAR
	.align		4
.L_985:
        /*00a8*/ 	.byte	0x04, 0x36
        /*00aa*/ 	.short	(.L_987 - .L_986)
.L_986:
        /*00ac*/ 	.word	0x00000008
.L_987:


//--------------------- .nv.info._ZN2at6native54_GLOBAL__N__aa9a477a_21_UpSampleBilinear2d_cu_607db5e334upsample_bilinear2d_nhwc_out_frameIN3c104HalfEfEEvT0_S5_biiiiiPKT_PS6_i --------------------------
	.section	.nv.info._ZN2at6native54_GLOBAL__N__aa9a477a_21_UpSampleBilinear2d_cu_607db5e334upsample_bilinear2d_nhwc_out_frameIN3c104HalfEfEEvT0_S5_biiiiiPKT_PS6_i,"",@"SHT_CUDA_INFO"
	.sectionflags	@""
	.align	4


	//----- nvinfo : EIATTR_CUDA_API_VERSION
	.align		4
        /*0000*/ 	.byte	0x04, 0x37
        /*0002*/ 	.short	(.L_989 - .L_988)
.L_988:
        /*0004*/ 	.word	0x00000082


	//----- nvinfo : EIATTR_KPARAM_INFO
	.align		4
.L_989:
        /*0008*/ 	.byte	0x04, 0x17
        /*000a*/ 	.short	(.L_991 - .L_990)
.L_990:
        /*000c*/ 	.word	0x00000000
        /*0010*/ 	.short	0x000a
        /*0012*/ 	.short	0x0030
        /*0014*/ 	.byte	0x00, 0xf0, 0x11, 0x00


	//----- nvinfo : EIATTR_KPARAM_INFO
	.align		4
.L_991:
        /*0018*/ 	.byte	0x04, 0x17
        /*001a*/ 	.short	(.L_993 - .L_992)
.L_992:
        /*001c*/ 	.word	0x00000000
        /*0020*/ 	.short	0x0009
        /*0022*/ 	.short	0x0028
        /*0024*/ 	.byte	0x00, 0xf0, 0x21, 0x00


	//----- nvinfo : EIATTR_KPARAM_INFO
	.align		4
.L_993:
        /*0028*/ 	.byte	0x04, 0x17
        /*002a*/ 	.short	(.L_995 - .L_994)
.L_994:
        /*002c*/ 	.word	0x00000000
        /*0030*/ 	.short	0x0008
        /*0032*/ 	.short	0x0020
        /*0034*/ 	.byte	0x00, 0xf0, 0x21, 0x00


	//----- nvinfo : EIATTR_KPARAM_INFO
	.align		4
.L_995:
        /*0038*/ 	.byte	0x04, 0x17
        /*003a*/ 	.short	(.L_997 - .L_996)
.L_996:
        /*003c*/ 	.word	0x00000000
        /*0040*/ 	.short	0x0007
        /*0042*/ 	.short	0x001c
        /*0044*/ 	.byte	0x00, 0xf0, 0x11, 0x00


	//----- nvinfo : EIATTR_KPARAM_INFO
	.align		4
.L_997:
        /*0048*/ 	.byte	0x04, 0x17
        /*004a*/ 	.short	(.L_999 - .L_998)
.L_998:
        /*004c*/ 	.word	0x00000000
        /*0050*/ 	.short	0x0006
        /*0052*/ 	.short	0x0018
        /*0054*/ 	.byte	0x00, 0xf0, 0x11, 0x00


	//----- nvinfo : EIATTR_KPARAM_INFO
	.align		4
.L_999:
        /*0058*/ 	.byte	0x04, 0x17
        /*005a*/ 	.short	(.L_1001 - .L_1000)
.L_1000:
        /*005c*/ 	.word	0x00000000
        /*0060*/ 	.short	0x0005
        /*0062*/ 	.short	0x0014
        /*0064*/ 	.byte	0x00, 0xf0, 0x11, 0x00


	//----- nvinfo : EIATTR_KPARAM_INFO
	.align		4
.L_1001:
        /*0068*/ 	.byte	0x04, 0x17
        /*006a*/ 	.short	(.L_1003 - .L_1002)
.L_1002:
        /*006c*/ 	.word	0x00000000
        /*0070*/ 	.short	0x0004
        /*0072*/ 	.short	0x0010
        /*0074*/ 	.byte	0x00, 0xf0, 0x11, 0x00


	//----- nvinfo : EIATTR_KPARAM_INFO
	.align		4
.L_1003:
        /*0078*/ 	.byte	0x04, 0x17
        /*007a*/ 	.short	(.L_1005 - .L_1004)
.L_1004:
        /*007c*/ 	.word	0x00000000
        /*0080*/ 	.short	0x0003
        /*0082*/ 	.short	0x000c
        /*0084*/ 	.byte	0x00, 0xf0, 0x11, 0x00


	//----- nvinfo : EIATTR_KPARAM_INFO
	.align		4
.L_1005:
        /*0088*/ 	.byte	0x04, 0x17
        /*008a*/ 	.short	(.L_1007 - .L_1006)
.L_1006:
        /*008c*/ 	.word	0x00000000
        /*0090*/ 	.short	0x0002
        /*0092*/ 	.short	0x0008
        /*0094*/ 	.byte	0x00, 0xf0, 0x05, 0x00


	//----- nvinfo : EIATTR_KPARAM_INFO
	.align		4
.L_1007:
        /*0098*/ 	.byte	0x04, 0x17
        /*009a*/ 	.short	(.L_1009 - .L_1008)
.L_1008:
        /*009c*/ 	.word	0x00000000
        /*00a0*/ 	.short	0x0001
        /*00a2*/ 	.short	0x0004
        /*00a4*/ 	.byte	0x00, 0xf0, 0x11, 0x00


	//----- nvinfo : EIATTR_KPARAM_INFO
	.align		4
.L_1009:
        /*00a8*/ 	.byte	0x04, 0x17
        /*00aa*/ 	.short	(.L_1011 - .L_1010)
.L_1010:
        /*00ac*/ 	.word	0x00000000
        /*00b0*/ 	.short	0x0000
        /*00b2*/ 	.short	0x0000
        /*00b4*/ 	.byte	0x00, 0xf0, 0x11, 0x00


	//----- nvinfo : EIATTR_SPARSE_MMA_MASK
	.align		4
.L_1011:
        /*00b8*/ 	.byte	0x03, 0x50
        /*00ba*/ 	.short	0x0000


	//----- nvinfo : EIATTR_MAXREG_COUNT
	.align		4
        /*00bc*/ 	.byte	0x03, 0x1b
        /*00be*/ 	.short	0x0040


	//----- nvinfo : EIATTR_MERCURY_ISA_VERSION
	.align		4
        /*00c0*/ 	.byte	0x03, 0x5f
        /*00c2*/ 	.short	0x0101


	//----- nvinfo : EIATTR_EXIT_INSTR_OFFSETS
	.align		4
        /*00c4*/ 	.byte	0x04, 0x1c
        /*00c6*/ 	.short	(.L_1013 - .L_1012)


	//   ....[0]....
.L_1012:
        /*00c8*/ 	.word	0x00000070


	//   ....[1]....
        /*00cc*/ 	.word	0x00000d60


	//----- nvinfo : EIATTR_MAX_THREADS
	.align		4
.L_1013:
        /*00d0*/ 	.byte	0x04, 0x05
        /*00d2*/ 	.short	(.L_1015 - .L_1014)
.L_1014:
        /*00d4*/ 	.word	0x00000400
        /*00d8*/ 	.word	0x00000001
        /*00dc*/ 	.word	0x00000001


	//----- nvinfo : EIATTR_CBANK_PARAM_SIZE
	.align		4
.L_1015:
        /*00e0*/ 	.byte	0x03, 0x19
        /*00e2*/ 	.short	0x0034


	//----- nvinfo : EIATTR_PARAM_CBANK
	.align		4
        /*00e4*/ 	.byte	0x04, 0x0a
        /*00e6*/ 	.short	(.L_1017 - .L_1016)
	.align		4
.L_1016:
        /*00e8*/ 	.word	index@(.nv.constant0._ZN2at6native54_GLOBAL__N__aa9a477a_21_UpSampleBilinear2d_cu_607db5e334upsample_bilinear2d_nhwc_out_frameIN3c104HalfEfEEvT0_S5_biiiiiPKT_PS6_i)
        /*00ec*/ 	.short	0x0210
        /*00ee*/ 	.short	0x0034


	//----- nvinfo : EIATTR_SW_WAR
	.align		4
.L_1017:
        /*00f0*/ 	.byte	0x04, 0x36
        /*00f2*/ 	.short	(.L_1019 - .L_1018)
.L_1018:
        /*00f4*/ 	.word	0x00000008
.L_1019:


//--------------------- .nv.info._ZN2at6native54_GLOBAL__N__aa9a477a_21_UpSampleBilinear2d_cu_607db5e329upsample_bilinear2d_out_frameIffEEviT0_S3_bNS_27GenericPackedTensorAccessorIKT_Lm4ENS_16DefaultPtrTraitsElEENS4_IS5_Lm4ES7_lEE --------------------------
	.section	.nv.info._ZN2at6native54_GLOBAL__N__aa9a477a_21_UpSampleBilinear2d_cu_607db5e329upsample_bilinear2d_out_frameIffEEviT0_S3_bNS_27GenericPackedTensorAccessorIKT_Lm4ENS_16DefaultPtrTraitsElEENS4_IS5_Lm4ES7_lEE,"",@"SHT_CUDA_INFO"
	.sectionflags	@""
	.align	4


	//----- nvinfo : EIATTR_CUDA_API_VERSION
	.align		4
        /*0000*/ 	.byte	0x04, 0x37
        /*0002*/ 	.short	(.L_1021 - .L_1020)
.L_1020:
        /*0004*/ 	.word	0x00000082


	//----- nvinfo : EIATTR_KPARAM_INFO
	.align		4
.L_1021:
        /*0008*/ 	.byte	0x04, 0x17
        /*000a*/ 	.short	(.L_1023 - .L_1022)
.L_1022:
        /*000c*/ 	.word	0x00000000
        /*0010*/ 	.short	0x0005
        /*0012*/ 	.short	0x0058
        /*0014*/ 	.byte	0x00, 0xf0, 0x21, 0x01


	//----- nvinfo : EIATTR_KPARAM_INFO
	.align		4
.L_1023:
        /*0018*/ 	.byte	0x04, 0x17
        /*001a*/ 	.short	(.L_1025 - .L_1024)
.L_1024:
        /*001c*/ 	.word	0x00000000
        /*0020*/ 	.short	0x0004
        /*0022*/ 	.short	0x0010
        /*0024*/ 	.byte	0x00, 0xf0, 0x21, 0x01


	//----- nvinfo : EIATTR_KPARAM_INFO
	.align		4
.L_1025:
        /*0028*/ 	.byte	0x04, 0x17
        /*002a*/ 	.short	(.L_1027 - .L_1026)
.L_1026:
        /*002c*/ 	.word	0x00000000
        /*0030*/ 	.short	0x0003
        /*0032*/ 	.short	0x000c
        /*0034*/ 	.byte	0x00, 0xf0, 0x05, 0x00


	//----- nvinfo : EIATTR_KPARAM_INFO
	.align		4
.L_1027:
        /*0038*/ 	.byte	0x04, 0x17
        /*003a*/ 	.short	(.L_1029 - .L_1028)
.L_1028:
        /*003c*/ 	.word	0x00000000
        /*0040*/ 	.short	0x0002
        /*0042*/ 	.short	0x0008
        /*0044*/ 	.byte	0x00, 0xf0, 0x11, 0x00


	//----- nvinfo : EIATTR_KPARAM_INFO
	.align		4
.L_1029:
        /*0048*/ 	.byte	0x04, 0x17
        /*004a*/ 	.short	(.L_1031 - .L_1030)
.L_1030:
        /*004c*/ 	.word	0x00000000
        /*0050*/ 	.short	0x0001
        /*0052*/ 	.short	0x0004
        /*0054*/ 	.byte	0x00, 0xf0, 0x11, 0x00


	//----- nvinfo : EIATTR_KPARAM_INFO
	.align		4
.L_1031:
        /*0058*/ 	.byte	0x04, 0x17
        /*005a*/ 	.short	(.L_1033 - .L_1032)
.L_1032:
        /*005c*/ 	.word	0x00000000
        /*0060*/ 	.short	0x0000
        /*0062*/ 	.short	0x0000
        /*0064*/ 	.byte	0x00, 0xf0, 0x11, 0x00


	//----- nvinfo : EIATTR_SPARSE_MMA_MASK
	.align		4
.L_1033:
        /*0068*/ 	.byte	0x03, 0x50
        /*006a*/ 	.short	0x0000


	//----- nvinfo : EIATTR_MAXREG_COUNT
	.align		4
        /*006c*/ 	.byte	0x03, 0x1b
        /*006e*/ 	.short	0x0040


	//----- nvinfo : EIATTR_MERCURY_ISA_VERSION
	.align		4
        /*0070*/ 	.byte	0x03, 0x5f
        /*0072*/ 	.short	0x0101


	//----- nvinfo : EIATTR_EXIT_INSTR_OFFSETS
	.align		4
        /*0074*/ 	.byte	0x04, 0x1c
        /*0076*/ 	.short	(.L_1035 - .L_1034)


	//   ....[0]....
.L_1034:
        /*0078*/ 	.word	0x00000070


	//   ....[1]....
        /*007c*/ 	.word	0x00000380


	//   ....[2]....
        /*0080*/ 	.word	0x00000600


	//   ....[3]....
        /*0084*/ 	.word	0x00001a40


	//----- nvinfo : EIATTR_MAX_THREADS
	.align		4
.L_1035:
        /*0088*/ 	.byte	0x04, 0x05
        /*008a*/ 	.short	(.L_1037 - .L_1036)
.L_1036:
        /*008c*/ 	.word	0x00000400
        /*0090*/ 	.word	0x00000001
        /*0094*/ 	.word	0x00000001


	//----- nvinfo : EIATTR_CBANK_PARAM_SIZE
	.align		4
.L_1037:
        /*0098*/ 	.byte	0x03, 0x19
        /*009a*/ 	.short	0x00a0


	//----- nvinfo : EIATTR_PARAM_CBANK
	.align		4
        /*009c*/ 	.byte	0x04, 0x0a
        /*009e*/ 	.short	(.L_1039 - .L_1038)
	.align		4
.L_1038:
        /*00a0*/ 	.word	index@(.nv.constant0._ZN2at6native54_GLOBAL__N__aa9a477a_21_UpSampleBilinear2d_cu_607db5e329upsample_bilinear2d_out_frameIffEEviT0_S3_bNS_27GenericPackedTensorAccessorIKT_Lm4ENS_16DefaultPtrTraitsElEENS4_IS5_Lm4ES7_lEE)
        /*00a4*/ 	.short	0x0210
        /*00a6*/ 	.short	0x00a0


	//----- nvinfo : EIATTR_SW_WAR
	.align		4
.L_1039:
        /*00a8*/ 	.byte	0x04, 0x36
        /*00aa*/ 	.short	(.L_1041 - .L_1040)
.L_1040:
        /*00ac*/ 	.word	0x00000008
.L_1041:


//--------------------- .nv.info._ZN2at6native54_GLOBAL__N__aa9a477a_21_UpSampleBilinear2d_cu_607db5e334upsample_bilinear2d_nhwc_out_frameIffEEvT0_S3_biiiiiPKT_PS4_i --------------------------
	.section	.nv.info._ZN2at6native54_GLOBAL__N__aa9a477a_21_UpSampleBilinear2d_cu_607db5e334upsample_bilinear2d_nhwc_out_frameIffEEvT0_S3_biiiiiPKT_PS4_i,"",@"SHT_CUDA_INFO"
	.sectionflags	@""
	.align	4


	//----- nvinfo : EIATTR_CUDA_API_VERSION
	.align		4
        /*0000*/ 	.byte	0x04, 0x37
        /*0002*/ 	.short	(.L_1043 - .L_1042)
.L_1042:
        /*0004*/ 	.word	0x00000082


	//----- nvinfo : EIATTR_KPARAM_INFO
	.align		4
.L_1043:
        /*0008*/ 	.byte	0x04, 0x17
        /*000a*/ 	.short	(.L_1045 - .L_1044)
.L_1044:
        /*000c*/ 	.word	0x00000000
        /*0010*/ 	.short	0x000a
        /*0012*/ 	.short	0x0030
        /*0014*/ 	.byte	0x00, 0xf0, 0x11, 0x00


	//----- nvinfo : EIATTR_KPARAM_INFO
	.align		4
.L_1045:
        /*0018*/ 	.byte	0x04, 0x17
        /*001a*/ 	.short	(.L_1047 - .L_1046)
.L_1046:
        /*001c*/ 	.word	0x00000000
        /*0020*/ 	.short	0x0009
        /*0022*/ 	.short	0x0028
        /*0024*/ 	.byte	0x00, 0xf0, 0x21, 0x00


	//----- nvinfo : EIATTR_KPARAM_INFO
	.align		4
.L_1047:
        /*0028*/ 	.byte	0x04, 0x17
        /*002a*/ 	.short	(.L_1049 - .L_1048)
.L_1048:
        /*002c*/ 	.word	0x00000000
        /*0030*/ 	.short	0x0008
        /*0032*/ 	.short	0x0020
        /*0034*/ 	.byte	0x00, 0xf0, 0x21, 0x00


	//----- nvinfo : EIATTR_KPARAM_INFO
	.align		4
.L_1049:
        /*0038*/ 	.byte	0x04, 0x17
        /*003a*/ 	.short	(.L_1051 - .L_1050)
.L_1050:
        /*003c*/ 	.word	0x00000000
        /*0040*/ 	.short	0x0007
        /*0042*/ 	.short	0x001c
        /*0044*/ 	.byte	0x00, 0xf0, 0x11, 0x00


	//----- nvinfo : EIATTR_KPARAM_INFO
	.align		4
.L_1051:
        /*0048*/ 	.byte	0x04, 0x17
        /*004a*/ 	.short	(.L_1053 - .L_1052)
.L_1052:
        /*004c*/ 	.word	0x00000000
        /*0050*/ 	.short	0x0006
        /*0052*/ 	.short	0x0018
        /*0054*/ 	.byte	0x00, 0xf0, 0x11, 0x00


	//----- nvinfo : EIATTR_KPARAM_INFO
	.align		4
.L_1053:
        /*0058*/ 	.byte	0x04, 0x17
        /*005a*/ 	.short	(.L_1055 - .L_1054)
.L_1054:
        /*005c*/ 	.word	0x00000000
        /*0060*/ 	.short	0x0005
        /*0062*/ 	.short	0x0014
        /*0064*/ 	.byte	0x00, 0xf0, 0x11, 0x00


	//----- nvinfo : EIATTR_KPARAM_INFO
	.align		4
.L_1055:
        /*0068*/ 	.byte	0x04, 0x17
        /*006a*/ 	.short	(.L_1057 - .L_1056)
.L_1056:
        /*006c*/ 	.word	0x00000000
        /*0070*/ 	.short	0x0004
        /*0072*/ 	.short	0x0010
        /*0074*/ 	.byte	0x00, 0xf0, 0x11, 0x00


	//----- nvinfo : EIATTR_KPARAM_INFO
	.align		4
.L_1057:
        /*0078*/ 	.byte	0x04, 0x17
        /*007a*/ 	.short	(.L_1059 - .L_1058)
.L_1058:
        /*007c*/ 	.word	0x00000000
        /*0080*/ 	.short	0x0003
        /*0082*/ 	.short	0x000c
        /*0084*/ 	.byte	0x00, 0xf0, 0x11, 0x00


	//----- nvinfo : EIATTR_KPARAM_INFO
	.align		4
.L_1059:
        /*0088*/ 	.byte	0x04, 0x17
        /*008a*/ 	.short	(.L_1061 - .L_1060)
.L_1060:
        /*008c*/ 	.word	0x00000000
        /*0090*/ 	.short	0x0002
        /*0092*/ 	.short	0x0008
        /*0094*/ 	.byte	0x00, 0xf0, 0x05, 0x00


	//----- nvinfo : EIATTR_KPARAM_INFO
	.align		4
.L_1061:
        /*0098*/ 	.byte	0x04, 0x17
        /*009a*/ 	.short	(.L_1063 - .L_1062)
.L_1062:
        /*009c*/ 	.word	0x00000000
        /*00a0*/ 	.short	0x0001
        /*00a2*/ 	.short	0x0004
        /*00a4*/ 	.byte	0x00, 0xf0, 0x11, 0x00


	//----- nvinfo : EIATTR_KPARAM_INFO
	.align		4
.L_1063:
        /*00a8*/ 	.byte	0x04, 0x17
        /*00aa*/ 	.short	(.L_1065 - .L_1064)
.L_1064:
        /*00ac*/ 	.word	0x00000000
        /*00b0*/ 	.short	0x0000
        /*00b2*/ 	.short	0x0000
        /*00b4*/ 	.byte	0x00, 0xf0, 0x11, 0x00


	//----- nvinfo : EIATTR_SPARSE_MMA_MASK
	.align		4
.L_1065:
        /*00b8*/ 	.byte	0x03, 0x50
        /*00ba*/ 	.short	0x0000


	//----- nvinfo : EIATTR_MAXREG_COUNT
	.align		4
        /*00bc*/ 	.byte	0x03, 0x1b
        /*00be*/ 	.short	0x0040


	//----- nvinfo : EIATTR_MERCURY_ISA_VERSION
	.align		4
        /*00c0*/ 	.byte	0x03, 0x5f
        /*00c2*/ 	.short	0x0101


	//----- nvinfo : EIATTR_EXIT_INSTR_OFFSETS
	.align		4
        /*00c4*/ 	.byte	0x04, 0x1c
        /*00c6*/ 	.short	(.L_1067 - .L_1066)


	//   ....[0]....
.L_1066:
        /*00c8*/ 	.word	0x00000070


	//   ....[1]....
        /*00cc*/ 	.word	0x00000d30


	//----- nvinfo : EIATTR_MAX_THREADS
	.align		4
.L_1067:
        /*00d0*/ 	.byte	0x04, 0x05
        /*00d2*/ 	.short	(.L_1069 - .L_1068)
.L_1068:
        /*00d4*/ 	.word	0x00000400
        /*00d8*/ 	.word	0x00000001
        /*00dc*/ 	.word	0x00000001


	//----- nvinfo : EIATTR_CBANK_PARAM_SIZE
	.align		4
.L_1069:
        /*00e0*/ 	.byte	0x03, 0x19
        /*00e2*/ 	.short	0x0034


	//----- nvinfo : EIATTR_PARAM_CBANK
	.align		4
        /*00e4*/ 	.byte	0x04, 0x0a
        /*00e6*/ 	.short	(.L_1071 - .L_1070)
	.align		4
.L_1070:
        /*00e8*/ 	.word	index@(.nv.constant0._ZN2at6native54_GLOBAL__N__aa9a477a_21_UpSampleBilinear2d_cu_607db5e334upsample_bilinear2d_nhwc_out_frameIffEEvT0_S3_biiiiiPKT_PS4_i)
        /*00ec*/ 	.short	0x0210
        /*00ee*/ 	.short	0x0034


	//----- nvinfo : EIATTR_SW_WAR
	.align		4
.L_1071:
        /*00f0*/ 	.byte	0x04, 0x36
        /*00f2*/ 	.short	(.L_1073 - .L_1072)
.L_1072:
        /*00f4*/ 	.word	0x00000008
.L_1073:


//--------------------- .nv.info._ZN2at6native54_GLOBAL__N__aa9a477a_21_UpSampleBilinear2d_cu_607db5e329upsample_bilinear2d_out_frameIddEEviT0_S3_bNS_27GenericPackedTensorAccessorIKT_Lm4ENS_16DefaultPtrTraitsElEENS4_IS5_Lm4ES7_lEE --------------------------
	.section	.nv.info._ZN2at6native54_GLOBAL__N__aa9a477a_21_UpSampleBilinear2d_cu_607db5e329upsample_bilinear2d_out_frameIddEEviT0_S3_bNS_27GenericPackedTensorAccessorIKT_Lm4ENS_16DefaultPtrTraitsElEENS4_IS5_Lm4ES7_lEE,"",@"SHT_CUDA_INFO"
	.sectionflags	@""
	.align	4


	//----- nvinfo : EIATTR_CUDA_API_VERSION
	.align		4
        /*0000*/ 	.byte	0x04, 0x37
        /*0002*/ 	.short	(.L_1075 - .L_1074)
.L_1074:
        /*0004*/ 	.word	0x00000082


	//----- nvinfo : EIATTR_KPARAM_INFO
	.align		4
.L_1075:
        /*0008*/ 	.byte	0x04, 0x17
        /*000a*/ 	.short	(.L_1077 - .L_1076)
.L_1076:
        /*000c*/ 	.word	0x00000000
        /*0010*/ 	.short	0x0005
        /*0012*/ 	.short	0x0068
        /*0014*/ 	.byte	0x00, 0xf0, 0x21, 0x01


	//----- nvinfo : EIATTR_KPARAM_INFO
	.align		4
.L_1077:
        /*0018*/ 	.byte	0x04, 0x17
        /*001a*/ 	.short	(.L_1079 - .L_1078)
.L_1078:
        /*001c*/ 	.word	0x00000000
        /*0020*/ 	.short	0x0004
        /*0022*/ 	.short	0x0020
        /*0024*/ 	.byte	0x00, 0xf0, 0x21, 0x01


	//----- nvinfo : EIATTR_KPARAM_INFO
	.align		4
.L_1079:
        /*0028*/ 	.byte	0x04, 0x17
        /*002a*/ 	.short	(.L_1081 - .L_1080)
.L_1080:
        /*002c*/ 	.word	0x00000000
        /*0030*/ 	.short	0x0003
        /*0032*/ 	.short	0x0018
        /*0034*/ 	.byte	0x00, 0xf0, 0x05, 0x00


	//----- nvinfo : EIATTR_KPARAM_INFO
	.align		4
.L_1081:
        /*0038*/ 	.byte	0x04, 0x17
        /*003a*/ 	.short	(.L_1083 - .L_1082)
.L_1082:
        /*003c*/ 	.word	0x00000000
        /*0040*/ 	.short	0x0002
        /*0042*/ 	.short	0x0010
        /*0044*/ 	.byte	0x00, 0xf0, 0x21, 0x00


	//----- nvinfo : EIATTR_KPARAM_INFO
	.align		4
.L_1083:
        /*0048*/ 	.byte	0x04, 0x17
        /*004a*/ 	.short	(.L_1085 - .L_1084)
.L_1084:
        /*004c*/ 	.word	0x00000000
        /*0050*/ 	.short	0x0001
        /*0052*/ 	.short	0x0008
        /*0054*/ 	.byte	0x00, 0xf0, 0x21, 0x00


	//----- nvinfo : EIATTR_KPARAM_INFO
	.align		4
.L_1085:
        /*0058*/ 	.byte	0x04, 0x17
        /*005a*/ 	.short	(.L_1087 - .L_1086)
.L_1086:
        /*005c*/ 	.word	0x00000000
        /*0060*/ 	.short	0x0000
        /*0062*/ 	.short	0x0000
        /*0064*/ 	.byte	0x00, 0xf0, 0x11, 0x00


	//----- nvinfo : EIATTR_SPARSE_MMA_MASK
	.align		4
.L_1087:
        /*0068*/ 	.byte	0x03, 0x50
        /*006a*/ 	.short	0x0000


	//----- nvinfo : EIATTR_MAXREG_COUNT
	.align		4
        /*006c*/ 	.byte	0x03, 0x1b
        /*006e*/ 	.short	0x0040


	//----- nvinfo : EIATTR_MERCURY_ISA_VERSION
	.align		4
        /*0070*/ 	.byte	0x03, 0x5f
        /*0072*/ 	.short	0x0101


	//----- nvinfo : EIATTR_EXIT_INSTR_OFFSETS
	.align		4
        /*0074*/ 	.byte	0x04, 0x1c
        /*0076*/ 	.short	(.L_1089 - .L_1088)


	//   ....[0]....
.L_1088:
        /*0078*/ 	.word	0x00000070


	//   ....[1]....
        /*007c*/ 	.word	0x00000400


	//   ....[2]....
        /*0080*/ 	.word	0x00000670


	//   ....[3]....
        /*0084*/ 	.word	0x00001ab0


	//----- nvinfo : EIATTR_MAX_THREADS
	.align		4
.L_1089:
        /*0088*/ 	.byte	0x04, 0x05
        /*008a*/ 	.short	(.L_1091 - .L_1090)
.L_1090:
        /*008c*/ 	.word	0x00000400
        /*0090*/ 	.word	0x00000001
        /*0094*/ 	.word	0x00000001


	//----- nvinfo : EIATTR_CBANK_PARAM_SIZE
	.align		4
.L_1091:
        /*0098*/ 	.byte	0x03, 0x19
        /*009a*/ 	.short	0x00b0


	//----- nvinfo : EIATTR_PARAM_CBANK
	.align		4
        /*009c*/ 	.byte	0x04, 0x0a
        /*009e*/ 	.short	(.L_1093 - .L_1092)
	.align		4
.L_1092:
        /*00a0*/ 	.word	index@(.nv.constant0._ZN2at6native54_GLOBAL__N__aa9a477a_21_UpSampleBilinear2d_cu_607db5e329upsample_bilinear2d_out_frameIddEEviT0_S3_bNS_27GenericPackedTensorAccessorIKT_Lm4ENS_16DefaultPtrTraitsElEENS4_IS5_Lm4ES7_lEE)
        /*00a4*/ 	.short	0x0210
        /*00a6*/ 	.short	0x00b0


	//----- nvinfo : EIATTR_SW_WAR
	.align		4
.L_1093:
        /*00a8*/ 	.byte	0x04, 0x36
        /*00aa*/ 	.short	(.L_1095 - .L_1094)
.L_1094:
        /*00ac*/ 	.word	0x00000008
.L_1095:


//--------------------- .nv.info._ZN2at6native54_GLOBAL__N__aa9a477a_21_UpSampleBilinear2d_cu_607db5e334upsample_bilinear2d_nhwc_out_frameIddEEvT0_S3_biiiiiPKT_PS4_i --------------------------
	.section	.nv.info._ZN2at6native54_GLOBAL__N__aa9a477a_21_UpSampleBilinear2d_cu_607db5e334upsample_bilinear2d_nhwc_out_frameIddEEvT0_S3_biiiiiPKT_PS4_i,"",@"SHT_CUDA_INFO"
	.sectionflags	@""
	.align	4


	//----- nvinfo : EIATTR_CUDA_API_VERSION
	.align		4
        /*0000*/ 	.byte	0x04, 0x37
        /*0002*/ 	.short	(.L_1097 - .L_1096)
.L_1096:
        /*0004*/ 	.word	0x00000082


	//----- nvinfo : EIATTR_KPARAM_INFO
	.align		4
.L_1097:
        /*0008*/ 	.byte	0x04, 0x17
        /*000a*/ 	.short	(.L_1099 - .L_1098)
.L_1098:
        /*000c*/ 	.word	0x00000000
        /*0010*/ 	.short	0x000a
        /*0012*/ 	.short	0x0038
        /*0014*/ 	.byte	0x00, 0xf0, 0x11, 0x00


	//----- nvinfo : EIATTR_KPARAM_INFO
	.align		4
.L_1099:
        /*0018*/ 	.byte	0x04, 0x17
        /*001a*/ 	.short	(.L_1101 - .L_1100)
.L_1100:
        /*001c*/ 	.word	0x00000000
        /*0020*/ 	.short	0x0009
        /*0022*/ 	.short	0x0030
        /*0024*/ 	.byte	0x00, 0xf0, 0x21, 0x00


	//----- nvinfo : EIATTR_KPARAM_INFO
	.align		4
.L_1101:
        /*0028*/ 	.byte	0x04, 0x17
        /*002a*/ 	.short	(.L_1103 - .L_1102)
.L_1102:
        /*002c*/ 	.word	0x00000000
        /*0030*/ 	.short	0x0008
        /*0032*/ 	.short	0x0028
        /*0034*/ 	.byte	0x00, 0xf0, 0x21, 0x00


	//----- nvinfo : EIATTR_KPARAM_INFO
	.align		4
.L_1103:
        /*0038*/ 	.byte	0x04, 0x17
        /*003a*/ 	.short	(.L_1105 - .L_1104)
.L_1104:
        /*003c*/ 	.word	0x00000000
        /*0040*/ 	.short	0x0007
        /*0042*/ 	.short	0x0024
        /*0044*/ 	.byte	0x00, 0xf0, 0x11, 0x00


	//----- nvinfo : EIATTR_KPARAM_INFO
	.align		4
.L_1105:
        /*0048*/ 	.byte	0x04, 0x17
        /*004a*/ 	.short	(.L_1107 - .L_1106)
.L_1106:
        /*004c*/ 	.word	0x00000000
        /*0050*/ 	.short	0x0006
        /*0052*/ 	.short	0x0020
        /*0054*/ 	.byte	0x00, 0xf0, 0x11, 0x00


	//----- nvinfo : EIATTR_KPARAM_INFO
	.align		4
.L_1107:
        /*0058*/ 	.byte	0x04, 0x17
        /*005a*/ 	.short	(.L_1109 - .L_1108)
.L_1108:
        /*005c*/ 	.word	0x00000000
        /*0060*/ 	.short	0x0005
        /*0062*/ 	.short	0x001c
        /*0064*/ 	.byte	0x00, 0xf0, 0x11, 0x00


	//----- nvinfo : EIATTR_KPARAM_INFO
	.align		4
.L_1109:
        /*0068*/ 	.byte	0x04, 0x17
        /*006a*/ 	.short	(.L_1111 - .L_1110)
.L_1110:
        /*006c*/ 	.word	0x00000000
        /*0070*/ 	.short	0x0004
        /*0072*/ 	.short	0x0018
        /*0074*/ 	.byte	0x00, 0xf0, 0x11, 0x00


	//----- nvinfo : EIATTR_KPARAM_INFO
	.align		4
.L_1111:
        /*0078*/ 	.byte	0x04, 0x17
        /*007a*/ 	.short	(.L_1113 - .L_1112)
.L_1112:
        /*007c*/ 	.word	0x00000000
        /*0080*/ 	.short	0x0003
        /*0082*/ 	.short	0x0014
        /*0084*/ 	.byte	0x00, 0xf0, 0x11, 0x00


	//----- nvinfo : EIATTR_KPARAM_INFO
	.align		4
.L_1113:
        /*0088*/ 	.byte	0x04, 0x17
        /*008a*/ 	.short	(.L_1115 - .L_1114)
.L_1114:
        /*008c*/ 	.word	0x00000000
        /*0090*/ 	.short	0x0002
        /*0092*/ 	.short	0x0010
        /*0094*/ 	.byte	0x00, 0xf0, 0x05, 0x00


	//----- nvinfo : EIATTR_KPARAM_INFO
	.align		4
.L_1115:
        /*0098*/ 	.byte	0x04, 0x17
        /*009a*/ 	.short	(.L_1117 - .L_1116)
.L_1116:
        /*009c*/ 	.word	0x00000000
        /*00a0*/ 	.short	0x0001
        /*00a2*/ 	.short	0x0008
        /*00a4*/ 	.byte	0x00, 0xf0, 0x21, 0x00


	//----- nvinfo : EIATTR_KPARAM_INFO
	.align		4
.L_1117:
        /*00a8*/ 	.byte	0x04, 0x17
        /*00aa*/ 	.short	(.L_1119 - .L_1118)
.L_1118:
        /*00ac*/ 	.word	0x00000000
        /*00b0*/ 	.short	0x0000
        /*00b2*/ 	.short	0x0000
        /*00b4*/ 	.byte	0x00, 0xf0, 0x21, 0x00


	//----- nvinfo : EIATTR_SPARSE_MMA_MASK
	.align		4
.L_1119:
        /*00b8*/ 	.byte	0x03, 0x50
        /*00ba*/ 	.short	0x0000


	//----- nvinfo : EIATTR_MAXREG_COUNT
	.align		4
        /*00bc*/ 	.byte	0x03, 0x1b
        /*00be*/ 	.short	0x0040


	//----- nvinfo : EIATTR_MERCURY_ISA_VERSION
	.align		4
        /*00c0*/ 	.byte	0x03, 0x5f
        /*00c2*/ 	.short	0x0101


	//----- nvinfo : EIATTR_EXIT_INSTR_OFFSETS
	.align		4
        /*00c4*/ 	.byte	0x04, 0x1c
        /*00c6*/ 	.short	(.L_1121 - .L_1120)


	//   ....[0]....
.L_1120:
        /*00c8*/ 	.word	0x00000070


	//   ....[1]....
        /*00cc*/ 	.word	0x00000d90


	//----- nvinfo : EIATTR_MAX_THREADS
	.align		4
.L_1121:
        /*00d0*/ 	.byte	0x04, 0x05
        /*00d2*/ 	.short	(.L_1123 - .L_1122)
.L_1122:
        /*00d4*/ 	.word	0x00000400
        /*00d8*/ 	.word	0x00000001
        /*00dc*/ 	.word	0x00000001


	//----- nvinfo : EIATTR_CBANK_PARAM_SIZE
	.align		4
.L_1123:
        /*00e0*/ 	.byte	0x03, 0x19
        /*00e2*/ 	.short	0x003c


	//----- nvinfo : EIATTR_PARAM_CBANK
	.align		4
        /*00e4*/ 	.byte	0x04, 0x0a
        /*00e6*/ 	.short	(.L_1125 - .L_1124)
	.align		4
.L_1124:
        /*00e8*/ 	.word	index@(.nv.constant0._ZN2at6native54_GLOBAL__N__aa9a477a_21_UpSampleBilinear2d_cu_607db5e334upsample_bilinear2d_nhwc_out_frameIddEEvT0_S3_biiiiiPKT_PS4_i)
        /*00ec*/ 	.short	0x0210
        /*00ee*/ 	.short	0x003c


	//----- nvinfo : EIATTR_SW_WAR
	.align		4
.L_1125:
        /*00f0*/ 	.byte	0x04, 0x36
        /*00f2*/ 	.short	(.L_1127 - .L_1126)
.L_1126:
        /*00f4*/ 	.word	0x00000008
.L_1127:


//--------------------- .nv.callgraph             --------------------------
	.section	.nv.callgraph,"",@"SHT_CUDA_CALLGRAPH"
	.align	4
	.sectionentsize	8
	.align		4
        /*0000*/ 	.word	0x00000000
	.align		4
        /*0004*/ 	.word	0xffffffff
	.align		4
        /*0008*/ 	.word	0x00000000
	.align		4
        /*000c*/ 	.word	0xfffffffe
	.align		4
        /*0010*/ 	.word	0x00000000
	.align		4
        /*0014*/ 	.word	0xfffffffd
	.align		4
        /*0018*/ 	.word	0x00000000
	.align		4
        /*001c*/ 	.word	0xfffffffc


//--------------------- .nv.constant4             --------------------------
	.section	.nv.constant4,"a",@progbits
	.align	8
	.align		8
.nv.constant4:
        /*0000*/ 	.dword	_ZN52_INTERNAL_aa9a477a_21_UpSampleBilinear2d_cu_607db5e34cuda3std3__45__cpo5beginE
	.align		8
        /*0008*/ 	.dword	_ZN52_INTERNAL_aa9a477a_21_UpSampleBilinear2d_cu_607db5e34cuda3std3__45__cpo3endE
	.align		8
        /*0010*/ 	.dword	_ZN52_INTERNAL_aa9a477a_21_UpSampleBilinear2d_cu_607db5e34cuda3std3__45__cpo6cbeginE
	.align		8
        /*0018*/ 	.dword	_ZN52_INTERNAL_aa9a477a_21_UpSampleBilinear2d_cu_607db5e34cuda3std3__45__cpo4cendE
	.align		8
        /*0020*/ 	.dword	_ZN52_INTERNAL_aa9a477a_21_UpSampleBilinear2d_cu_607db5e34cuda3std3__45__cpo6rbeginE
	.align		8
        /*0028*/ 	.dword	_ZN52_INTERNAL_aa9a477a_21_UpSampleBilinear2d_cu_607db5e34cuda3std3__45__cpo4rendE
	.align		8
        /*0030*/ 	.dword	_ZN52_INTERNAL_aa9a477a_21_UpSampleBilinear2d_cu_607db5e34cuda3std3__45__cpo7crbeginE
	.align		8
        /*0038*/ 	.dword	_ZN52_INTERNAL_aa9a477a_21_UpSampleBilinear2d_cu_607db5e34cuda3std3__45__cpo5crendE
	.align		8
        /*0040*/ 	.dword	_ZN52_INTERNAL_aa9a477a_21_UpSampleBilinear2d_cu_607db5e34cuda3std3__454_GLOBAL__N__aa9a477a_21_UpSampleBilinear2d_cu_607db5e36ignoreE
	.align		8
        /*0048*/ 	.dword	_ZN52_INTERNAL_aa9a477a_21_UpSampleBilinear2d_cu_607db5e34cuda3std3__419piecewise_constructE
	.align		8
        /*0050*/ 	.dword	_ZN52_INTERNAL_aa9a477a_21_UpSampleBilinear2d_cu_607db5e34cuda3std3__48in_placeE
	.align		8
        /*0058*/ 	.dword	_ZN52_INTERNAL_aa9a477a_21_UpSampleBilinear2d_cu_607db5e34cuda3std3__420unreachable_sentinelE
	.align		8
        /*0060*/ 	.dword	_ZN52_INTERNAL_aa9a477a_21_UpSampleBilinear2d_cu_607db5e34cuda3std6ranges3__45__cpo4swapE
	.align		8
        /*0068*/ 	.dword	_ZN52_INTERNAL_aa9a477a_21_UpSampleBilinear2d_cu_607db5e34cuda3std6ranges3__45__cpo9iter_moveE
	.align		8
        /*0070*/ 	.dword	_ZN52_INTERNAL_aa9a477a_21_UpSampleBilinear2d_cu_607db5e34cuda3std6ranges3__45__cpo5beginE
	.align		8
        /*0078*/ 	.dword	_ZN52_INTERNAL_aa9a477a_21_UpSampleBilinear2d_cu_607db5e34cuda3std6ranges3__45__cpo3endE
	.align		8
        /*0080*/ 	.dword	_ZN52_INTERNAL_aa9a477a_21_UpSampleBilinear2d_cu_607db5e34cuda3std6ranges3__45__cpo6cbeginE
	.align		8
        /*0088*/ 	.dword	_ZN52_INTERNAL_aa9a477a_21_UpSampleBilinear2d_cu_607db5e34cuda3std6ranges3__45__cpo4cendE
	.align		8
        /*0090*/ 	.dword	_ZN52_INTERNAL_aa9a477a_21_UpSampleBilinear2d_cu_607db5e34cuda3std6ranges3__45__cpo7advanceE
	.align		8
        /*0098*/ 	.dword	_ZN52_INTERNAL_aa9a477a_21_UpSampleBilinear2d_cu_607db5e34cuda3std6ranges3__45__cpo9iter_swapE
	.align		8
        /*00a0*/ 	.dword	_ZN52_INTERNAL_aa9a477a_21_UpSampleBilinear2d_cu_607db5e34cuda3std6ranges3__45__cpo4nextE
	.align		8
        /*00a8*/ 	.dword	_ZN52_INTERNAL_aa9a477a_21_UpSampleBilinear2d_cu_607db5e34cuda3std6ranges3__45__cpo4prevE
	.align		8
        /*00b0*/ 	.dword	_ZN52_INTERNAL_aa9a477a_21_UpSampleBilinear2d_cu_607db5e34cuda3std6ranges3__45__cpo4dataE
	.align		8
        /*00b8*/ 	.dword	_ZN52_INTERNAL_aa9a477a_21_UpSampleBilinear2d_cu_607db5e34cuda3std6ranges3__45__cpo5cdataE
	.align		8
        /*00c0*/ 	.dword	_ZN52_INTERNAL_aa9a477a_21_UpSampleBilinear2d_cu_607db5e34cuda3std6ranges3__45__cpo4sizeE
	.align		8
        /*00c8*/ 	.dword	_ZN52_INTERNAL_aa9a477a_21_UpSampleBilinear2d_cu_607db5e34cuda3std6ranges3__45__cpo5ssizeE
	.align		8
        /*00d0*/ 	.dword	_ZN52_INTERNAL_aa9a477a_21_UpSampleBilinear2d_cu_607db5e34cuda3std6ranges3__45__cpo8distanceE
	.align		8
        /*00d8*/ 	.dword	_ZN52_INTERNAL_aa9a477a_21_UpSampleBilinear2d_cu_607db5e36thrust23THRUST_300001_SM_900_NS6system6detail10sequential3seqE


//--------------------- .text._ZN2at6native54_GLOBAL__N__aa9a477a_21_UpSampleBilinear2d_cu_607db5e336upsample_gen2d_aa_backward_out_frameIN3c108BFloat16EfNS0_18upsample_antialias20BicubicFilterFunctorEEEvT0_S7_NS_27GenericPackedTensorAccessorIT_Lm4ENS_16DefaultPtrTraitsElEENS8_IKS9_Lm4ESA_lEERKT1_ --------------------------
	.section	.text._ZN2at6native54_GLOBAL__N__aa9a477a_21_UpSampleBilinear2d_cu_607db5e336upsample_gen2d_aa_backward_out_frameIN3c108BFloat16EfNS0_18upsample_antialias20BicubicFilterFunctorEEEvT0_S7_NS_27GenericPackedTensorAccessorIT_Lm4ENS_16DefaultPtrTraitsElEENS8_IKS9_Lm4ESA_lEERKT1_,"ax",@progbits
	.align	128
.text._ZN2at6native54_GLOBAL__N__aa9a477a_21_UpSampleBilinear2d_cu_607db5e336upsample_gen2d_aa_backward_out_frameIN3c108BFloat16EfNS0_18upsample_antialias20BicubicFilterFunctorEEEvT0_S7_NS_27GenericPackedTensorAccessorIT_Lm4ENS_16DefaultPtrTraitsElEENS8_IKS9_Lm4ESA_lEERKT1_:
        .type           _ZN2at6native54_GLOBAL__N__aa9a477a_21_UpSampleBilinear2d_cu_607db5e336upsample_gen2d_aa_backward_out_frameIN3c108BFloat16EfNS0_18upsample_antialias20BicubicFilterFunctorEEEvT0_S7_NS_27GenericPackedTensorAccessorIT_Lm4ENS_16DefaultPtrTraitsElEENS8_IKS9_Lm4ESA_lEERKT1_,@function
        .size           _ZN2at6native54_GLOBAL__N__aa9a477a_21_UpSampleBilinear2d_cu_607db5e336upsample_gen2d_aa_backward_out_frameIN3c108BFloat16EfNS0_18upsample_antialias20BicubicFilterFunctorEEEvT0_S7_NS_27GenericPackedTensorAccessorIT_Lm4ENS_16DefaultPtrTraitsElEENS8_IKS9_Lm4ESA_lEERKT1_,(.L_x_1766 - _ZN2at6native54_GLOBAL__N__aa9a477a_21_UpSampleBilinear2d_cu_607db5e336upsample_gen2d_aa_backward_out_frameIN3c108BFloat16EfNS0_18upsample_antialias20BicubicFilterFunctorEEEvT0_S7_NS_27GenericPackedTensorAccessorIT_Lm4ENS_16DefaultPtrTraitsElEENS8_IKS9_Lm4ESA_lEERKT1_)
        .other          _ZN2at6native54_GLOBAL__N__aa9a477a_21_UpSampleBilinear2d_cu_607db5e336upsample_gen2d_aa_backward_out_frameIN3c108BFloat16EfNS0_18upsample_antialias20BicubicFilterFunctorEEEvT0_S7_NS_27GenericPackedTensorAccessorIT_Lm4ENS_16DefaultPtrTraitsElEENS8_IKS9_Lm4ESA_lEERKT1_,@"STO_CUDA_ENTRY STV_DEFAULT"
_ZN2at6native54_GLOBAL__N__aa9a477a_21_UpSampleBilinear2d_cu_607db5e336upsample_gen2d_aa_backward_out_frameIN3c108BFloat16EfNS0_18upsample_antialias20BicubicFilterFunctorEEEvT0_S7_NS_27GenericPackedTensorAccessorIT_Lm4ENS_16DefaultPtrTraitsElEENS8_IKS9_Lm4ESA_lEERKT1_:
[----:B------:R-:W0:Y:S01]  /*0000*/  LDC R1, c[0x0][0x28] ;  /* 0x00000a00ff017b82 */ /* 0x000e220000000800 */
[----:B------:R-:W1:Y:S01]  /*0010*/  S2R R2, SR_CTAID.X ;  /* 0x0000000000027919 */ /* 0x000e620000002500 */
[----:B------:R-:W-:Y:S01]  /*0020*/  ULDC UR6, c[0x0][0x0] ;  /* 0x0000000000067ab9 */ /* 0x000fe20000000800 */
[----:B------:R-:W-:Y:S01]  /*0030*/  ULDC UR4, c[0x0][0x4] ;  /* 0x0000010000047ab9 */ /* 0x000fe20000000800 */
[----:B------:R-:W-:Y:S01]  /*0040*/  ULDC UR5, c[0x0][0x280] ;  /* 0x0000a00000057ab9 */ /* 0x000fe20000000800 */
[----:B------:R-:W1:Y:S01]  /*0050*/  S2R R19, SR_TID.X ;  /* 0x0000000000137919 */ /* 0x000e620000002100 */
[----:B0-----:R-:W-:Y:S01]  /*0060*/  VIADD R1, R1, 0xfffffff0 ;  /* 0xfffffff001017836 */ /* 0x001fe20000000000 */
[----:B------:R-:W0:Y:S01]  /*0070*/  S2R R7, SR_CTAID.Y ;  /* 0x0000000000077919 */ /* 0x000e220000002600 */
[----:B------:R-:W0:Y:S01]  /*0080*/  S2R R20, SR_TID.Y ;  /* 0x0000000000147919 */ /* 0x000e220000002200 */
[----:B-1----:R-:W-:-:S05]  /*0090*/  IMAD R2, R2, UR6, R19 ;  /* 0x0000000602027c24 */ /* 0x002fca000f8e0213 */
[----:B------:R-:W-:Y:S01]  /*00a0*/  ISETP.GE.AND P0, PT, R2, UR5, PT ;  /* 0x0000000502007c0c */ /* 0x000fe2000bf06270 */
[----:B0-----:R-:W-:Y:S01]  /*00b0*/  IMAD R7, R7, UR4, R20 ;  /* 0x0000000407077c24 */ /* 0x001fe2000f8e0214 */
[----:B------:R-:W-:-:S04]  /*00c0*/  ULDC UR4, c[0x0][0x278] ;  /* 0x00009e0000047ab9 */ /* 0x000fc80000000800 */
[----:B------:R-:W-:-:S13]  /*00d0*/  ISETP.GE.OR P0, PT, R7, UR4, P0 ;  /* 0x0000000407007c0c */ /* 0x000fda0008706670 */
[----:B------:R-:W-:Y:S05]  /*00e0*/  @P0 EXIT ;  /* 0x000000000000094d */ /* 0x000fea0003800000 */
[----:B------:R-:W0:Y:S01]  /*00f0*/  LDC R15, c[0x0][0x238] ;  /* 0x00008e00ff0f7b82 */ /* 0x000e220000000800 */
[----:B------:R-:W-:-:S07]  /*0100*/  ULDC.64 UR8, c[0x0][0x208] ;  /* 0x0000820000087ab9 */ /* 0x000fce0000000a00 */
[----:B------:R-:W1:Y:S01]  /*0110*/  LDC R17, c[0x0][0x230] ;  /* 0x00008c00ff117b82 */ /* 0x000e620000000800 */
[----:B0-----:R-:W-:Y:S02]  /*0120*/  ISETP.NE.AND P0, PT, R15, UR5, PT ;  /* 0x000000050f007c0c */ /* 0x001fe4000bf05270 */
[----:B-1----:R-:W-:-:S13]  /*0130*/  ISETP.EQ.AND P1, PT, R17, UR4, PT ;  /* 0x0000000411007c0c */ /* 0x002fda000bf22270 */
[----:B------:R-:W-:Y:S05]  /*0140*/  @!P0 BRA P1, `(.L_x_0) ;  /* 0x0000004000388947 */ /* 0x000fea0000800000 */
[----:B------:R-:W0:Y:S01]  /*0150*/  LDC.64 R10, c[0x0][0x210] ;  /* 0x00008400ff0a7b82 */ /* 0x000e220000000a00 */
[----:B------:R-:W-:Y:S01]  /*0160*/  I2FP.F32.S32 R9, R7 ;  /* 0x0000000700097245 */ /* 0x000fe20000201400 */
[----:B------:R-:W-:Y:S01]  /*0170*/  BSSY B0, `(.L_x_1) ;  /* 0x0000152000007945 */ /* 0x000fe20003800000 */
[----:B------:R-:W-:Y:S02]  /*0180*/  I2FP.F32.S32 R18, R2 ;  /* 0x0000000200127245 */ /* 0x000fe40000201400 */
[----:B------:R-:W-:Y:S01]  /*0190*/  ISETP.NE.AND P1, PT, R20, RZ, PT ;  /* 0x000000ff1400720c */ /* 0x000fe20003f25270 */
[----:B------:R-:W-:Y:S02]  /*01a0*/  FADD.FTZ R9, R9, 0.5 ;  /* 0x3f00000009097421 */ /* 0x000fe40000010000 */
[----:B------:R-:W-:Y:S01]  /*01b0*/  FADD.FTZ R18, R18, 0.5 ;  /* 0x3f00000012127421 */ /* 0x000fe20000010000 */
[C---:B0-----:R-:W-:Y:S01]  /*01c0*/  FADD.FTZ R0, R10.reuse, R10 ;  /* 0x0000000a0a007221 */ /* 0x041fe20000010000 */
[----:B------:R-:W-:Y:S01]  /*01d0*/  FSETP.GE.FTZ.AND P0, PT, R10, 1, PT ;  /* 0x3f8000000a00780b */ /* 0x000fe20003f16000 */
[----:B------:R-:W-:-:S03]  /*01e0*/  FADD.FTZ R3, R11, R11 ;  /* 0x0000000b0b037221 */ /* 0x000fc60000010000 */
[----:B------:R-:W-:Y:S02]  /*01f0*/  FSEL R0, R0, 2, P0 ;  /* 0x4000000000007808 */ /* 0x000fe40000000000 */
[----:B------:R-:W-:Y:S02]  /*0200*/  FSETP.GE.FTZ.AND P0, PT, R11, 1, PT ;  /* 0x3f8000000b00780b */ /* 0x000fe40003f16000 */
[----:B------:R0:W1:Y:S01]  /*0210*/  F2I.FTZ.CEIL.NTZ R6, R0 ;  /* 0x0000000000067305 */ /* 0x000062000021b100 */
[----:B------:R-:W-:Y:S01]  /*0220*/  FFMA.FTZ R4, R9, R10, R0 ;  /* 0x0000000a09047223 */ /* 0x000fe20000010000 */
[----:B------:R-:W-:-:S03]  /*0230*/  FSEL R3, R3, 2, P0 ;  /* 0x4000000003037808 */ /* 0x000fc60000000000 */
[----:B------:R-:W-:Y:S02]  /*0240*/  FADD.FTZ R13, R4, 0.5 ;  /* 0x3f000000040d7421 */ /* 0x000fe40000010000 */
[-CC-:B------:R-:W-:Y:S01]  /*0250*/  FFMA.FTZ R4, R18, R11.reuse, -R3.reuse ;  /* 0x0000000b12047223 */ /* 0x180fe20000010803 */
[----:B------:R-:W2:Y:S01]  /*0260*/  F2I.FTZ.CEIL.NTZ R5, R3 ;  /* 0x0000000300057305 */ /* 0x000ea2000021b100 */
[----:B0-----:R-:W-:Y:S02]  /*0270*/  FFMA.FTZ R0, R9, R10, -R0 ;  /* 0x0000000a09007223 */ /* 0x001fe40000010800 */
[----:B------:R-:W-:Y:S01]  /*0280*/  FADD.FTZ R8, R4, 0.5 ;  /* 0x3f00000004087421 */ /* 0x000fe20000010000 */
[----:B------:R-:W-:Y:S01]  /*0290*/  FFMA.FTZ R4, R18, R11, R3 ;  /* 0x0000000b12047223 */ /* 0x000fe20000010003 */
[----:B------:R-:W-:Y:S01]  /*02a0*/  FADD.FTZ R10, R0, 0.5 ;  /* 0x3f000000000a7421 */ /* 0x000fe20000010000 */
[----:B-1----:R-:W-:Y:S02]  /*02b0*/  IMAD.SHL.U32 R6, R6, 0x2, RZ ;  /* 0x0000000206067824 */ /* 0x002fe400078e00ff */
[----:B------:R-:W-:Y:S01]  /*02c0*/  FADD.FTZ R12, R4, 0.5 ;  /* 0x3f000000040c7421 */ /* 0x000fe20000010000 */
[----:B------:R0:W1:Y:S01]  /*02d0*/  F2I.FTZ.TRUNC.NTZ R14, R13 ;  /* 0x0000000d000e7305 */ /* 0x000062000021f100 */
[----:B--2---:R-:W-:-:S07]  /*02e0*/  SHF.L.U32 R5, R5, 0x1, RZ ;  /* 0x0000000105057819 */ /* 0x004fce00000006ff */
[----:B------:R-:W2:Y:S01]  /*02f0*/  F2I.FTZ.TRUNC.NTZ R10, R10 ;  /* 0x0000000a000a7305 */ /* 0x000ea2000021f100 */
[----:B0-----:R-:W-:Y:S02]  /*0300*/  VIADD R13, R6, 0x1 ;  /* 0x00000001060d7836 */ /* 0x001fe40000000000 */
[----:B------:R-:W-:Y:S02]  /*0310*/  VIADD R0, R5, 0x1 ;  /* 0x0000000105007836 */ /* 0x000fe40000000000 */
[----:B------:R-:W-:Y:S01]  /*0320*/  IMAD R13, R13, R20, RZ ;  /* 0x000000140d0d7224 */ /* 0x000fe200078e02ff */
[----:B-1----:R-:W-:Y:S02]  /*0330*/  VIMNMX R4, R14, R17, PT ;  /* 0x000000110e047248 */ /* 0x002fe40003fe0100 */
[----:B------:R-:W0:Y:S01]  /*0340*/  F2I.FTZ.TRUNC.NTZ R8, R8 ;  /* 0x0000000800087305 */ /* 0x000e22000021f100 */
[C---:B------:R-:W-:Y:S02]  /*0350*/  IMAD R26, R0.reuse, UR6, R13 ;  /* 0x00000006001a7c24 */ /* 0x040fe4000f8e020d */
[----:B------:R-:W-:Y:S01]  /*0360*/  IMAD R0, R0, R19, RZ ;  /* 0x0000001300007224 */ /* 0x000fe200078e02ff */
[----:B--2---:R-:W-:-:S04]  /*0370*/  VIMNMX R31, RZ, R10, !PT ;  /* 0x0000000aff1f7248 */ /* 0x004fc80007fe0100 */
[----:B------:R-:W1:Y:S01]  /*0380*/  F2I.FTZ.TRUNC.NTZ R12, R12 ;  /* 0x0000000c000c7305 */ /* 0x000e62000021f100 */
[----:B------:R-:W-:Y:S01]  /*0390*/  IMAD.IADD R27, R4, 0x1, -R31 ;  /* 0x00000001041b7824 */ /* 0x000fe200078e0a1f */
[----:B0-----:R-:W-:Y:S02]  /*03a0*/  VIMNMX R29, RZ, R8, !PT ;  /* 0x00000008ff1d7248 */ /* 0x001fe40007fe0100 */
[----:B-1----:R-:W-:-:S04]  /*03b0*/  VIMNMX R3, R12, R15, PT ;  /* 0x0000000f0c037248 */ /* 0x002fc80003fe0100 */
[----:B------:R-:W-:Y:S01]  /*03c0*/  IADD3 R30, -R29, R3, RZ ;  /* 0x000000031d1e7210 */ /* 0x000fe20007ffe1ff */
[----:B------:R-:W-:Y:S06]  /*03d0*/  @P1 BRA `(.L_x_2) ;  /* 0x0000001000ac1947 */ /* 0x000fec0003800000 */
[----:B------:R-:W-:Y:S01]  /*03e0*/  I2FP.F32.S32 R13, R29 ;  /* 0x0000001d000d7245 */ /* 0x000fe20000201400 */
[----:B------:R-:W-:-:S04]  /*03f0*/  IMAD.MOV.U32 R8, RZ, RZ, 0x3f800000 ;  /* 0x3f800000ff087424 */ /* 0x000fc800078e00ff */
[----:B------:R-:W-:Y:S01]  /*0400*/  FFMA.FTZ R18, -R18, R11, R13 ;  /* 0x0000000b12127223 */ /* 0x000fe2000001010d */
[----:B------:R-:W-:Y:S06]  /*0410*/  @!P0 BRA `(.L_x_3) ;  /* 0x0000000000508947 */ /* 0x000fec0003800000 */
[----:B------:R-:W-:-:S06]  /*0420*/  FMUL.FTZ R11, R11, 1 ;  /* 0x3f8000000b0b7820 */ /* 0x000fcc0000410000 */
[----:B------:R-:W0:Y:S08]  /*0430*/  F2F.F64.F32 R10, R11 ;  /* 0x0000000b000a7310 */ /* 0x000e300000201800 */
[----:B0-----:R-:W0:Y:S01]  /*0440*/  MUFU.RCP64H R13, R11 ;  /* 0x0000000b000d7308 */ /* 0x001e220000001800 */
[----:B------:R-:W-:-:S04]  /*0450*/  IADD3 R12, R11, 0x300402, RZ ;  /* 0x003004020b0c7810 */ /* 0x000fc80007ffe0ff */
[----:B------:R-:W-:Y:S02]  /*0460*/  FSETP.GEU.AND P0, PT, |R12|, 5.8789094863358348022e-39, PT ;  /* 0x004004020c00780b */ /* 0x000fe40003f0e200 */
[----:B0-----:R-:W-:-:S08]  /*0470*/  DFMA R14, -R10, R12, 1 ;  /* 0x3ff000000a0e742b */ /* 0x001fd0000000010c */
[----:B------:R-:W-:-:S08]  /*0480*/  DFMA R14, R14, R14, R14 ;  /* 0x0000000e0e0e722b */ /* 0x000fd0000000000e */
[----:B------:R-:W-:-:S08]  /*0490*/  DFMA R14, R12, R14, R12 ;  /* 0x0000000e0c0e722b */ /* 0x000fd0000000000c */
[----:B------:R-:W-:-:S08]  /*04a0*/  DFMA R16, -R10, R14, 1 ;  /* 0x3ff000000a10742b */ /* 0x000fd0000000010e */
[----:B------:R-:W-:Y:S01]  /*04b0*/  DFMA R14, R14, R16, R14 ;  /* 0x000000100e0e722b */ /* 0x000fe2000000000e */
[----:B------:R-:W-:Y:S10]  /*04c0*/  @P0 BRA `(.L_x_4) ;  /* 0x0000000000100947 */ /* 0x000ff40003800000 */
[----:B------:R-:W-:-:S05]  /*04d0*/  LOP3.LUT R8, R11, 0x7fffffff, RZ, 0xc0, !PT ;  /* 0x7fffffff0b087812 */ /* 0x000fca00078ec0ff */
[----:B------:R-:W-:Y:S01]  /*04e0*/  VIADD R14, R8, 0xfff00000 ;  /* 0xfff00000080e7836 */ /* 0x000fe20000000000 */
[----:B------:R-:W-:-:S07]  /*04f0*/  MOV R8, 0x510 ;  /* 0x0000051000087802 */ /* 0x000fce0000000f00 */
[----:B------:R-:W-:Y:S05]  /*0500*/  CALL.REL.NOINC `($__internal_0_$__cuda_sm20_dblrcp_rn_slowpath_v3) ;  /* 0x0000004000d07944 */ /* 0x000fea0003c00000 */
.L_x_4:
[----:B------:R-:W-:Y:S01]  /*0510*/  UMOV UR4, 0xf0000000 ;  /* 0xf000000000047882 */ /* 0x000fe20000000000 */
[----:B------:R-:W-:Y:S01]  /*0520*/  UMOV UR5, 0x380fffff ;  /* 0x380fffff00057882 */ /* 0x000fe20000000000 */
[----:B------:R-:W0:Y:S01]  /*0530*/  F2F.F32.F64 R8, R14 ;  /* 0x0000000e00087310 */ /* 0x000e220000301000 */
[----:B------:R-:W-:-:S14]  /*0540*/  DSETP.GEU.AND P0, PT, |R14|, UR4, PT ;  /* 0x000000040e007e2a */ /* 0x000fdc000bf0e200 */
[----:B0-----:R-:W-:-:S07]  /*0550*/  @!P0 FMUL R8, R8, 1.175494350822287508e-38 ;  /* 0x0080000008088820 */ /* 0x001fce0000400000 */
.L_x_3:
[----:B------:R-:W-:Y:S01]  /*0560*/  ISETP.GE.AND P0, PT, R30, 0x1, PT ;  /* 0x000000011e00780c */ /* 0x000fe20003f06270 */
[----:B------:R-:W-:Y:S01]  /*0570*/  BSSY B2, `(.L_x_5) ;  /* 0x00000a7000027945 */ /* 0x000fe20003800000 */
[----:B------:R-:W-:-:S11]  /*0580*/  IMAD.MOV.U32 R10, RZ, RZ, RZ ;  /* 0x000000ffff0a7224 */ /* 0x000fd600078e00ff */
[----:B------:R-:W-:Y:S05]  /*0590*/  @!P0 BRA `(.L_x_6) ;  /* 0x0000000800908947 */ /* 0x000fea0003800000 */
[----:B------:R-:W-:Y:S01]  /*05a0*/  LOP3.LUT R10, RZ, R3, RZ, 0x33, !PT ;  /* 0x00000003ff0a7212 */ /* 0x000fe200078e33ff */
[----:B------:R-:W-:Y:S01]  /*05b0*/  BSSY B1, `(.L_x_7) ;  /* 0x000007e000017945 */ /* 0x000fe20003800000 */
[----:B------:R-:W-:Y:S01]  /*05c0*/  LOP3.LUT R15, R30, 0x3, RZ, 0xc0, !PT ;  /* 0x000000031e0f7812 */ /* 0x000fe200078ec0ff */
[----:B------:R-:W-:Y:S01]  /*05d0*/  IMAD.MOV.U32 R13, RZ, RZ, RZ ;  /* 0x000000ffff0d7224 */ /* 0x000fe200078e00ff */
[----:B------:R-:W-:-:S04]  /*05e0*/  IADD3 R10, -R10, -0x2, -R29 ;  /* 0xfffffffe0a0a7810 */ /* 0x000fc80007ffe91d */
[----:B------:R-:W-:Y:S02]  /*05f0*/  ISETP.GE.U32.AND P1, PT, R10, 0x3, PT ;  /* 0x000000030a00780c */ /* 0x000fe40003f26070 */
[----:B------:R-:W-:-:S11]  /*0600*/  MOV R10, RZ ;  /* 0x000000ff000a7202 */ /* 0x000fd60000000f00 */
[----:B------:R-:W-:Y:S05]  /*0610*/  @!P1 BRA `(.L_x_8) ;  /* 0x0000000400dc9947 */ /* 0x000fea0003800000 */
[----:B------:R-:W0:Y:S01]  /*0620*/  S2UR UR5, SR_CgaCtaId ;  /* 0x00000000000579c3 */ /* 0x000e220000008800 */
[----:B------:R-:W-:Y:S01]  /*0630*/  VIADD R0, R5, 0x1 ;  /* 0x0000000105007836 */ /* 0x000fe20000000000 */
[----:B------:R-:W-:Y:S01]  /*0640*/  UMOV UR4, 0x400 ;  /* 0x0000040000047882 */ /* 0x000fe20000000000 */
[----:B------:R-:W-:Y:S01]  /*0650*/  IADD3 R12, R30, -R15, RZ ;  /* 0x8000000f1e0c7210 */ /* 0x000fe20007ffe0ff */
[----:B------:R-:W-:Y:S02]  /*0660*/  IMAD.MOV.U32 R10, RZ, RZ, RZ ;  /* 0x000000ffff0a7224 */ /* 0x000fe400078e00ff */
[----:B------:R-:W-:Y:S02]  /*0670*/  IMAD R0, R0, R19, RZ ;  /* 0x0000001300007224 */ /* 0x000fe400078e02ff */
[----:B------:R-:W-:Y:S01]  /*0680*/  IMAD.MOV.U32 R13, RZ, RZ, RZ ;  /* 0x000000ffff0d7224 */ /* 0x000fe200078e00ff */
[----:B0-----:R-:W-:-:S06]  /*0690*/  ULEA UR4, UR5, UR4, 0x18 ;  /* 0x0000000405047291 */ /* 0x001fcc000f8ec03f */
[----:B------:R-:W-:-:S07]  /*06a0*/  LEA R11, R0, UR4, 0x1 ;  /* 0x00000004000b7c11 */ /* 0x000fce000f8e08ff */
.L_x_21:
[----:B------:R-:W-:Y:S01]  /*06b0*/  I2FP.F32.S32 R17, R13 ;  /* 0x0000000d00117245 */ /* 0x000fe20000201400 */
[----:B------:R-:W-:Y:S04]  /*06c0*/  BSSY B3, `(.L_x_9) ;  /* 0x0000014000037945 */ /* 0x000fe80003800000 */
[----:B------:R-:W-:-:S04]  /*06d0*/  FADD.FTZ R17, R18, R17 ;  /* 0x0000001112117221 */ /* 0x000fc80000010000 */
[----:B------:R-:W-:-:S04]  /*06e0*/  FADD.FTZ R17, R17, 0.5 ;  /* 0x3f00000011117421 */ /* 0x000fc80000010000 */
[----:B------:R-:W-:-:S05]  /*06f0*/  FMUL.FTZ R17, R17, R8 ;  /* 0x0000000811117220 */ /* 0x000fca0000410000 */
[----:B------:R-:W-:-:S13]  /*0700*/  FSETP.GEU.FTZ.AND P1, PT, R17, RZ, PT ;  /* 0x000000ff1100720b */ /* 0x000fda0003f3e000 */
[----:B------:R-:W-:-:S05]  /*0710*/  @!P1 FADD.FTZ R17, -R17, -RZ ;  /* 0x800000ff11119221 */ /* 0x000fca0000010100 */
[----:B------:R-:W-:-:S13]  /*0720*/  FSETP.GEU.FTZ.AND P1, PT, R17, 1, PT ;  /* 0x3f8000001100780b */ /* 0x000fda0003f3e000 */
[----:B------:R-:W-:Y:S05]  /*0730*/  @!P1 BRA `(.L_x_10) ;  /* 0x0000000000209947 */ /* 0x000fea0003800000 */
[----:B------:R-:W-:Y:S01]  /*0740*/  FSETP.GEU.FTZ.AND P1, PT, R17, 2, PT ;  /* 0x400000001100780b */ /* 0x000fe20003f3e000 */
[----:B------:R-:W-:-:S12]  /*0750*/  HFMA2.MMA R21, -RZ, RZ, 0, 0 ;  /* 0x00000000ff157435 */ /* 0x000fd800000001ff */
[----:B------:R-:W-:Y:S05]  /*0760*/  @P1 BRA `(.L_x_11) ;  /* 0x0000000000241947 */ /* 0x000fea0003800000 */
[----:B------:R-:W-:-:S04]  /*0770*/  FADD.FTZ R14, R17, -5 ;  /* 0xc0a00000110e7421 */ /* 0x000fc80000010000 */
[----:B------:R-:W-:-:S04]  /*0780*/  FFMA.FTZ R14, R17, R14, 8 ;  /* 0x41000000110e7423 */ /* 0x000fc8000001000e */
[----:B------:R-:W-:-:S04]  /*0790*/  FFMA.FTZ R14, R17, R14, -4 ;  /* 0xc0800000110e7423 */ /* 0x000fc8000001000e */
[----:B------:R-:W-:Y:S01]  /*07a0*/  FMUL.FTZ R21, R14, -0.5 ;  /* 0xbf0000000e157820 */ /* 0x000fe20000410000 */
[----:B------:R-:W-:Y:S06]  /*07b0*/  BRA `(.L_x_11) ;  /* 0x0000000000107947 */ /* 0x000fec0003800000 */
.L_x_10:
[----:B------:R-:W-:-:S04]  /*07c0*/  IMAD.MOV.U32 R14, RZ, RZ, 0x3fc00000 ;  /* 0x3fc00000ff0e7424 */ /* 0x000fc800078e00ff */
[----:B------:R-:W-:-:S04]  /*07d0*/  FFMA.FTZ R14, R17, R14, -2.5 ;  /* 0xc0200000110e7423 */ /* 0x000fc8000001000e */
[----:B------:R-:W-:-:S04]  /*07e0*/  FMUL.FTZ R14, R17, R14 ;  /* 0x0000000e110e7220 */ /* 0x000fc80000410000 */
[----:B------:R-:W-:-:S07]  /*07f0*/  FFMA.FTZ R21, R17, R14, 1 ;  /* 0x3f80000011157423 */ /* 0x000fce000001000e */
.L_x_11:
[----:B------:R-:W-:Y:S05]  /*0800*/  BSYNC B3 ;  /* 0x0000000000037941 */ /* 0x000fea0003800000 */
.L_x_9:
[----:B------:R-:W-:Y:S01]  /*0810*/  VIADD R14, R13, 0x1 ;  /* 0x000000010d0e7836 */ /* 0x000fe20000000000 */
[----:B------:R-:W-:Y:S04]  /*0820*/  BSSY B3, `(.L_x_12) ;  /* 0x0000018000037945 */ /* 0x000fe80003800000 */
[----:B------:R-:W-:Y:S02]  /*0830*/  I2FP.F32.S32 R17, R14 ;  /* 0x0000000e00117245 */ /* 0x000fe40000201400 */
[----:B------:R-:W-:Y:S01]  /*0840*/  F2FP.BF16.F32.PACK_AB R14, RZ, R21 ;  /* 0x00000015ff0e723e */ /* 0x000fe200000010ff */
[----:B------:R-:W-:Y:S02]  /*0850*/  FADD.FTZ R21, R21, R10 ;  /* 0x0000000a15157221 */ /* 0x000fe40000010000 */
[----:B------:R-:W-:-:S02]  /*0860*/  FADD.FTZ R17, R18, R17 ;  /* 0x0000001112117221 */ /* 0x000fc40000010000 */
[----:B------:R0:W-:Y:S02]  /*0870*/  STS.U16 [R11], R14 ;  /* 0x0000000e0b007388 */ /* 0x0001e40000000400 */
[----:B------:R-:W-:-:S04]  /*0880*/  FADD.FTZ R17, R17, 0.5 ;  /* 0x3f00000011117421 */ /* 0x000fc80000010000 */
[----:B------:R-:W-:-:S05]  /*0890*/  FMUL.FTZ R17, R17, R8 ;  /* 0x0000000811117220 */ /* 0x000fca0000410000 */
[----:B------:R-:W-:-:S13]  /*08a0*/  FSETP.GEU.FTZ.AND P1, PT, R17, RZ, PT ;  /* 0x000000ff1100720b */ /* 0x000fda0003f3e000 */
[----:B------:R-:W-:-:S05]  /*08b0*/  @!P1 FADD.FTZ R17, -R17, -RZ ;  /* 0x800000ff11119221 */ /* 0x000fca0000010100 */
[----:B------:R-:W-:-:S13]  /*08c0*/  FSETP.GEU.FTZ.AND P1, PT, R17, 1, PT ;  /* 0x3f8000001100780b */ /* 0x000fda0003f3e000 */
[----:B0-----:R-:W-:Y:S05]  /*08d0*/  @!P1 BRA `(.L_x_13) ;  /* 0x0000000000209947 */ /* 0x001fea0003800000 */
[----:B------:R-:W-:Y:S02]  /*08e0*/  FSETP.GEU.FTZ.AND P1, PT, R17, 2, PT ;  /* 0x400000001100780b */ /* 0x000fe40003f3e000 */
[----:B------:R-:W-:-:S11]  /*08f0*/  MOV R10, RZ ;  /* 0x000000ff000a7202 */ /* 0x000fd60000000f00 */
[----:B------:R-:W-:Y:S05]  /*0900*/  @P1 BRA `(.L_x_14) ;  /* 0x0000000000241947 */ /* 0x000fea0003800000 */
[----:B------:R-:W-:-:S04]  /*0910*/  FADD.FTZ R10, R17, -5 ;  /* 0xc0a00000110a7421 */ /* 0x000fc80000010000 */
[----:B------:R-:W-:-:S04]  /*0920*/  FFMA.FTZ R10, R17, R10, 8 ;  /* 0x41000000110a7423 */ /* 0x000fc8000001000a */
[----:B------:R-:W-:-:S04]  /*0930*/  FFMA.FTZ R10, R17, R10, -4 ;  /* 0xc0800000110a7423 */ /* 0x000fc8000001000a */
[----:B------:R-:W-:Y:S01]  /*0940*/  FMUL.FTZ R10, R10, -0.5 ;  /* 0xbf0000000a0a7820 */ /* 0x000fe20000410000 */
[----:B------:R-:W-:Y:S06]  /*0950*/  BRA `(.L_x_14) ;  /* 0x0000000000107947 */ /* 0x000fec0003800000 */
.L_x_13:
[----:B------:R-:W-:-:S04]  /*0960*/  IMAD.MOV.U32 R10, RZ, RZ, 0x3fc00000 ;  /* 0x3fc00000ff0a7424 */ /* 0x000fc800078e00ff */
[----:B------:R-:W-:-:S04]  /*0970*/  FFMA.FTZ R10, R17, R10, -2.5 ;  /* 0xc0200000110a7423 */ /* 0x000fc8000001000a */
[----:B------:R-:W-:-:S04]  /*0980*/  FMUL.FTZ R10, R17, R10 ;  /* 0x0000000a110a7220 */ /* 0x000fc80000410000 */
[----:B------:R-:W-:-:S07]  /*0990*/  FFMA.FTZ R10, R17, R10, 1 ;  /* 0x3f800000110a7423 */ /* 0x000fce000001000a */
.L_x_14:
[----:B------:R-:W-:Y:S05]  /*09a0*/  BSYNC B3 ;  /* 0x0000000000037941 */ /* 0x000fea0003800000 */
.L_x_12:
[----:B------:R-:W-:Y:S01]  /*09b0*/  VIADD R14, R13, 0x2 ;  /* 0x000000020d0e7836 */ /* 0x000fe20000000000 */
[----:B------:R-:W-:Y:S01]  /*09c0*/  BSSY B3, `(.L_x_15) ;  /* 0x0000018000037945 */ /* 0x000fe20003800000 */
[----:B------:R-:W-:-:S03]  /*09d0*/  FADD.FTZ R21, R21, R10 ;  /* 0x0000000a15157221 */ /* 0x000fc60000010000 */
[----:B------:R-:W-:Y:S02]  /*09e0*/  I2FP.F32.S32 R17, R14 ;  /* 0x0000000e00117245 */ /* 0x000fe40000201400 */
[----:B------:R-:W-:-:S03]  /*09f0*/  F2FP.BF16.F32.PACK_AB R14, RZ, R10 ;  /* 0x0000000aff0e723e */ /* 0x000fc600000010ff */
[----:B------:R-:W-:Y:S02]  /*0a00*/  FADD.FTZ R17, R18, R17 ;  /* 0x0000001112117221 */ /* 0x000fe40000010000 */
[----:B------:R0:W-:Y:S02]  /*0a10*/  STS.U16 [R11+0x2], R14 ;  /* 0x0000020e0b007388 */ /* 0x0001e40000000400 */
[----:B------:R-:W-:-:S04]  /*0a20*/  FADD.FTZ R17, R17, 0.5 ;  /* 0x3f00000011117421 */ /* 0x000fc80000010000 */
[----:B------:R-:W-:-:S05]  /*0a30*/  FMUL.FTZ R17, R17, R8 ;  /* 0x0000000811117220 */ /* 0x000fca0000410000 */
[----:B------:R-:W-:-:S13]  /*0a40*/  FSETP.GEU.FTZ.AND P1, PT, R17, RZ, PT ;  /* 0x000000ff1100720b */ /* 0x000fda0003f3e000 */
[----:B------:R-:W-:-:S05]  /*0a50*/  @!P1 FADD.FTZ R17, -R17, -RZ ;  /* 0x800000ff11119221 */ /* 0x000fca0000010100 */
[----:B------:R-:W-:-:S13]  /*0a60*/  FSETP.GEU.FTZ.AND P1, PT, R17, 1, PT ;  /* 0x3f8000001100780b */ /* 0x000fda0003f3e000 */
[----:B0-----:R-:W-:Y:S05]  /*0a70*/  @!P1 BRA `(.L_x_16) ;  /* 0x0000000000209947 */ /* 0x001fea0003800000 */
        /* <DEDUP_REMOVED lines=8> */
.L_x_16:
[----:B------:R-:W-:-:S04]  /*0b00*/  IMAD.MOV.U32 R10, RZ, RZ, 0x3fc00000 ;  /* 0x3fc00000ff0a7424 */ /* 0x000fc800078e00ff */
[----:B------:R-:W-:-:S04]  /*0b10*/  FFMA.FTZ R10, R17, R10, -2.5 ;  /* 0xc0200000110a7423 */ /* 0x000fc8000001000a */
[----:B------:R-:W-:-:S04]  /*0b20*/  FMUL.FTZ R10, R17, R10 ;  /* 0x0000000a110a7220 */ /* 0x000fc80000410000 */
[----:B------:R-:W-:-:S07]  /*0b30*/  FFMA.FTZ R10, R17, R10, 1 ;  /* 0x3f800000110a7423 */ /* 0x000fce000001000a */
.L_x_17:
[----:B------:R-:W-:Y:S05]  /*0b40*/  BSYNC B3 ;  /* 0x0000000000037941 */ /* 0x000fea0003800000 */
.L_x_15:
        /* <DEDUP_REMOVED lines=21> */
.L_x_19:
[----:B------:R-:W-:-:S04]  /*0ca0*/  IMAD.MOV.U32 R10, RZ, RZ, 0x3fc00000 ;  /* 0x3fc00000ff0a7424 */ /* 0x000fc800078e00ff */
[----:B------:R-:W-:-:S04]  /*0cb0*/  FFMA.FTZ R10, R17, R10, -2.5 ;  /* 0xc0200000110a7423 */ /* 0x000fc8000001000a */
[----:B------:R-:W-:-:S04]  /*0cc0*/  FMUL.FTZ R10, R17, R10 ;  /* 0x0000000a110a7220 */ /* 0x000fc80000410000 */
[----:B------:R-:W-:-:S07]  /*0cd0*/  FFMA.FTZ R10, R17, R10, 1 ;  /* 0x3f800000110a7423 */ /* 0x000fce000001000a */
.L_x_20:
[----:B------:R-:W-:Y:S05]  /*0ce0*/  BSYNC B3 ;  /* 0x0000000000037941 */ /* 0x000fea0003800000 */
.L_x_18:
[----:B------:R-:W-:Y:S01]  /*0cf0*/  VIADD R12, R12, 0xfffffffc ;  /* 0xfffffffc0c0c7836 */ /* 0x000fe20000000000 */
[----:B------:R-:W-:Y:S01]  /*0d00*/  F2FP.BF16.F32.PACK_AB R14, RZ, R10 ;  /* 0x0000000aff0e723e */ /* 0x000fe200000010ff */
[----:B------:R-:W-:Y:S01]  /*0d10*/  FADD.FTZ R10, R21, R10 ;  /* 0x0000000a150a7221 */ /* 0x000fe20000010000 */
[----:B------:R-:W-:Y:S02]  /*0d20*/  VIADD R13, R13, 0x4 ;  /* 0x000000040d0d7836 */ /* 0x000fe40000000000 */
[----:B------:R-:W-:Y:S02]  /*0d30*/  ISETP.NE.AND P1, PT, R12, RZ, PT ;  /* 0x000000ff0c00720c */ /* 0x000fe40003f25270 */
[----:B------:R-:W-:Y:S02]  /*0d40*/  PRMT R16, R14, 0x7610, R16 ;  /* 0x000076100e107816 */ /* 0x000fe40000000010 */
[----:B------:R-:W-:-:S03]  /*0d50*/  IADD3 R14, R11, 0x8, RZ ;  /* 0x000000080b0e7810 */ /* 0x000fc60007ffe0ff */
[----:B------:R0:W-:Y:S02]  /*0d60*/  STS.U16 [R11+0x6], R16 ;  /* 0x000006100b007388 */ /* 0x0001e40000000400 */
[----:B0-----:R-:W-:-:S04]  /*0d70*/  IMAD.MOV.U32 R11, RZ, RZ, R14 ;  /* 0x000000ffff0b7224 */ /* 0x001fc800078e000e */
[----:B------:R-:W-:Y:S05]  /*0d80*/  @P1 BRA `(.L_x_21) ;  /* 0xfffffff800481947 */ /* 0x000fea000383ffff */
.L_x_8:
[----:B------:R-:W-:Y:S05]  /*0d90*/  BSYNC B1 ;  /* 0x0000000000017941 */ /* 0x000fea0003800000 */
.L_x_7:
[----:B------:R-:W-:-:S13]  /*0da0*/  ISETP.NE.AND P1, PT, R15, RZ, PT ;  /* 0x000000ff0f00720c */ /* 0x000fda0003f25270 */
[----:B------:R-:W-:Y:S05]  /*0db0*/  @!P1 BRA `(.L_x_6) ;  /* 0x0000000000889947 */ /* 0x000fea0003800000 */
[----:B------:R-:W0:Y:S01]  /*0dc0*/  S2R R12, SR_CgaCtaId ;  /* 0x00000000000c7919 */ /* 0x000e220000008800 */
[----:B------:R-:W-:-:S04]  /*0dd0*/  MOV R11, 0x400 ;  /* 0x00000400000b7802 */ /* 0x000fc80000000f00 */
[----:B0-----:R-:W-:-:S07]  /*0de0*/  LEA R21, R12, R11, 0x18 ;  /* 0x0000000b0c157211 */ /* 0x001fce00078ec0ff */
.L_x_25:
        /* <DEDUP_REMOVED lines=17> */
.L_x_23:
[----:B------:R-:W-:-:S04]  /*0f00*/  IMAD.MOV.U32 R12, RZ, RZ, 0x3fc00000 ;  /* 0x3fc00000ff0c7424 */ /* 0x000fc800078e00ff */
[----:B------:R-:W-:-:S04]  /*0f10*/  FFMA.FTZ R12, R11, R12, -2.5 ;  /* 0xc02000000b0c7423 */ /* 0x000fc8000001000c */
[----:B------:R-:W-:-:S04]  /*0f20*/  FMUL.FTZ R12, R11, R12 ;  /* 0x0000000c0b0c7220 */ /* 0x000fc80000410000 */
[----:B------:R-:W-:-:S07]  /*0f30*/  FFMA.FTZ R17, R11, R12, 1 ;  /* 0x3f8000000b117423 */ /* 0x000fce000001000c */
.L_x_24:
[----:B------:R-:W-:Y:S05]  /*0f40*/  BSYNC B1 ;  /* 0x0000000000017941 */ /* 0x000fea0003800000 */
.L_x_22:
[----:B------:R-:W-:Y:S01]  /*0f50*/  IMAD.IADD R12, R0, 0x1, R13 ;  /* 0x00000001000c7824 */ /* 0x000fe200078e020d */
[----:B------:R-:W-:Y:S01]  /*0f60*/  F2FP.BF16.F32.PACK_AB R11, RZ, R17 ;  /* 0x00000011ff0b723e */ /* 0x000fe200000010ff */
[----:B------:R-:W-:Y:S02]  /*0f70*/  VIADD R15, R15, 0xffffffff ;  /* 0xffffffff0f0f7836 */ /* 0x000fe40000000000 */
[----:B------:R-:W-:Y:S01]  /*0f80*/  FADD.FTZ R10, R17, R10 ;  /* 0x0000000a110a7221 */ /* 0x000fe20000010000 */
[----:B------:R-:W-:Y:S01]  /*0f90*/  VIADD R13, R13, 0x1 ;  /* 0x000000010d0d7836 */ /* 0x000fe20000000000 */
[----:B------:R-:W-:Y:S02]  /*0fa0*/  LEA R12, R12, R21, 0x1 ;  /* 0x000000150c0c7211 */ /* 0x000fe400078e08ff */
[----:B------:R-:W-:-:S03]  /*0fb0*/  ISETP.NE.AND P1, PT, R15, RZ, PT ;  /* 0x000000ff0f00720c */ /* 0x000fc60003f25270 */
[----:B------:R0:W-:Y:S10]  /*0fc0*/  STS.U16 [R12], R11 ;  /* 0x0000000b0c007388 */ /* 0x0001f40000000400 */
[----:B0-----:R-:W-:Y:S05]  /*0fd0*/  @P1 BRA `(.L_x_25) ;  /* 0xfffffffc00841947 */ /* 0x001fea000383ffff */
.L_x_6:
[----:B------:R-:W-:Y:S05]  /*0fe0*/  BSYNC B2 ;  /* 0x0000000000027941 */ /* 0x000fea0003800000 */
.L_x_5:
[----:B------:R-:W-:Y:S01]  /*0ff0*/  BSSY B1, `(.L_x_26) ;  /* 0x0000048000017945 */ /* 0x000fe20003800000 */
[----:B------:R-:W-:-:S03]  /*1000*/  MOV R8, RZ ;  /* 0x000000ff00087202 */ /* 0x000fc60000000f00 */
[----:B------:R-:W-:Y:S05]  /*1010*/  @!P0 BRA `(.L_x_27) ;  /* 0x0000000400148947 */ /* 0x000fea0003800000 */
[----:B------:R-:W-:Y:S01]  /*1020*/  LOP3.LUT R8, RZ, R3, RZ, 0x33, !PT ;  /* 0x00000003ff087212 */ /* 0x000fe200078e33ff */
[----:B------:R-:W-:Y:S01]  /*1030*/  BSSY B2, `(.L_x_28) ;  /* 0x000002c000027945 */ /* 0x000fe20003800000 */
[----:B------:R-:W-:Y:S02]  /*1040*/  LOP3.LUT R11, R30, 0x3, RZ, 0xc0, !PT ;  /* 0x000000031e0b7812 */ /* 0x000fe400078ec0ff */
[----:B------:R-:W-:-:S04]  /*1050*/  IADD3 R8, -R8, -0x2, -R29 ;  /* 0xfffffffe08087810 */ /* 0x000fc80007ffe91d */
[----:B------:R-:W-:Y:S01]  /*1060*/  ISETP.GE.U32.AND P0, PT, R8, 0x3, PT ;  /* 0x000000030800780c */ /* 0x000fe20003f06070 */
[----:B------:R-:W-:-:S12]  /*1070*/  IMAD.MOV.U32 R8, RZ, RZ, RZ ;  /* 0x000000ffff087224 */ /* 0x000fd800078e00ff */
[----:B------:R-:W-:Y:S05]  /*1080*/  @!P0 BRA `(.L_x_29) ;  /* 0x0000000000988947 */ /* 0x000fea0003800000 */
[----:B------:R-:W0:Y:S01]  /*1090*/  F2F.BF16.F32 R13, R10 ;  /* 0x0000000a000d7304 */ /* 0x000e220000202000 */
[----:B------:R-:W-:Y:S01]  /*10a0*/  HFMA2.MMA R8, -RZ, RZ, 0, 0 ;  /* 0x00000000ff087435 */ /* 0x000fe200000001ff */
[----:B------:R-:W-:Y:S01]  /*10b0*/  FSETP.NEU.FTZ.AND P0, PT, R10, RZ, PT ;  /* 0x000000ff0a00720b */ /* 0x000fe20003f1d000 */
[----:B------:R-:W-:Y:S02]  /*10c0*/  IMAD.IADD R12, R30, 0x1, -R11 ;  /* 0x000000011e0c7824 */ /* 0x000fe400078e0a0b */
[----:B0-----:R-:W-:-:S10]  /*10d0*/  IMAD.U32 R13, R13, 0x10000, RZ ;  /* 0x000100000d0d7824 */ /* 0x001fd400078e00ff */
.L_x_32:
[----:B------:R-:W-:Y:S01]  /*10e0*/  VIADD R12, R12, 0xfffffffc ;  /* 0xfffffffc0c0c7836 */ /* 0x000fe20000000000 */
[----:B------:R-:W-:Y:S04]  /*10f0*/  BSSY B3, `(.L_x_30) ;  /* 0x000001d000037945 */ /* 0x000fe80003800000 */
[----:B------:R-:W-:Y:S01]  /*1100*/  ISETP.NE.AND P1, PT, R12, RZ, PT ;  /* 0x000000ff0c00720c */ /* 0x000fe20003f25270 */
[----:B0-----:R-:W-:-:S12]  /*1110*/  @!P0 BRA `(.L_x_31) ;  /* 0x0000000000688947 */ /* 0x001fd80003800000 */
[----:B------:R-:W0:Y:S01]  /*1120*/  S2UR UR5, SR_CgaCtaId ;  /* 0x00000000000579c3 */ /* 0x000e220000008800 */
[----:B------:R-:W-:Y:S01]  /*1130*/  UMOV UR4, 0x400 ;  /* 0x0000040000047882 */ /* 0x000fe20000000000 */
[----:B------:R-:W-:Y:S01]  /*1140*/  IADD3 R14, R0, R8, RZ ;  /* 0x00000008000e7210 */ /* 0x000fe20007ffe0ff */
[----:B------:R-:W1:Y:S01]  /*1150*/  MUFU.RCP R21, R13 ;  /* 0x0000000d00157308 */ /* 0x000e620000001000 */
[----:B0-----:R-:W-:-:S06]  /*1160*/  ULEA UR4, UR5, UR4, 0x18 ;  /* 0x0000000405047291 */ /* 0x001fcc000f8ec03f */
[----:B------:R-:W-:-:S05]  /*1170*/  LEA R14, R14, UR4, 0x1 ;  /* 0x000000040e0e7c11 */ /* 0x000fca000f8e08ff */
[----:B------:R-:W0:Y:S04]  /*1180*/  LDS.U16 R17, [R14+0x4] ;  /* 0x000004000e117984 */ /* 0x000e280000000400 */
[----:B------:R-:W2:Y:S04]  /*1190*/  LDS.U16 R15, [R14] ;  /* 0x000000000e0f7984 */ /* 0x000ea80000000400 */
[----:B------:R-:W3:Y:S04]  /*11a0*/  LDS.U16 R16, [R14+0x2] ;  /* 0x000002000e107984 */ /* 0x000ee80000000400 */
[----:B------:R-:W4:Y:S01]  /*11b0*/  LDS.U16 R18, [R14+0x6] ;  /* 0x000006000e127984 */ /* 0x000f220000000400 */
[----:B0-----:R-:W-:Y:S01]  /*11c0*/  SHF.L.U32 R17, R17, 0x10, RZ ;  /* 0x0000001011117819 */ /* 0x001fe200000006ff */
[----:B--2---:R-:W-:-:S04]  /*11d0*/  IMAD.U32 R15, R15, 0x10000, RZ ;  /* 0x000100000f0f7824 */ /* 0x004fc800078e00ff */
[-C--:B-1----:R-:W-:Y:S01]  /*11e0*/  FMUL.FTZ R17, R17, R21.reuse ;  /* 0x0000001511117220 */ /* 0x082fe20000410000 */
[----:B---3--:R-:W-:Y:S02]  /*11f0*/  IMAD.U32 R16, R16, 0x10000, RZ ;  /* 0x0001000010107824 */ /* 0x008fe400078e00ff */
[----:B------:R-:W-:Y:S02]  /*1200*/  FMUL.FTZ R15, R15, R21 ;  /* 0x000000150f0f7220 */ /* 0x000fe40000410000 */
[----:B------:R-:W-:Y:S01]  /*1210*/  F2FP.BF16.F32.PACK_AB R17, RZ, R17 ;  /* 0x00000011ff11723e */ /* 0x000fe200000010ff */
[----:B----4-:R-:W-:Y:S02]  /*1220*/  IMAD.U32 R18, R18, 0x10000, RZ ;  /* 0x0001000012127824 */ /* 0x010fe400078e00ff */
[----:B------:R-:W-:Y:S01]  /*1230*/  FMUL.FTZ R16, R16, R21 ;  /* 0x0000001510107220 */ /* 0x000fe20000410000 */
[----:B------:R-:W-:Y:S01]  /*1240*/  F2FP.BF16.F32.PACK_AB R15, RZ, R15 ;  /* 0x0000000fff0f723e */ /* 0x000fe200000010ff */
[----:B------:R0:W-:Y:S01]  /*1250*/  STS.U16 [R14+0x4], R17 ;  /* 0x000004110e007388 */ /* 0x0001e20000000400 */
[----:B------:R-:W-:-:S02]  /*1260*/  FMUL.FTZ R18, R18, R21 ;  /* 0x0000001512127220 */ /* 0x000fc40000410000 */
[----:B------:R-:W-:Y:S01]  /*1270*/  F2FP.BF16.F32.PACK_AB R16, RZ, R16 ;  /* 0x00000010ff10723e */ /* 0x000fe200000010ff */
[----:B------:R0:W-:Y:S02]  /*1280*/  STS.U16 [R14], R15 ;  /* 0x0000000f0e007388 */ /* 0x0001e40000000400 */
[----:B------:R-:W-:Y:S02]  /*1290*/  F2FP.BF16.F32.PACK_AB R18, RZ, R18 ;  /* 0x00000012ff12723e */ /* 0x000fe400000010ff */
[----:B------:R0:W-:Y:S04]  /*12a0*/  STS.U16 [R14+0x2], R16 ;  /* 0x000002100e007388 */ /* 0x0001e80000000400 */
[----:B------:R0:W-:Y:S02]  /*12b0*/  STS.U16 [R14+0x6], R18 ;  /* 0x000006120e007388 */ /* 0x0001e40000000400 */
.L_x_31:
[----:B------:R-:W-:Y:S05]  /*12c0*/  BSYNC B3 ;  /* 0x0000000000037941 */ /* 0x000fea0003800000 */
.L_x_30:
[----:B------:R-:W-:Y:S01]  /*12d0*/  VIADD R8, R8, 0x4 ;  /* 0x0000000408087836 */ /* 0x000fe20000000000 */
[----:B------:R-:W-:Y:S06]  /*12e0*/  @P1 BRA `(.L_x_32) ;  /* 0xfffffffc007c1947 */ /* 0x000fec000383ffff */
.L_x_29:
[----:B------:R-:W-:Y:S05]  /*12f0*/  BSYNC B2 ;  /* 0x0000000000027941 */ /* 0x000fea0003800000 */
.L_x_28:
[----:B------:R-:W-:-:S13]  /*1300*/  ISETP.NE.AND P0, PT, R11, RZ, PT ;  /* 0x000000ff0b00720c */ /* 0x000fda0003f05270 */
[----:B------:R-:W-:Y:S05]  /*1310*/  @!P0 BRA `(.L_x_27) ;  /* 0x0000000000548947 */ /* 0x000fea0003800000 */
[----:B------:R-:W1:Y:S01]  /*1320*/  F2F.BF16.F32 R12, R10 ;  /* 0x0000000a000c7304 */ /* 0x000e620000202000 */
[----:B------:R-:W-:Y:S02]  /*1330*/  FSETP.NEU.FTZ.AND P1, PT, R10, RZ, PT ;  /* 0x000000ff0a00720b */ /* 0x000fe40003f3d000 */
[----:B-1----:R-:W-:-:S05]  /*1340*/  SHF.L.U32 R12, R12, 0x10, RZ ;  /* 0x000000100c0c7819 */ /* 0x002fca00000006ff */
[----:B------:R1:W2:Y:S06]  /*1350*/  MUFU.RCP R13, R12 ;  /* 0x0000000c000d7308 */ /* 0x0002ac0000001000 */
.L_x_35:
[----:B------:R-:W-:Y:S01]  /*1360*/  VIADD R11, R11, 0xffffffff ;  /* 0xffffffff0b0b7836 */ /* 0x000fe20000000000 */
[----:B------:R-:W-:Y:S04]  /*1370*/  BSSY B2, `(.L_x_33) ;  /* 0x000000d000027945 */ /* 0x000fe80003800000 */
[----:B------:R-:W-:Y:S01]  /*1380*/  ISETP.NE.AND P0, PT, R11, RZ, PT ;  /* 0x000000ff0b00720c */ /* 0x000fe20003f05270 */
[----:B---3--:R-:W-:-:S12]  /*1390*/  @!P1 BRA `(.L_x_34) ;  /* 0x0000000000289947 */ /* 0x008fd80003800000 */
[----:B------:R-:W3:Y:S01]  /*13a0*/  S2UR UR5, SR_CgaCtaId ;  /* 0x00000000000579c3 */ /* 0x000ee20000008800 */
[----:B------:R-:W-:Y:S01]  /*13b0*/  UMOV UR4, 0x400 ;  /* 0x0000040000047882 */ /* 0x000fe20000000000 */
[----:B------:R-:W-:Y:S01]  /*13c0*/  IMAD.IADD R10, R0, 0x1, R8 ;  /* 0x00000001000a7824 */ /* 0x000fe200078e0208 */
[----:B---3--:R-:W-:-:S06]  /*13d0*/  ULEA UR4, UR5, UR4, 0x18 ;  /* 0x0000000405047291 */ /* 0x008fcc000f8ec03f */
[----:B------:R-:W-:-:S05]  /*13e0*/  LEA R10, R10, UR4, 0x1 ;  /* 0x000000040a0a7c11 */ /* 0x000fca000f8e08ff */
[----:B-1----:R-:W1:Y:S02]  /*13f0*/  LDS.U16 R12, [R10] ;  /* 0x000000000a0c7984 */ /* 0x002e640000000400 */
[----:B-1----:R-:W-:-:S05]  /*1400*/  SHF.L.U32 R12, R12, 0x10, RZ ;  /* 0x000000100c0c7819 */ /* 0x002fca00000006ff */
[----:B--2---:R-:W-:-:S05]  /*1410*/  FMUL.FTZ R12, R12, R13 ;  /* 0x0000000d0c0c7220 */ /* 0x004fca0000410000 */
[----:B------:R-:W-:-:S05]  /*1420*/  F2FP.BF16.F32.PACK_AB R12, RZ, R12 ;  /* 0x0000000cff0c723e */ /* 0x000fca00000010ff */
[----:B------:R3:W-:Y:S02]  /*1430*/  STS.U16 [R10], R12 ;  /* 0x0000000c0a007388 */ /* 0x0007e40000000400 */
.L_x_34:
[----:B------:R-:W-:Y:S05]  /*1440*/  BSYNC B2 ;  /* 0x0000000000027941 */ /* 0x000fea0003800000 */
.L_x_33:
[----:B------:R-:W-:Y:S01]  /*1450*/  VIADD R8, R8, 0x1 ;  /* 0x0000000108087836 */ /* 0x000fe20000000000 */
[----:B------:R-:W-:Y:S06]  /*1460*/  @P0 BRA `(.L_x_35) ;  /* 0xfffffffc00bc0947 */ /* 0x000fec000383ffff */
.L_x_27:
[----:B------:R-:W-:Y:S05]  /*1470*/  BSYNC B1 ;  /* 0x0000000000017941 */ /* 0x000fea0003800000 */
.L_x_26:
[----:B------:R-:W-:-:S13]  /*1480*/  ISETP.GE.AND P0, PT, R5, R8, PT ;  /* 0x000000080500720c */ /* 0x000fda0003f06270 */
[----:B------:R-:W-:Y:S05]  /*1490*/  @!P0 BRA `(.L_x_2) ;  /* 0x00000000007c8947 */ /* 0x000fea0003800000 */
[----:B---3--:R-:W-:Y:S01]  /*14a0*/  IADD3 R10, -R8, 0x1, R5 ;  /* 0x00000001080a7810 */ /* 0x008fe20007ffe105 */
[----:B------:R-:W-:Y:S01]  /*14b0*/  IMAD.IADD R11, R5, 0x1, -R8 ;  /* 0x00000001050b7824 */ /* 0x000fe200078e0a08 */
[----:B------:R-:W-:Y:S02]  /*14c0*/  BSSY B1, `(.L_x_36) ;  /* 0x000000e000017945 */ /* 0x000fe40003800000 */
[----:B------:R-:W-:Y:S02]  /*14d0*/  LOP3.LUT P0, R10, R10, 0x3, RZ, 0xc0, !PT ;  /* 0x000000030a0a7812 */ /* 0x000fe4000780c0ff */
[----:B------:R-:W-:-:S11]  /*14e0*/  ISETP.GE.U32.AND P1, PT, R11, 0x3, PT ;  /* 0x000000030b00780c */ /* 0x000fd60003f26070 */
[----:B------:R-:W-:Y:S05]  /*14f0*/  @!P0 BRA `(.L_x_37) ;  /* 0x0000000000288947 */ /* 0x000fea0003800000 */
[----:B-1----:R-:W1:Y:S01]  /*1500*/  S2R R12, SR_CgaCtaId ;  /* 0x00000000000c7919 */ /* 0x002e620000008800 */
[----:B------:R-:W-:-:S04]  /*1510*/  MOV R11, 0x400 ;  /* 0x00000400000b7802 */ /* 0x000fc80000000f00 */
[----:B-1----:R-:W-:-:S07]  /*1520*/  LEA R12, R12, R11, 0x18 ;  /* 0x0000000b0c0c7211 */ /* 0x002fce00078ec0ff */
.L_x_38:
[----:B------:R-:W-:Y:S01]  /*1530*/  IADD3 R11, R0, R8, RZ ;  /* 0x00000008000b7210 */ /* 0x000fe20007ffe0ff */
[----:B------:R-:W-:Y:S01]  /*1540*/  VIADD R10, R10, 0xffffffff ;  /* 0xffffffff0a0a7836 */ /* 0x000fe20000000000 */
[----:B------:R-:W-:-:S03]  /*1550*/  IADD3 R8, R8, 0x1, RZ ;  /* 0x0000000108087810 */ /* 0x000fc60007ffe0ff */
[----:B------:R-:W-:Y:S01]  /*1560*/  IMAD R11, R11, 0x2, R12 ;  /* 0x000000020b0b7824 */ /* 0x000fe200078e020c */
[----:B------:R-:W-:-:S04]  /*1570*/  ISETP.NE.AND P0, PT, R10, RZ, PT ;  /* 0x000000ff0a00720c */ /* 0x000fc80003f05270 */
[----:B------:R3:W-:Y:S09]  /*1580*/  STS.U16 [R11], RZ ;  /* 0x000000ff0b007388 */ /* 0x0007f20000000400 */
[----:B---3--:R-:W-:Y:S05]  /*1590*/  @P0 BRA `(.L_x_38) ;  /* 0xfffffffc00e40947 */ /* 0x008fea000383ffff */
.L_x_37:
[----:B------:R-:W-:Y:S05]  /*15a0*/  BSYNC B1 ;  /* 0x0000000000017941 */ /* 0x000fea0003800000 */
.L_x_36:
[----:B------:R-:W-:Y:S05]  /*15b0*/  @!P1 BRA `(.L_x_2) ;  /* 0x0000000000349947 */ /* 0x000fea0003800000 */
[----:B------:R-:W3:Y:S01]  /*15c0*/  S2R R11, SR_CgaCtaId ;  /* 0x00000000000b7919 */ /* 0x000ee20000008800 */
[----:B------:R-:W-:-:S04]  /*15d0*/  MOV R10, 0x400 ;  /* 0x00000400000a7802 */ /* 0x000fc80000000f00 */
[----:B---3--:R-:W-:-:S07]  /*15e0*/  LEA R11, R11, R10, 0x18 ;  /* 0x0000000a0b0b7211 */ /* 0x008fce00078ec0ff */
.L_x_39:
[----:B------:R-:W-:-:S04]  /*15f0*/  IMAD.IADD R10, R0, 0x1, R8 ;  /* 0x00000001000a7824 */ /* 0x000fc800078e0208 */
[----:B-1--4-:R-:W-:Y:S01]  /*1600*/  IMAD R12, R10, 0x2, R11 ;  /* 0x000000020a0c7824 */ /* 0x012fe200078e020b */
[C---:B------:R-:W-:Y:S01]  /*1610*/  IADD3 R10, R8.reuse, 0x3, RZ ;  /* 0x00000003080a7810 */ /* 0x040fe20007ffe0ff */
[----:B------:R-:W-:-:S03]  /*1620*/  VIADD R8, R8, 0x4 ;  /* 0x0000000408087836 */ /* 0x000fc60000000000 */
[----:B------:R4:W-:Y:S01]  /*1630*/  STS.U16 [R12], RZ ;  /* 0x000000ff0c007388 */ /* 0x0009e20000000400 */
[----:B------:R-:W-:-:S03]  /*1640*/  ISETP.GE.AND P0, PT, R10, R5, PT ;  /* 0x000000050a00720c */ /* 0x000fc60003f06270 */
[----:B------:R4:W-:Y:S04]  /*1650*/  STS.U16 [R12+0x2], RZ ;  /* 0x000002ff0c007388 */ /* 0x0009e80000000400 */
[----:B------:R4:W-:Y:S04]  /*1660*/  STS.U16 [R12+0x4], RZ ;  /* 0x000004ff0c007388 */ /* 0x0009e80000000400 */
[----:B------:R4:W-:Y:S02]  /*1670*/  STS.U16 [R12+0x6], RZ ;  /* 0x000006ff0c007388 */ /* 0x0009e40000000400 */
[----:B------:R-:W-:Y:S05]  /*1680*/  @!P0 BRA `(.L_x_39) ;  /* 0xfffffffc00d88947 */ /* 0x000fea000383ffff */
.L_x_2:
[----:B------:R-:W-:Y:S05]  /*1690*/  BSYNC B0 ;  /* 0x0000000000007941 */ /* 0x000fea0003800000 */
.L_x_1:
[----:B------:R-:W-:Y:S01]  /*16a0*/  ISETP.NE.AND P0, PT, R19, RZ, PT ;  /* 0x000000ff1300720c */ /* 0x000fe20003f05270 */
[----:B------:R-:W-:-:S12]  /*16b0*/  BSSY B0, `(.L_x_40) ;  /* 0x000012f000007945 */ /* 0x000fd80003800000 */
[----:B------:R-:W-:Y:S05]  /*16c0*/  @P0 BRA `(.L_x_41) ;  /* 0x0000001000b40947 */ /* 0x000fea0003800000 */
[----:B------:R-:W5:Y:S01]  /*16d0*/  LDC R11, c[0x0][0x210] ;  /* 0x00008400ff0b7b82 */ /* 0x000f620000000800 */
[----:B---3--:R-:W-:Y:S01]  /*16e0*/  I2FP.F32.S32 R10, R31 ;  /* 0x0000001f000a7245 */ /* 0x008fe20000201400 */
[----:B------:R-:W-:Y:S01]  /*16f0*/  IMAD.MOV.U32 R8, RZ, RZ, 0x3f800000 ;  /* 0x3f800000ff087424 */ /* 0x000fe200078e00ff */
[----:B-----5:R-:W-:-:S03]  /*1700*/  FSETP.GE.FTZ.AND P0, PT, R11, 1, PT ;  /* 0x3f8000000b00780b */ /* 0x020fc60003f16000 */
[----:B------:R-:W-:-:S10]  /*1710*/  FFMA.FTZ R9, -R9, R11, R10 ;  /* 0x0000000b09097223 */ /* 0x000fd4000001010a */
[----:B------:R-:W-:Y:S05]  /*1720*/  @!P0 BRA `(.L_x_42) ;  /* 0x0000000000508947 */ /* 0x000fea0003800000 */
[----:B------:R-:W-:-:S06]  /*1730*/  FMUL.FTZ R10, R11, 1 ;  /* 0x3f8000000b0a7820 */ /* 0x000fcc0000410000 */
[----:B------:R-:W2:Y:S08]  /*1740*/  F2F.F64.F32 R10, R10 ;  /* 0x0000000a000a7310 */ /* 0x000eb00000201800 */
[----:B--2---:R-:W0:Y:S01]  /*1750*/  MUFU.RCP64H R13, R11 ;  /* 0x0000000b000d7308 */ /* 0x004e220000001800 */
[----:B-1--4-:R-:W-:-:S04]  /*1760*/  IADD3 R12, R11, 0x300402, RZ ;  /* 0x003004020b0c7810 */ /* 0x012fc80007ffe0ff */
        /* <DEDUP_REMOVED lines=11> */
.L_x_43:
[----:B------:R-:W-:Y:S01]  /*1820*/  UMOV UR4, 0xf0000000 ;  /* 0xf000000000047882 */ /* 0x000fe20000000000 */
[----:B------:R-:W-:Y:S01]  /*1830*/  UMOV UR5, 0x380fffff ;  /* 0x380fffff00057882 */ /* 0x000fe20000000000 */
[----:B------:R-:W0:Y:S01]  /*1840*/  F2F.F32.F64 R8, R14 ;  /* 0x0000000e00087310 */ /* 0x000e220000301000 */
[----:B------:R-:W-:-:S14]  /*1850*/  DSETP.GEU.AND P0, PT, |R14|, UR4, PT ;  /* 0x000000040e007e2a */ /* 0x000fdc000bf0e200 */
[----:B0-----:R-:W-:-:S07]  /*1860*/  @!P0 FMUL R8, R8, 1.175494350822287508e-38 ;  /* 0x0080000008088820 */ /* 0x001fce0000400000 */
.L_x_42:
[----:B------:R-:W-:Y:S01]  /*1870*/  ISETP.GE.AND P0, PT, R27, 0x1, PT ;  /* 0x000000011b00780c */ /* 0x000fe20003f06270 */
[----:B------:R-:W-:Y:S01]  /*1880*/  BSSY B2, `(.L_x_44) ;  /* 0x00000a7000027945 */ /* 0x000fe20003800000 */
[----:B------:R-:W-:-:S11]  /*1890*/  IMAD.MOV.U32 R10, RZ, RZ, RZ ;  /* 0x000000ffff0a7224 */ /* 0x000fd600078e00ff */
[----:B------:R-:W-:Y:S05]  /*18a0*/  @!P0 BRA `(.L_x_45) ;  /* 0x0000000800908947 */ /* 0x000fea0003800000 */
[----:B------:R-:W-:Y:S01]  /*18b0*/  LOP3.LUT R10, RZ, R4, RZ, 0x33, !PT ;  /* 0x00000004ff0a7212 */ /* 0x000fe200078e33ff */
[----:B------:R-:W-:Y:S01]  /*18c0*/  BSSY B1, `(.L_x_46) ;  /* 0x000007e000017945 */ /* 0x000fe20003800000 */
[----:B-1--4-:R-:W-:Y:S02]  /*18d0*/  LOP3.LUT R12, R27, 0x3, RZ, 0xc0, !PT ;  /* 0x000000031b0c7812 */ /* 0x012fe400078ec0ff */
[----:B------:R-:W-:-:S04]  /*18e0*/  IADD3 R10, -R10, -0x2, -R31 ;  /* 0xfffffffe0a0a7810 */ /* 0x000fc80007ffe91f */
[----:B------:R-:W-:Y:S02]  /*18f0*/  ISETP.GE.U32.AND P1, PT, R10, 0x3, PT ;  /* 0x000000030a00780c */ /* 0x000fe40003f26070 */
[----:B------:R-:W-:-:S11]  /*1900*/  CS2R R10, SRZ ;  /* 0x00000000000a7805 */ /* 0x000fd6000001ff00 */
[----:B------:R-:W-:Y:S05]  /*1910*/  @!P1 BRA `(.L_x_47) ;  /* 0x0000000400e09947 */ /* 0x000fea0003800000 */
[----:B------:R-:W1:Y:S01]  /*1920*/  S2UR UR5, SR_CgaCtaId ;  /* 0x00000000000579c3 */ /* 0x000e620000008800 */
[----:B------:R-:W-:Y:S01]  /*1930*/  IADD3 R5, R5, 0x1, RZ ;  /* 0x0000000105057810 */ /* 0x000fe20007ffe0ff */
[----:B--2---:R-:W-:Y:S01]  /*1940*/  VIADD R13, R6, 0x1 ;  /* 0x00000001060d7836 */ /* 0x004fe20000000000 */
[----:B------:R-:W-:Y:S01]  /*1950*/  UMOV UR4, 0x400 ;  /* 0x0000040000047882 */ /* 0x000fe20000000000 */
[----:B------:R-:W-:Y:S02]  /*1960*/  CS2R R10, SRZ ;  /* 0x00000000000a7805 */ /* 0x000fe4000001ff00 */
[----:B------:R-:W-:-:S04]  /*1970*/  IMAD R5, R5, UR6, RZ ;  /* 0x0000000605057c24 */ /* 0x000fc8000f8e02ff */
[----:B------:R-:W-:Y:S02]  /*1980*/  IMAD R13, R13, R20, R5 ;  /* 0x000000140d0d7224 */ /* 0x000fe400078e0205 */
[----:B------:R-:W-:Y:S01]  /*1990*/  IMAD.IADD R5, R27, 0x1, -R12 ;  /* 0x000000011b057824 */ /* 0x000fe200078e0a0c */
[----:B-1----:R-:W-:-:S06]  /*19a0*/  ULEA UR4, UR5, UR4, 0x18 ;  /* 0x0000000405047291 */ /* 0x002fcc000f8ec03f */
[----:B------:R-:W-:-:S07]  /*19b0*/  LEA R13, R13, UR4, 0x1 ;  /* 0x000000040d0d7c11 */ /* 0x000fce000f8e08ff */
.L_x_60:
[----:B0-----:R-:W-:Y:S01]  /*19c0*/  I2FP.F32.S32 R14, R11 ;  /* 0x0000000b000e7245 */ /* 0x001fe20000201400 */
        /* <DEDUP_REMOVED lines=16> */
.L_x_49:
[----:B------:R-:W-:-:S04]  /*1ad0*/  IMAD.MOV.U32 R14, RZ, RZ, 0x3fc00000 ;  /* 0x3fc00000ff0e7424 */ /* 0x000fc800078e00ff */
[----:B------:R-:W-:-:S04]  /*1ae0*/  FFMA.FTZ R14, R15, R14, -2.5 ;  /* 0xc02000000f0e7423 */ /* 0x000fc8000001000e */
[----:B------:R-:W-:-:S04]  /*1af0*/  FMUL.FTZ R14, R15, R14 ;  /* 0x0000000e0f0e7220 */ /* 0x000fc80000410000 */
[----:B------:R-:W-:-:S07]  /*1b00*/  FFMA.FTZ R17, R15, R14, 1 ;  /* 0x3f8000000f117423 */ /* 0x000fce000001000e */
.L_x_50:
[----:B------:R-:W-:Y:S05]  /*1b10*/  BSYNC B3 ;  /* 0x0000000000037941 */ /* 0x000fea0003800000 */
.L_x_48:
[----:B------:R-:W-:Y:S01]  /*1b20*/  VIADD R14, R11, 0x1 ;  /* 0x000000010b0e7836 */ /* 0x000fe20000000000 */
[----:B------:R-:W-:Y:S04]  /*1b30*/  BSSY B3, `(.L_x_51) ;  /* 0x0000018000037945 */ /* 0x000fe80003800000 */
[----:B------:R-:W-:-:S05]  /*1b40*/  I2FP.F32.S32 R14, R14 ;  /* 0x0000000e000e7245 */ /* 0x000fca0000201400 */
[----:B------:R-:W-:-:S04]  /*1b50*/  FADD.FTZ R14, R9, R14 ;  /* 0x0000000e090e7221 */ /* 0x000fc80000010000 */
[----:B------:R-:W-:Y:S01]  /*1b60*/  FADD.FTZ R15, R14, 0.5 ;  /* 0x3f0000000e0f7421 */ /* 0x000fe20000010000 */
[----:B------:R-:W-:Y:S01]  /*1b70*/  F2FP.BF16.F32.PACK_AB R14, RZ, R17 ;  /* 0x00000011ff0e723e */ /* 0x000fe200000010ff */
[----:B------:R-:W-:Y:S02]  /*1b80*/  FADD.FTZ R17, R17, R10 ;  /* 0x0000000a11117221 */ /* 0x000fe40000010000 */
[----:B------:R-:W-:Y:S02]  /*1b90*/  FMUL.FTZ R15, R15, R8 ;  /* 0x000000080f0f7220 */ /* 0x000fe40000410000 */
[----:B------:R0:W-:Y:S03]  /*1ba0*/  STS.U16 [R13], R14 ;  /* 0x0000000e0d007388 */ /* 0x0001e60000000400 */
        /* <DEDUP_REMOVED lines=12> */
.L_x_52:
[----:B------:R-:W-:-:S04]  /*1c70*/  IMAD.MOV.U32 R10, RZ, RZ, 0x3fc00000 ;  /* 0x3fc00000ff0a7424 */ /* 0x000fc800078e00ff */
[----:B------:R-:W-:-:S04]  /*1c80*/  FFMA.FTZ R10, R15, R10, -2.5 ;  /* 0xc02000000f0a7423 */ /* 0x000fc8000001000a */
[----:B------:R-:W-:-:S04]  /*1c90*/  FMUL.FTZ R10, R15, R10 ;  /* 0x0000000a0f0a7220 */ /* 0x000fc80000410000 */
[----:B------:R-:W-:-:S07]  /*1ca0*/  FFMA.FTZ R10, R15, R10, 1 ;  /* 0x3f8000000f0a7423 */ /* 0x000fce000001000a */
.L_x_53:
[----:B------:R-:W-:Y:S05]  /*1cb0*/  BSYNC B3 ;  /* 0x0000000000037941 */ /* 0x000fea0003800000 */
.L_x_51:
[----:B------:R-:W-:Y:S01]  /*1cc0*/  VIADD R14, R11, 0x2 ;  /* 0x000000020b0e7836 */ /* 0x000fe20000000000 */
[----:B------:R-:W-:Y:S01]  /*1cd0*/  BSSY B3, `(.L_x_54) ;  /* 0x0000018000037945 */ /* 0x000fe20003800000 */
[----:B------:R-:W-:-:S03]  /*1ce0*/  FADD.FTZ R17, R17, R10 ;  /* 0x0000000a11117221 */ /* 0x000fc60000010000 */
[----:B------:R-:W-:-:S05]  /*1cf0*/  I2FP.F32.S32 R14, R14 ;  /* 0x0000000e000e7245 */ /* 0x000fca0000201400 */
[----:B------:R-:W-:-:S04]  /*1d00*/  FADD.FTZ R14, R9, R14 ;  /* 0x0000000e090e7221 */ /* 0x000fc80000010000 */
[----:B------:R-:W-:Y:S01]  /*1d10*/  FADD.FTZ R15, R14, 0.5 ;  /* 0x3f0000000e0f7421 */ /* 0x000fe20000010000 */
[----:B------:R-:W-:-:S03]  /*1d20*/  F2FP.BF16.F32.PACK_AB R14, RZ, R10 ;  /* 0x0000000aff0e723e */ /* 0x000fc600000010ff */
[----:B------:R-:W-:Y:S02]  /*1d30*/  FMUL.FTZ R15, R15, R8 ;  /* 0x000000080f0f7220 */ /* 0x000fe40000410000 */
[----:B------:R0:W-:Y:S03]  /*1d40*/  STS.U16 [R13+0x2], R14 ;  /* 0x0000020e0d007388 */ /* 0x0001e60000000400 */
        /* <DEDUP_REMOVED lines=12> */
.L_x_55:
[----:B------:R-:W-:-:S04]  /*1e10*/  IMAD.MOV.U32 R10, RZ, RZ, 0x3fc00000 ;  /* 0x3fc00000ff0a7424 */ /* 0x000fc800078e00ff */
[----:B------:R-:W-:-:S04]  /*1e20*/  FFMA.FTZ R10, R15, R10, -2.5 ;  /* 0xc02000000f0a7423 */ /* 0x000fc8000001000a */
[----:B------:R-:W-:-:S04]  /*1e30*/  FMUL.FTZ R10, R15, R10 ;  /* 0x0000000a0f0a7220 */ /* 0x000fc80000410000 */
[----:B------:R-:W-:-:S07]  /*1e40*/  FFMA.FTZ R10, R15, R10, 1 ;  /* 0x3f8000000f0a7423 */ /* 0x000fce000001000a */
.L_x_56:
[----:B------:R-:W-:Y:S05]  /*1e50*/  BSYNC B3 ;  /* 0x0000000000037941 */ /* 0x000fea0003800000 */
.L_x_54:
        /* <DEDUP_REMOVED lines=21> */
.L_x_58:
[----:B------:R-:W-:-:S04]  /*1fb0*/  IMAD.MOV.U32 R10, RZ, RZ, 0x3fc00000 ;  /* 0x3fc00000ff0a7424 */ /* 0x000fc800078e00ff */
[----:B------:R-:W-:-:S04]  /*1fc0*/  FFMA.FTZ R10, R15, R10, -2.5 ;  /* 0xc02000000f0a7423 */ /* 0x000fc8000001000a */
[----:B------:R-:W-:-:S04]  /*1fd0*/  FMUL.FTZ R10, R15, R10 ;  /* 0x0000000a0f0a7220 */ /* 0x000fc80000410000 */
[----:B------:R-:W-:-:S07]  /*1fe0*/  FFMA.FTZ R10, R15, R10, 1 ;  /* 0x3f8000000f0a7423 */ /* 0x000fce000001000a */
.L_x_59:
[----:B------:R-:W-:Y:S05]  /*1ff0*/  BSYNC B3 ;  /* 0x0000000000037941 */ /* 0x000fea0003800000 */
.L_x_57:
        /* <DEDUP_REMOVED lines=10> */
.L_x_47:
[----:B------:R-:W-:Y:S05]  /*20a0*/  BSYNC B1 ;  /* 0x0000000000017941 */ /* 0x000fea0003800000 */
.L_x_46:
[----:B------:R-:W-:-:S13]  /*20b0*/  ISETP.NE.AND P1, PT, R12, RZ, PT ;  /* 0x000000ff0c00720c */ /* 0x000fda0003f25270 */
[----:B------:R-:W-:Y:S05]  /*20c0*/  @!P1 BRA `(.L_x_45) ;  /* 0x0000000000889947 */ /* 0x000fea0003800000 */
[----:B0-----:R-:W0:Y:S01]  /*20d0*/  S2R R14, SR_CgaCtaId ;  /* 0x00000000000e7919 */ /* 0x001e220000008800 */
[----:B------:R-:W-:-:S04]  /*20e0*/  MOV R5, 0x400 ;  /* 0x0000040000057802 */ /* 0x000fc80000000f00 */
[----:B0-----:R-:W-:-:S07]  /*20f0*/  LEA R15, R14, R5, 0x18 ;  /* 0x000000050e0f7211 */ /* 0x001fce00078ec0ff */
.L_x_64:
        /* <DEDUP_REMOVED lines=10> */
[----:B--2---:R-:W-:-:S11]  /*21a0*/  MOV R13, RZ ;  /* 0x000000ff000d7202 */ /* 0x004fd60000000f00 */
[----:B------:R-:W-:Y:S05]  /*21b0*/  @P1 BRA `(.L_x_63) ;  /* 0x0000000000241947 */ /* 0x000fea0003800000 */
[----:B------:R-:W-:-:S04]  /*21c0*/  FADD.FTZ R14, R5, -5 ;  /* 0xc0a00000050e7421 */ /* 0x000fc80000010000 */
[----:B------:R-:W-:-:S04]  /*21d0*/  FFMA.FTZ R14, R5, R14, 8 ;  /* 0x41000000050e7423 */ /* 0x000fc8000001000e */
[----:B------:R-:W-:-:S04]  /*21e0*/  FFMA.FTZ R14, R5, R14, -4 ;  /* 0xc0800000050e7423 */ /* 0x000fc8000001000e */
[----:B------:R-:W-:Y:S01]  /*21f0*/  FMUL.FTZ R13, R14, -0.5 ;  /* 0xbf0000000e0d7820 */ /* 0x000fe20000410000 */
[----:B------:R-:W-:Y:S06]  /*2200*/  BRA `(.L_x_63) ;  /* 0x0000000000107947 */ /* 0x000fec0003800000 */
.L_x_62:
[----:B------:R-:W-:-:S04]  /*2210*/  IMAD.MOV.U32 R14, RZ, RZ, 0x3fc00000 ;  /* 0x3fc00000ff0e7424 */ /* 0x000fc800078e00ff */
[----:B------:R-:W-:-:S04]  /*2220*/  FFMA.FTZ R14, R5, R14, -2.5 ;  /* 0xc0200000050e7423 */ /* 0x000fc8000001000e */
[----:B------:R-:W-:-:S04]  /*2230*/  FMUL.FTZ R14, R5, R14 ;  /* 0x0000000e050e7220 */ /* 0x000fc80000410000 */
[----:B--2---:R-:W-:-:S07]  /*2240*/  FFMA.FTZ R13, R5, R14, 1 ;  /* 0x3f800000050d7423 */ /* 0x004fce000001000e */
.L_x_63:
[----:B------:R-:W-:Y:S05]  /*2250*/  BSYNC B1 ;  /* 0x0000000000017941 */ /* 0x000fea0003800000 */
.L_x_61:
        /* <DEDUP_REMOVED lines=8> */
[----:B---3--:R-:W-:Y:S05]  /*22e0*/  @P1 BRA `(.L_x_64) ;  /* 0xfffffffc00841947 */ /* 0x008fea000383ffff */
.L_x_45:
[----:B------:R-:W-:Y:S05]  /*22f0*/  BSYNC B2 ;  /* 0x0000000000027941 */ /* 0x000fea0003800000 */
.L_x_44:
[----:B------:R-:W-:Y:S01]  /*2300*/  BSSY B1, `(.L_x_65) ;  /* 0x0000048000017945 */ /* 0x000fe20003800000 */
[----:B------:R-:W-:-:S03]  /*2310*/  HFMA2.MMA R5, -RZ, RZ, 0, 0 ;  /* 0x00000000ff057435 */ /* 0x000fc600000001ff */
[----:B------:R-:W-:Y:S08]  /*2320*/  @!P0 BRA `(.L_x_66) ;  /* 0x0000000400148947 */ /* 0x000ff00003800000 */
[----:B------:R-:W-:Y:S01]  /*2330*/  LOP3.LUT R4, RZ, R4, RZ, 0x33, !PT ;  /* 0x00000004ff047212 */ /* 0x000fe200078e33ff */
[----:B------:R-:W-:Y:S01]  /*2340*/  BSSY B2, `(.L_x_67) ;  /* 0x000002c000027945 */ /* 0x000fe20003800000 */
[----:B------:R-:W-:Y:S02]  /*2350*/  IMAD.MOV.U32 R5, RZ, RZ, RZ ;  /* 0x000000ffff057224 */ /* 0x000fe400078e00ff */
[----:B------:R-:W-:-:S04]  /*2360*/  IADD3 R4, -R4, -0x2, -R31 ;  /* 0xfffffffe04047810 */ /* 0x000fc80007ffe91f */
[----:B------:R-:W-:Y:S02]  /*2370*/  ISETP.GE.U32.AND P0, PT, R4, 0x3, PT ;  /* 0x000000030400780c */ /* 0x000fe40003f06070 */
[----:B------:R-:W-:-:S11]  /*2380*/  LOP3.LUT R4, R27, 0x3, RZ, 0xc0, !PT ;  /* 0x000000031b047812 */ /* 0x000fd600078ec0ff */
[----:B------:R-:W-:Y:S05]  /*2390*/  @!P0 BRA `(.L_x_68) ;  /* 0x0000000000988947 */ /* 0x000fea0003800000 */
[----:B------:R-:W3:Y:S01]  /*23a0*/  F2F.BF16.F32 R9, R10 ;  /* 0x0000000a00097304 */ /* 0x000ee20000202000 */
[----:B------:R-:W-:Y:S01]  /*23b0*/  FSETP.NEU.FTZ.AND P0, PT, R10, RZ, PT ;  /* 0x000000ff0a00720b */ /* 0x000fe20003f1d000 */
[----:B------:R-:W-:Y:S01]  /*23c0*/  IMAD.IADD R8, R27, 0x1, -R4 ;  /* 0x000000011b087824 */ /* 0x000fe200078e0a04 */
[----:B------:R-:W-:Y:S01]  /*23d0*/  MOV R5, RZ ;  /* 0x000000ff00057202 */ /* 0x000fe20000000f00 */
[----:B---3--:R-:W-:-:S10]  /*23e0*/  IMAD.U32 R9, R9, 0x10000, RZ ;  /* 0x0001000009097824 */ /* 0x008fd400078e00ff */
.L_x_71:
[----:B------:R-:W-:Y:S01]  /*23f0*/  IADD3 R8, R8, -0x4, RZ ;  /* 0xfffffffc08087810 */ /* 0x000fe20007ffe0ff */
[----:B------:R-:W-:Y:S03]  /*2400*/  BSSY B3, `(.L_x_69) ;  /* 0x000001d000037945 */ /* 0x000fe60003800000 */
[----:B------:R-:W-:Y:S01]  /*2410*/  ISETP.NE.AND P1, PT, R8, RZ, PT ;  /* 0x000000ff0800720c */ /* 0x000fe20003f25270 */
[----:B---3--:R-:W-:-:S12]  /*2420*/  @!P0 BRA `(.L_x_70) ;  /* 0x0000000000688947 */ /* 0x008fd80003800000 */
[----:B------:R-:W3:Y:S01]  /*2430*/  S2UR UR5, SR_CgaCtaId ;  /* 0x00000000000579c3 */ /* 0x000ee20000008800 */
[----:B------:R-:W-:Y:S01]  /*2440*/  UMOV UR4, 0x400 ;  /* 0x0000040000047882 */ /* 0x000fe20000000000 */
[----:B------:R-:W-:Y:S01]  /*2450*/  IMAD.IADD R11, R26, 0x1, R5 ;  /* 0x000000011a0b7824 */ /* 0x000fe200078e0205 */
[----:B0-----:R-:W0:Y:S01]  /*2460*/  MUFU.RCP R16, R9 ;  /* 0x0000000900107308 */ /* 0x001e220000001000 */
[----:B---3--:R-:W-:-:S06]  /*2470*/  ULEA UR4, UR5, UR4, 0x18 ;  /* 0x0000000405047291 */ /* 0x008fcc000f8ec03f */
[----:B------:R-:W-:-:S05]  /*2480*/  LEA R11, R11, UR4, 0x1 ;  /* 0x000000040b0b7c11 */ /* 0x000fca000f8e08ff */
[----:B-1--4-:R-:W1:Y:S04]  /*2490*/  LDS.U16 R12, [R11] ;  /* 0x000000000b0c7984 */ /* 0x012e680000000400 */
[----:B------:R-:W3:Y:S04]  /*24a0*/  LDS.U16 R14, [R11+0x4] ;  /* 0x000004000b0e7984 */ /* 0x000ee80000000400 */
[----:B--2---:R-:W2:Y:S04]  /*24b0*/  LDS.U16 R13, [R11+0x2] ;  /* 0x000002000b0d7984 */ /* 0x004ea80000000400 */
[----:B------:R-:W4:Y:S01]  /*24c0*/  LDS.U16 R15, [R11+0x6] ;  /* 0x000006000b0f7984 */ /* 0x000f220000000400 */
[----:B-1----:R-:W-:-:S02]  /*24d0*/  SHF.L.U32 R12, R12, 0x10, RZ ;  /* 0x000000100c0c7819 */ /* 0x002fc400000006ff */
[----:B---3--:R-:W-:-:S03]  /*24e0*/  SHF.L.U32 R14, R14, 0x10, RZ ;  /* 0x000000100e0e7819 */ /* 0x008fc600000006ff */
[-C--:B0-----:R-:W-:Y:S01]  /*24f0*/  FMUL.FTZ R12, R12, R16.reuse ;  /* 0x000000100c0c7220 */ /* 0x081fe20000410000 */
[----:B--2---:R-:W-:Y:S02]  /*2500*/  IMAD.U32 R13, R13, 0x10000, RZ ;  /* 0x000100000d0d7824 */ /* 0x004fe400078e00ff */
[----:B------:R-:W-:Y:S02]  /*2510*/  FMUL.FTZ R14, R14, R16 ;  /* 0x000000100e0e7220 */ /* 0x000fe40000410000 */
[----:B------:R-:W-:Y:S01]  /*2520*/  F2FP.BF16.F32.PACK_AB R12, RZ, R12 ;  /* 0x0000000cff0c723e */ /* 0x000fe200000010ff */
[----:B----4-:R-:W-:Y:S02]  /*2530*/  IMAD.U32 R15, R15, 0x10000, RZ ;  /* 0x000100000f0f7824 */ /* 0x010fe400078e00ff */
[----:B------:R-:W-:Y:S01]  /*2540*/  FMUL.FTZ R13, R13, R16 ;  /* 0x000000100d0d7220 */ /* 0x000fe20000410000 */
[----:B------:R-:W-:Y:S01]  /*2550*/  F2FP.BF16.F32.PACK_AB R14, RZ, R14 ;  /* 0x0000000eff0e723e */ /* 0x000fe200000010ff */
[----:B------:R3:W-:Y:S01]  /*2560*/  STS.U16 [R11], R12 ;  /* 0x0000000c0b007388 */ /* 0x0007e20000000400 */
[----:B------:R-:W-:-:S02]  /*2570*/  FMUL.FTZ R15, R15, R16 ;  /* 0x000000100f0f7220 */ /* 0x000fc40000410000 */
[----:B------:R-:W-:Y:S01]  /*2580*/  F2FP.BF16.F32.PACK_AB R13, RZ, R13 ;  /* 0x0000000dff0d723e */ /* 0x000fe200000010ff */
[----:B------:R3:W-:Y:S02]  /*2590*/  STS.U16 [R11+0x4], R14 ;  /* 0x0000040e0b007388 */ /* 0x0007e40000000400 */
[----:B------:R-:W-:Y:S02]  /*25a0*/  F2FP.BF16.F32.PACK_AB R15, RZ, R15 ;  /* 0x0000000fff0f723e */ /* 0x000fe400000010ff */
[----:B------:R3:W-:Y:S04]  /*25b0*/  STS.U16 [R11+0x2], R13 ;  /* 0x0000020d0b007388 */ /* 0x0007e80000000400 */
[----:B------:R3:W-:Y:S02]  /*25c0*/  STS.U16 [R11+0x6], R15 ;  /* 0x0000060f0b007388 */ /* 0x0007e40000000400 */
.L_x_70:
[----:B------:R-:W-:Y:S05]  /*25d0*/  BSYNC B3 ;  /* 0x0000000000037941 */ /* 0x000fea0003800000 */
.L_x_69:
[----:B------:R-:W-:Y:S01]  /*25e0*/  IADD3 R5, R5, 0x4, RZ ;  /* 0x0000000405057810 */ /* 0x000fe20007ffe0ff */
[----:B------:R-:W-:Y:S06]  /*25f0*/  @P1 BRA `(.L_x_71) ;  /* 0xfffffffc007c1947 */ /* 0x000fec000383ffff */
.L_x_68:
[----:B------:R-:W-:Y:S05]  /*2600*/  BSYNC B2 ;  /* 0x0000000000027941 */ /* 0x000fea0003800000 */
.L_x_67:
[----:B------:R-:W-:-:S13]  /*2610*/  ISETP.NE.AND P0, PT, R4, RZ, PT ;  /* 0x000000ff0400720c */ /* 0x000fda0003f05270 */
[----:B------:R-:W-:Y:S05]  /*2620*/  @!P0 BRA `(.L_x_66) ;  /* 0x0000000000548947 */ /* 0x000fea0003800000 */
[----:B------:R-:W5:Y:S01]  /*2630*/  F2F.BF16.F32 R8, R10 ;  /* 0x0000000a00087304 */ /* 0x000f620000202000 */
[----:B------:R-:W-:Y:S01]  /*2640*/  FSETP.NEU.FTZ.AND P1, PT, R10, RZ, PT ;  /* 0x000000ff0a00720b */ /* 0x000fe20003f3d000 */
[----:B-----5:R-:W-:-:S06]  /*2650*/  IMAD.U32 R8, R8, 0x10000, RZ ;  /* 0x0001000008087824 */ /* 0x020fcc00078e00ff */
[----:B-1-34-:R1:W3:Y:S06]  /*2660*/  MUFU.RCP R12, R8 ;  /* 0x00000008000c7308 */ /* 0x01a2ec0000001000 */
.L_x_74:
[----:B------:R-:W-:Y:S01]  /*2670*/  IADD3 R4, R4, -0x1, RZ ;  /* 0xffffffff04047810 */ /* 0x000fe20007ffe0ff */
[----:B------:R-:W-:Y:S03]  /*2680*/  BSSY B2, `(.L_x_72) ;  /* 0x000000d000027945 */ /* 0x000fe60003800000 */
[----:B------:R-:W-:Y:S01]  /*2690*/  ISETP.NE.AND P0, PT, R4, RZ, PT ;  /* 0x000000ff0400720c */ /* 0x000fe20003f05270 */
[----:B----4-:R-:W-:-:S12]  /*26a0*/  @!P1 BRA `(.L_x_73) ;  /* 0x0000000000289947 */ /* 0x010fd80003800000 */
[----:B------:R-:W4:Y:S01]  /*26b0*/  S2UR UR5, SR_CgaCtaId ;  /* 0x00000000000579c3 */ /* 0x000f220000008800 */
[----:B------:R-:W-:Y:S01]  /*26c0*/  UMOV UR4, 0x400 ;  /* 0x0000040000047882 */ /* 0x000fe20000000000 */
[----:B-1----:R-:W-:Y:S01]  /*26d0*/  IMAD.IADD R8, R26, 0x1, R5 ;  /* 0x000000011a087824 */ /* 0x002fe200078e0205 */
[----:B----4-:R-:W-:-:S06]  /*26e0*/  ULEA UR4, UR5, UR4, 0x18 ;  /* 0x0000000405047291 */ /* 0x010fcc000f8ec03f */
[----:B------:R-:W-:-:S05]  /*26f0*/  LEA R8, R8, UR4, 0x1 ;  /* 0x0000000408087c11 */ /* 0x000fca000f8e08ff */
[----:B------:R-:W1:Y:S02]  /*2700*/  LDS.U16 R9, [R8] ;  /* 0x0000000008097984 */ /* 0x000e640000000400 */
[----:B-1----:R-:W-:-:S05]  /*2710*/  SHF.L.U32 R9, R9, 0x10, RZ ;  /* 0x0000001009097819 */ /* 0x002fca00000006ff */
[----:B---3--:R-:W-:-:S05]  /*2720*/  FMUL.FTZ R9, R9, R12 ;  /* 0x0000000c09097220 */ /* 0x008fca0000410000 */
[----:B------:R-:W-:-:S05]  /*2730*/  F2FP.BF16.F32.PACK_AB R9, RZ, R9 ;  /* 0x00000009ff09723e */ /* 0x000fca00000010ff */
[----:B------:R4:W-:Y:S02]  /*2740*/  STS.U16 [R8], R9 ;  /* 0x0000000908007388 */ /* 0x0009e40000000400 */
.L_x_73:
[----:B------:R-:W-:Y:S05]  /*2750*/  BSYNC B2 ;  /* 0x0000000000027941 */ /* 0x000fea0003800000 */
.L_x_72:
[----:B------:R-:W-:Y:S01]  /*2760*/  VIADD R5, R5, 0x1 ;  /* 0x0000000105057836 */ /* 0x000fe20000000000 */
[----:B------:R-:W-:Y:S06]  /*2770*/  @P0 BRA `(.L_x_74) ;  /* 0xfffffffc00bc0947 */ /* 0x000fec000383ffff */
.L_x_66:
[----:B------:R-:W-:Y:S05]  /*2780*/  BSYNC B1 ;  /* 0x0000000000017941 */ /* 0x000fea0003800000 */
.L_x_65:
[----:B------:R-:W-:-:S13]  /*2790*/  ISETP.GE.AND P0, PT, R6, R5, PT ;  /* 0x000000050600720c */ /* 0x000fda0003f06270 */
[----:B------:R-:W-:Y:S05]  /*27a0*/  @!P0 BRA `(.L_x_41) ;  /* 0x00000000007c8947 */ /* 0x000fea0003800000 */
[----:B------:R-:W-:Y:S01]  /*27b0*/  IADD3 R4, -R5, 0x1, R6 ;  /* 0x0000000105047810 */ /* 0x000fe20007ffe106 */
[----:B------:R-:W-:Y:S01]  /*27c0*/  BSSY B1, `(.L_x_75) ;  /* 0x000000f000017945 */ /* 0x000fe20003800000 */
[----:B-1--4-:R-:W-:Y:S02]  /*27d0*/  IADD3 R8, R6, -R5, RZ ;  /* 0x8000000506087210 */ /* 0x012fe40007ffe0ff */
[----:B------:R-:W-:Y:S02]  /*27e0*/  LOP3.LUT P0, R4, R4, 0x3, RZ, 0xc0, !PT ;  /* 0x0000000304047812 */ /* 0x000fe4000780c0ff */
[----:B------:R-:W-:-:S11]  /*27f0*/  ISETP.GE.U32.AND P1, PT, R8, 0x3, PT ;  /* 0x000000030800780c */ /* 0x000fd60003f26070 */
[----:B------:R-:W-:Y:S05]  /*2800*/  @!P0 BRA `(.L_x_76) ;  /* 0x0000000000288947 */ /* 0x000fea0003800000 */
[----:B------:R-:W1:Y:S01]  /*2810*/  S2R R9, SR_CgaCtaId ;  /* 0x0000000000097919 */ /* 0x000e620000008800 */
[----:B------:R-:W-:-:S04]  /*2820*/  MOV R8, 0x400 ;  /* 0x0000040000087802 */ /* 0x000fc80000000f00 */
[----:B-1----:R-:W-:-:S07]  /*2830*/  LEA R9, R9, R8, 0x18 ;  /* 0x0000000809097211 */ /* 0x002fce00078ec0ff */
.L_x_77:
[----:B------:R-:W-:Y:S01]  /*2840*/  IMAD.IADD R8, R26, 0x1, R5 ;  /* 0x000000011a087824 */ /* 0x000fe200078e0205 */
[----:B------:R-:W-:Y:S01]  /*2850*/  IADD3 R5, R5, 0x1, RZ ;  /* 0x0000000105057810 */ /* 0x000fe20007ffe0ff */
[----:B------:R-:W-:-:S03]  /*2860*/  VIADD R4, R4, 0xffffffff ;  /* 0xffffffff04047836 */ /* 0x000fc60000000000 */
[----:B------:R-:W-:Y:S02]  /*2870*/  LEA R8, R8, R9, 0x1 ;  /* 0x0000000908087211 */ /* 0x000fe400078e08ff */
[----:B------:R-:W-:-:S03]  /*2880*/  ISETP.NE.AND P0, PT, R4, RZ, PT ;  /* 0x000000ff0400720c */ /* 0x000fc60003f05270 */
[----:B------:R1:W-:Y:S10]  /*2890*/  STS.U16 [R8], RZ ;  /* 0x000000ff08007388 */ /* 0x0003f40000000400 */
[----:B-1----:R-:W-:Y:S05]  /*28a0*/  @P0 BRA `(.L_x_77) ;  /* 0xfffffffc00e40947 */ /* 0x002fea000383ffff */
.L_x_76:
[----:B------:R-:W-:Y:S05]  /*28b0*/  BSYNC B1 ;  /* 0x0000000000017941 */ /* 0x000fea0003800000 */
.L_x_75:
[----:B------:R-:W-:Y:S05]  /*28c0*/  @!P1 BRA `(.L_x_41) ;  /* 0x0000000000349947 */ /* 0x000fea0003800000 */
[----:B------:R-:W1:Y:S01]  /*28d0*/  S2R R9, SR_CgaCtaId ;  /* 0x0000000000097919 */ /* 0x000e620000008800 */
[----:B------:R-:W-:-:S04]  /*28e0*/  MOV R4, 0x400 ;  /* 0x0000040000047802 */ /* 0x000fc80000000f00 */
[----:B-1----:R-:W-:-:S07]  /*28f0*/  LEA R4, R9, R4, 0x18 ;  /* 0x0000000409047211 */ /* 0x002fce00078ec0ff */
.L_x_78:
[----:B------:R-:W-:-:S05]  /*2900*/  IMAD.IADD R9, R26, 0x1, R5 ;  /* 0x000000011a097824 */ /* 0x000fca00078e0205 */
[----:B-1----:R-:W-:Y:S01]  /*2910*/  LEA R8, R9, R4, 0x1 ;  /* 0x0000000409087211 */ /* 0x002fe200078e08ff */
[C---:B------:R-:W-:Y:S01]  /*2920*/  VIADD R9, R5.reuse, 0x3 ;  /* 0x0000000305097836 */ /* 0x040fe20000000000 */
[----:B------:R-:W-:-:S03]  /*2930*/  IADD3 R5, R5, 0x4, RZ ;  /* 0x0000000405057810 */ /* 0x000fc60007ffe0ff */
[----:B------:R1:W-:Y:S01]  /*2940*/  STS.U16 [R8], RZ ;  /* 0x000000ff08007388 */ /* 0x0003e20000000400 */
[----:B------:R-:W-:-:S03]  /*2950*/  ISETP.GE.AND P0, PT, R9, R6, PT ;  /* 0x000000060900720c */ /* 0x000fc60003f06270 */
[----:B------:R1:W-:Y:S04]  /*2960*/  STS.U16 [R8+0x2], RZ ;  /* 0x000002ff08007388 */ /* 0x0003e80000000400 */
[----:B------:R1:W-:Y:S04]  /*2970*/  STS.U16 [R8+0x4], RZ ;  /* 0x000004ff08007388 */ /* 0x0003e80000000400 */
[----:B------:R1:W-:Y:S02]  /*2980*/  STS.U16 [R8+0x6], RZ ;  /* 0x000006ff08007388 */ /* 0x0003e40000000400 */
[----:B------:R-:W-:Y:S05]  /*2990*/  @!P0 BRA `(.L_x_78) ;  /* 0xfffffffc00d88947 */ /* 0x000fea000383ffff */
.L_x_41:
[----:B------:R-:W-:Y:S05]  /*29a0*/  BSYNC B0 ;  /* 0x0000000000007941 */ /* 0x000fea0003800000 */
.L_x_40:
[----:B------:R-:W5:Y:S01]  /*29b0*/  S2R R34, SR_CTAID.Z ;  /* 0x0000000000227919 */ /* 0x000f620000002700 */
[----:B------:R-:W-:Y:S01]  /*29c0*/  ULDC UR4, c[0x0][0x220] ;  /* 0x0000880000047ab9 */ /* 0x000fe20000000800 */
[----:B------:R-:W-:Y:S02]  /*29d0*/  ULDC UR5, c[0x0][0x228] ;  /* 0x00008a0000057ab9 */ /* 0x000fe40000000800 */
[----:B------:R-:W-:Y:S01]  /*29e0*/  UIMAD UR4, UR4, UR5, URZ ;  /* 0x00000005040472a4 */ /* 0x000fe2000f8e023f */
[----:B------:R-:W-:Y:S05]  /*29f0*/  BAR.SYNC.DEFER_BLOCKING 0x0 ;  /* 0x0000000000007b1d */ /* 0x000fea0000010000 */
[----:B-----5:R-:W-:-:S13]  /*2a00*/  ISETP.GE.AND P0, PT, R34, UR4, PT ;  /* 0x0000000422007c0c */ /* 0x020fda000bf06270 */
[----:B------:R-:W-:Y:S05]  /*2a10*/  @P0 EXIT ;  /* 0x000000000000094d */ /* 0x000fea0003800000 */
[----:B------:R-:W-:Y:S01]  /*2a20*/  SHF.R.S32.HI R4, RZ, 0x1f, R7 ;  /* 0x0000001fff047819 */ /* 0x000fe20000011407 */
[----:B------:R-:W-:Y:S01]  /*2a30*/  ULDC.64 UR10, c[0x0][0x298] ;  /* 0x0000a600000a7ab9 */ /* 0x000fe20000000a00 */
[----:B---3--:R-:W-:Y:S01]  /*2a40*/  LOP3.LUT R10, RZ, R3, RZ, 0x33, !PT ;  /* 0x00000003ff0a7212 */ /* 0x008fe200078e33ff */
[----:B------:R-:W3:Y:S01]  /*2a50*/  S2UR UR6, SR_CgaCtaId ;  /* 0x00000000000679c3 */ /* 0x000ee20000008800 */
[----:B------:R-:W-:Y:S01]  /*2a60*/  SHF.R.S32.HI R3, RZ, 0x1f, R2 ;  /* 0x0000001fff037819 */ /* 0x000fe20000011402 */
[----:B------:R-:W-:Y:S01]  /*2a70*/  IMAD R4, R4, UR10, RZ ;  /* 0x0000000a04047c24 */ /* 0x000fe2000f8e02ff */
[----:B------:R-:W-:Y:S01]  /*2a80*/  IADD3 R6, -R10, -0x2, -R29 ;  /* 0xfffffffe0a067810 */ /* 0x000fe20007ffe91d */
[----:B------:R-:W-:Y:S01]  /*2a90*/  UMOV UR5, 0x400 ;  /* 0x0000040000057882 */ /* 0x000fe20000000000 */
[----:B------:R-:W-:Y:S01]  /*2aa0*/  IADD3 R32, R29, 0x3, RZ ;  /* 0x000000031d207810 */ /* 0x000fe20007ffe0ff */
[C---:B----4-:R-:W-:Y:S01]  /*2ab0*/  IMAD R9, R7.reuse, UR11, R4 ;  /* 0x0000000b07097c24 */ /* 0x050fe2000f8e0204 */
[----:B------:R-:W-:Y:S01]  /*2ac0*/  ISETP.GE.U32.AND P0, PT, R6, 0x3, PT ;  /* 0x000000030600780c */ /* 0x000fe20003f06070 */
[----:B------:R-:W-:Y:S01]  /*2ad0*/  IMAD.WIDE.U32 R4, R7, UR10, RZ ;  /* 0x0000000a07047c25 */ /* 0x000fe2000f8e00ff */
[----:B------:R-:W-:Y:S01]  /*2ae0*/  ULDC.64 UR10, c[0x0][0x2a0] ;  /* 0x0000a800000a7ab9 */ /* 0x000fe20000000a00 */
[----:B------:R-:W4:Y:S02]  /*2af0*/  LDC R7, c[0x0][0x14] ;  /* 0x00000500ff077b82 */ /* 0x000f240000000800 */
[----:B------:R-:W-:-:S02]  /*2b00*/  IMAD.IADD R5, R5, 0x1, R9 ;  /* 0x0000000105057824 */ /* 0x000fc400078e0209 */
[----:B------:R-:W-:Y:S02]  /*2b10*/  IMAD R3, R3, UR10, RZ ;  /* 0x0000000a03037c24 */ /* 0x000fe4000f8e02ff */
[C---:B-12---:R-:W-:Y:S02]  /*2b20*/  IMAD.WIDE.U32 R12, R2.reuse, UR10, R4 ;  /* 0x0000000a020c7c25 */ /* 0x046fe4000f8e0004 */
[----:B------:R-:W1:Y:S02]  /*2b30*/  LDC R8, c[0x0][0x238] ;  /* 0x00008e00ff087b82 */ /* 0x000e640000000800 */
[----:B------:R-:W-:Y:S01]  /*2b40*/  IMAD R6, R2, UR11, R3 ;  /* 0x0000000b02067c24 */ /* 0x000fe2000f8e0203 */
[----:B------:R-:W-:Y:S01]  /*2b50*/  LOP3.LUT R2, R30, 0x3, RZ, 0xc0, !PT ;  /* 0x000000031e027812 */ /* 0x000fe200078ec0ff */
[----:B---3--:R-:W-:-:S03]  /*2b60*/  ULEA UR6, UR6, UR5, 0x18 ;  /* 0x0000000506067291 */ /* 0x008fc6000f8ec03f */
[----:B------:R-:W-:Y:S02]  /*2b70*/  IADD3 R5, R13, R6, RZ ;  /* 0x000000060d057210 */ /* 0x000fe40007ffe0ff */
[----:B------:R-:W-:Y:S01]  /*2b80*/  IADD3 R4, R2, R10, R29 ;  /* 0x0000000a02047210 */ /* 0x000fe20007ffe01d */
[----:B------:R-:W-:Y:S01]  /*2b90*/  ULDC UR5, c[0x0][0x230] ;  /* 0x00008c0000057ab9 */ /* 0x000fe20000000800 */
[----:B------:R-:W-:Y:S01]  /*2ba0*/  LEA R33, R0, UR6, 0x1 ;  /* 0x0000000600217c11 */ /* 0x000fe2000f8e08ff */
[----:B------:R-:W-:Y:S01]  /*2bb0*/  UIADD3 UR5, UR5, -0x1, URZ ;  /* 0xffffffff05057890 */ /* 0x000fe2000fffe03f */
[----:B------:R-:W-:Y:S01]  /*2bc0*/  IADD3 R4, R4, 0x1, RZ ;  /* 0x0000000104047810 */ /* 0x000fe20007ffe0ff */
[----:B----4-:R2:W-:Y:S02]  /*2bd0*/  STL [R1+0xc], R7 ;  /* 0x00000c0701007387 */ /* 0x0105e40000100800 */
[----:B------:R-:W-:Y:S02]  /*2be0*/  VIADD R33, R33, 0x4 ;  /* 0x0000000421217836 */ /* 0x000fe40000000000 */
[----:B------:R2:W-:Y:S04]  /*2bf0*/  STL.64 [R1], R12 ;  /* 0x0000000c01007387 */ /* 0x0005e80000100a00 */
[----:B------:R2:W-:Y:S01]  /*2c00*/  STL [R1+0x8], R5 ;  /* 0x0000080501007387 */ /* 0x0005e20000100800 */
[----:B-1----:R-:W-:-:S07]  /*2c10*/  VIADD R3, R8, 0xffffffff ;  /* 0xffffffff08037836 */ /* 0x002fce0000000000 */
.L_x_100:
[----:B0-----:R-:W3:Y:S01]  /*2c20*/  LDL R14, [R1+0x8] ;  /* 0x00000800010e7983 */ /* 0x001ee20000100800 */
[----:B------:R-:W0:Y:S03]  /*2c30*/  LDC R21, c[0x0][0x228] ;  /* 0x00008a00ff157b82 */ /* 0x000e260000000800 */
[----:B--2---:R-:W2:Y:S01]  /*2c40*/  LDL.64 R12, [R1] ;  /* 0x00000000010c7983 */ /* 0x004ea20000100a00 */
[----:B------:R-:W-:Y:S01]  /*2c50*/  IABS R10, R34 ;  /* 0x00000022000a7213 */ /* 0x000fe20000000000 */
[----:B------:R-:W-:Y:S01]  /*2c60*/  ULDC.64 UR10, c[0x0][0x288] ;  /* 0x0000a200000a7ab9 */ /* 0x000fe20000000a00 */
[----:B------:R-:W-:Y:S01]  /*2c70*/  BSSY B2, `(.L_x_79) ;  /* 0x0000156000027945 */ /* 0x000fe20003800000 */
[----:B0-----:R-:W-:-:S04]  /*2c80*/  IABS R8, R21 ;  /* 0x0000001500087213 */ /* 0x001fc80000000000 */
[----:B-----5:R-:W0:Y:S08]  /*2c90*/  I2F.RP R5, R8 ;  /* 0x0000000800057306 */ /* 0x020e300000209400 */
[----:B0-----:R-:W0:Y:S02]  /*2ca0*/  MUFU.RCP R5, R5 ;  /* 0x0000000500057308 */ /* 0x001e240000001000 */
[----:B0-----:R-:W-:-:S06]  /*2cb0*/  VIADD R6, R5, 0xffffffe ;  /* 0x0ffffffe05067836 */ /* 0x001fcc0000000000 */
[----:B------:R0:W1:Y:S02]  /*2cc0*/  F2I.FTZ.U32.TRUNC.NTZ R7, R6 ;  /* 0x0000000600077305 */ /* 0x000064000021f000 */
[----:B0-----:R-:W-:Y:S01]  /*2cd0*/  IMAD.MOV.U32 R6, RZ, RZ, RZ ;  /* 0x000000ffff067224 */ /* 0x001fe200078e00ff */
[----:B-1----:R-:W-:-:S05]  /*2ce0*/  IADD3 R9, RZ, -R7, RZ ;  /* 0x80000007ff097210 */ /* 0x002fca0007ffe0ff */
[----:B------:R-:W-:-:S04]  /*2cf0*/  IMAD R9, R9, R8, RZ ;  /* 0x0000000809097224 */ /* 0x000fc800078e02ff */
[----:B------:R-:W-:Y:S01]  /*2d00*/  IMAD.HI.U32 R7, R7, R9, R6 ;  /* 0x0000000907077227 */ /* 0x000fe200078e0006 */
[----:B------:R-:W-:-:S05]  /*2d10*/  MOV R9, R10 ;  /* 0x0000000a00097202 */ /* 0x000fca0000000f00 */
[----:B------:R-:W-:-:S04]  /*2d20*/  IMAD.HI.U32 R11, R7, R9, RZ ;  /* 0x00000009070b7227 */ /* 0x000fc800078e00ff */
[----:B------:R-:W-:-:S04]  /*2d30*/  IMAD.MOV R5, RZ, RZ, -R11 ;  /* 0x000000ffff057224 */ /* 0x000fc800078e0a0b */
[----:B------:R-:W-:-:S05]  /*2d40*/  IMAD R5, R8, R5, R9 ;  /* 0x0000000508057224 */ /* 0x000fca00078e0209 */
[----:B------:R-:W-:-:S13]  /*2d50*/  ISETP.GT.U32.AND P3, PT, R8, R5, PT ;  /* 0x000000050800720c */ /* 0x000fda0003f64070 */
[-C--:B------:R-:W-:Y:S01]  /*2d60*/  @!P3 IADD3 R5, R5, -R8.reuse, RZ ;  /* 0x800000080505b210 */ /* 0x080fe20007ffe0ff */
[----:B------:R-:W-:Y:S01]  /*2d70*/  @!P3 VIADD R11, R11, 0x1 ;  /* 0x000000010b0bb836 */ /* 0x000fe20000000000 */
[----:B------:R-:W-:Y:S02]  /*2d80*/  ISETP.NE.AND P3, PT, R21, RZ, PT ;  /* 0x000000ff1500720c */ /* 0x000fe40003f65270 */
[----:B------:R-:W-:Y:S02]  /*2d90*/  ISETP.GE.U32.AND P1, PT, R5, R8, PT ;  /* 0x000000080500720c */ /* 0x000fe40003f26070 */
[----:B------:R-:W-:-:S04]  /*2da0*/  LOP3.LUT R5, R34, R21, RZ, 0x3c, !PT ;  /* 0x0000001522057212 */ /* 0x000fc800078e3cff */
[----:B------:R-:W-:-:S07]  /*2db0*/  ISETP.GE.AND P2, PT, R5, RZ, PT ;  /* 0x000000ff0500720c */ /* 0x000fce0003f46270 */
[----:B------:R-:W-:-:S06]  /*2dc0*/  @P1 IADD3 R11, R11, 0x1, RZ ;  /* 0x000000010b0b1810 */ /* 0x000fcc0007ffe0ff */
[----:B------:R-:W-:Y:S01]  /*2dd0*/  @!P2 IMAD.MOV R11, RZ, RZ, -R11 ;  /* 0x000000ffff0ba224 */ /* 0x000fe200078e0a0b */
[----:B------:R-:W-:Y:S02]  /*2de0*/  @!P3 LOP3.LUT R11, RZ, R21, RZ, 0x33, !PT ;  /* 0x00000015ff0bb212 */ /* 0x000fe400078e33ff */
[----:B------:R-:W-:Y:S02]  /*2df0*/  ISETP.GE.AND P2, PT, R27, 0x1, PT ;  /* 0x000000011b00780c */ /* 0x000fe40003f46270 */
[----:B------:R-:W-:Y:S02]  /*2e00*/  IADD3 R5, -R11, RZ, RZ ;  /* 0x000000ff0b057210 */ /* 0x000fe40007ffe1ff */
[----:B------:R-:W-:-:S03]  /*2e10*/  SHF.R.S32.HI R10, RZ, 0x1f, R11 ;  /* 0x0000001fff0a7819 */ /* 0x000fc6000001140b */
[----:B------:R-:W-:Y:S02]  /*2e20*/  IMAD R21, R21, R5, R34 ;  /* 0x0000000515157224 */ /* 0x000fe400078e0222 */
[----:B------:R-:W-:-:S04]  /*2e30*/  IMAD R8, R10, UR10, RZ ;  /* 0x0000000a0a087c24 */ /* 0x000fc8000f8e02ff */
[----:B------:R-:W-:Y:S01]  /*2e40*/  IMAD R5, R11, UR11, R8 ;  /* 0x0000000b0b057c24 */ /* 0x000fe2000f8e0208 */
[----:B---3--:R-:W-:Y:S01]  /*2e50*/  MOV R7, R14 ;  /* 0x0000000e00077202 */ /* 0x008fe20000000f00 */
[----:B--2---:R-:W-:Y:S01]  /*2e60*/  IMAD.MOV.U32 R6, RZ, RZ, R12 ;  /* 0x000000ffff067224 */ /* 0x004fe200078e000c */
[----:B------:R-:W-:-:S03]  /*2e70*/  SHF.R.S32.HI R12, RZ, 0x1f, R21 ;  /* 0x0000001fff0c7819 */ /* 0x000fc60000011415 */
[----:B------:R-:W-:Y:S01]  /*2e80*/  IMAD.WIDE.U32 R6, R11, UR10, R6 ;  /* 0x0000000a0b067c25 */ /* 0x000fe2000f8e0006 */
[----:B------:R-:W-:-:S03]  /*2e90*/  ULDC.64 UR10, c[0x0][0x290] ;  /* 0x0000a400000a7ab9 */ /* 0x000fc60000000a00 */
[----:B------:R-:W-:Y:S02]  /*2ea0*/  IMAD R8, R12, UR10, RZ ;  /* 0x0000000a0c087c24 */ /* 0x000fe4000f8e02ff */
[----:B------:R-:W-:Y:S02]  /*2eb0*/  IMAD.IADD R7, R7, 0x1, R5 ;  /* 0x0000000107077824 */ /* 0x000fe400078e0205 */
[C---:B------:R-:W-:Y:S02]  /*2ec0*/  IMAD R5, R21.reuse, UR11, R8 ;  /* 0x0000000b15057c24 */ /* 0x040fe4000f8e0208 */
[----:B------:R-:W-:Y:S01]  /*2ed0*/  IMAD.WIDE.U32 R8, R21, UR10, R6 ;  /* 0x0000000a15087c25 */ /* 0x000fe2000f8e0006 */
[----:B------:R-:W-:-:S04]  /*2ee0*/  ULDC.64 UR10, c[0x0][0x260] ;  /* 0x00009800000a7ab9 */ /* 0x000fc80000000a00 */
[----:B------:R-:W-:Y:S02]  /*2ef0*/  IADD3 R5, R9, R5, RZ ;  /* 0x0000000509057210 */ /* 0x000fe40007ffe0ff */
[----:B------:R-:W-:-:S04]  /*2f00*/  LEA R6, P1, R8, UR10, 0x1 ;  /* 0x0000000a08067c11 */ /* 0x000fc8000f8208ff */
[----:B------:R-:W-:Y:S01]  /*2f10*/  LEA.HI.X R7, R8, UR11, R5, 0x1, P1 ;  /* 0x0000000b08077c11 */ /* 0x000fe200088f0c05 */
[----:B------:R-:W-:Y:S08]  /*2f20*/  @!P2 BRA `(.L_x_80) ;  /* 0x0000001000a8a947 */ /* 0x000ff00003800000 */
[----:B------:R-:W-:Y:S01]  /*2f30*/  ULDC.64 UR10, c[0x0][0x240] ;  /* 0x00009000000a7ab9 */ /* 0x000fe20000000a00 */
[----:B------:R0:W5:Y:S01]  /*2f40*/  LDG.E.U16 R5, desc[UR8][R6.64] ;  /* 0x0000000806057981 */ /* 0x000162000c1e1500 */
[----:B------:R-:W-:Y:S02]  /*2f50*/  IMAD R10, R10, UR10, RZ ;  /* 0x0000000a0a0a7c24 */ /* 0x000fe4000f8e02ff */
[----:B------:R-:W-:-:S04]  /*2f60*/  IMAD.WIDE.U32 R8, R11, UR10, RZ ;  /* 0x0000000a0b087c25 */ /* 0x000fc8000f8e00ff */
[----:B------:R-:W-:Y:S01]  /*2f70*/  IMAD R11, R11, UR11, R10 ;  /* 0x0000000b0b0b7c24 */ /* 0x000fe2000f8e020a */
[----:B------:R-:W-:Y:S02]  /*2f80*/  ULDC.64 UR10, c[0x0][0x248] ;  /* 0x00009200000a7ab9 */ /* 0x000fe40000000a00 */
[----:B------:R-:W-:Y:S01]  /*2f90*/  IMAD R10, R12, UR10, RZ ;  /* 0x0000000a0c0a7c24 */ /* 0x000fe2000f8e02ff */
[----:B0-----:R-:W-:Y:S01]  /*2fa0*/  HFMA2.MMA R6, -RZ, RZ, 0, 0 ;  /* 0x00000000ff067435 */ /* 0x001fe200000001ff */
[----:B------:R-:W-:Y:S02]  /*2fb0*/  IMAD.IADD R9, R9, 0x1, R11 ;  /* 0x0000000109097824 */ /* 0x000fe400078e020b */
[C---:B------:R-:W-:Y:S02]  /*2fc0*/  IMAD R11, R21.reuse, UR11, R10 ;  /* 0x0000000b150b7c24 */ /* 0x040fe4000f8e020a */
[----:B------:R-:W-:-:S04]  /*2fd0*/  IMAD.WIDE.U32 R20, R21, UR10, R8 ;  /* 0x0000000a15147c25 */ /* 0x000fc8000f8e0008 */
[----:B------:R-:W-:-:S07]  /*2fe0*/  IMAD.IADD R28, R21, 0x1, R11 ;  /* 0x00000001151c7824 */ /* 0x000fce00078e020b */
.L_x_99:
[----:B------:R-:W-:Y:S01]  /*2ff0*/  ISETP.GE.AND P1, PT, R30, 0x1, PT ;  /* 0x000000011e00780c */ /* 0x000fe20003f26270 */
[----:B------:R-:W-:-:S12]  /*3000*/  BSSY B1, `(.L_x_81) ;  /* 0x0000119000017945 */ /* 0x000fd80003800000 */
[----:B------:R-:W-:Y:S05]  /*3010*/  @!P1 BRA `(.L_x_82) ;  /* 0x00000010005c9947 */ /* 0x000fea0003800000 */
[----:B------:R-:W-:Y:S01]  /*3020*/  VIADDMNMX.RELU R7, R6, R31, UR5, PT ;  /* 0x0000000506077e46 */ /* 0x000fe2000b80111f */
[----:B------:R-:W-:Y:S01]  /*3030*/  ULDC.64 UR10, c[0x0][0x250] ;  /* 0x00009400000a7ab9 */ /* 0x000fe20000000a00 */
[----:B------:R-:W-:Y:S01]  /*3040*/  MOV R9, R28 ;  /* 0x0000001c00097202 */ /* 0x000fe20000000f00 */
[----:B------:R-:W-:Y:S01]  /*3050*/  BSSY B0, `(.L_x_83) ;  /* 0x00000a0000007945 */ /* 0x000fe20003800000 */
[----:B------:R-:W-:Y:S02]  /*3060*/  SHF.R.S32.HI R8, RZ, 0x1f, R7 ;  /* 0x0000001fff087819 */ /* 0x000fe40000011407 */
[----:B------:R-:W-:-:S03]  /*3070*/  IADD3 R10, R26, R6, RZ ;  /* 0x000000061a0a7210 */ /* 0x000fc60007ffe0ff */
[----:B------:R-:W-:Y:S02]  /*3080*/  IMAD R12, R8, UR10, RZ ;  /* 0x0000000a080c7c24 */ /* 0x000fe4000f8e02ff */
[----:B------:R-:W-:-:S04]  /*3090*/  IMAD.MOV.U32 R8, RZ, RZ, R20 ;  /* 0x000000ffff087224 */ /* 0x000fc800078e0014 */
[----:B------:R-:W-:Y:S01]  /*30a0*/  IMAD.WIDE.U32 R18, R7, UR10, R8 ;  /* 0x0000000a07127c25 */ /* 0x000fe2000f8e0008 */
[----:B------:R-:W-:-:S03]  /*30b0*/  LEA R8, R10, UR6, 0x1 ;  /* 0x000000060a087c11 */ /* 0x000fc6000f8e08ff */
[----:B------:R-:W-:Y:S02]  /*30c0*/  IMAD R9, R7, UR11, R12 ;  /* 0x0000000b07097c24 */ /* 0x000fe4000f8e020c */
[----:B------:R-:W-:-:S03]  /*30d0*/  IMAD.MOV.U32 R7, RZ, RZ, RZ ;  /* 0x000000ffff077224 */ /* 0x000fc600078e00ff */
[----:B------:R-:W-:Y:S01]  /*30e0*/  IADD3 R9, R19, R9, RZ ;  /* 0x0000000913097210 */ /* 0x000fe20007ffe0ff */
[----:B------:R-:W-:Y:S06]  /*30f0*/  @!P0 BRA `(.L_x_84) ;  /* 0x0000000800548947 */ /* 0x000fec0003800000 */
[----:B------:R-:W-:Y:S01]  /*3100*/  IMAD.MOV.U32 R7, RZ, RZ, RZ ;  /* 0x000000ffff077224 */ /* 0x000fe200078e00ff */
[----:B------:R-:W-:Y:S01]  /*3110*/  MOV R10, R32 ;  /* 0x00000020000a7202 */ /* 0x000fe20000000f00 */
[----:B------:R-:W-:Y:S01]  /*3120*/  IMAD.MOV.U32 R11, RZ, RZ, R33 ;  /* 0x000000ffff0b7224 */ /* 0x000fe200078e0021 */
[----:B-----5:R-:W-:-:S07]  /*3130*/  SHF.L.U32 R12, R5, 0x10, RZ ;  /* 0x00000010050c7819 */ /* 0x020fce00000006ff */
.L_x_93:
[----:B------:R-:W0:Y:S01]  /*3140*/  LDC.64 R16, c[0x0][0x258] ;  /* 0x00009600ff107b82 */ /* 0x000e220000000a00 */
[----:B------:R-:W-:Y:S01]  /*3150*/  VIADDMNMX.RELU R13, R10, 0xfffffffd, R3, PT ;  /* 0xfffffffd0a0d7846 */ /* 0x000fe20003801103 */
[----:B------:R-:W-:Y:S01]  /*3160*/  IMAD.MOV.U32 R22, RZ, RZ, R18 ;  /* 0x000000ffff167224 */ /* 0x000fe200078e0012 */
[----:B------:R-:W-:Y:S01]  /*3170*/  MOV R23, R9 ;  /* 0x0000000900177202 */ /* 0x000fe20000000f00 */
[----:B------:R-:W-:Y:S01]  /*3180*/  BSSY B3, `(.L_x_85) ;  /* 0x0000020000037945 */ /* 0x000fe20003800000 */
[----:B------:R-:W-:-:S03]  /*3190*/  SHF.R.S32.HI R35, RZ, 0x1f, R13 ;  /* 0x0000001fff237819 */ /* 0x000fc6000001140d */
[----:B------:R-:W1:Y:S02]  /*31a0*/  LDC.64 R14, c[0x0][0x218] ;  /* 0x00008600ff0e7b82 */ /* 0x000e640000000a00 */
[-C--:B0-----:R-:W-:Y:S02]  /*31b0*/  IMAD R35, R35, R16.reuse, RZ ;  /* 0x0000001023237224 */ /* 0x081fe400078e02ff */
[----:B------:R-:W-:-:S04]  /*31c0*/  IMAD.WIDE.U32 R24, R13, R16, R22 ;  /* 0x000000100d187225 */ /* 0x000fc800078e0016 */
[----:B------:R-:W-:Y:S01]  /*31d0*/  IMAD R13, R13, R17, R35 ;  /* 0x000000110d0d7224 */ /* 0x000fe200078e0223 */
[----:B-1----:R-:W-:-:S03]  /*31e0*/  LEA R35, P1, R24, R14, 0x1 ;  /* 0x0000000e18237211 */ /* 0x002fc600078208ff */
[----:B------:R-:W-:Y:S01]  /*31f0*/  IMAD.IADD R13, R25, 0x1, R13 ;  /* 0x00000001190d7824 */ /* 0x000fe200078e020d */
[----:B------:R-:W-:-:S04]  /*3200*/  LOP3.LUT R22, R35, 0xfffffffd, RZ, 0xc0, !PT ;  /* 0xfffffffd23167812 */ /* 0x000fc800078ec0ff */
[----:B------:R-:W-:Y:S02]  /*3210*/  LEA.HI.X R23, R24, R15, R13, 0x1, P1 ;  /* 0x0000000f18177211 */ /* 0x000fe400008f0c0d */
[----:B------:R-:W0:Y:S04]  /*3220*/  LDS.U16 R24, [R11+-0x4] ;  /* 0xfffffc000b187984 */ /* 0x000e280000000400 */
[----:B------:R-:W1:Y:S04]  /*3230*/  LDS.U16 R13, [R8] ;  /* 0x00000000080d7984 */ /* 0x000e680000000400 */
[----:B------:R2:W5:Y:S01]  /*3240*/  LD.E R36, desc[UR8][R22.64] ;  /* 0x0000000816247980 */ /* 0x000562000c101900 */
[----:B0-----:R-:W-:Y:S01]  /*3250*/  SHF.L.U32 R24, R24, 0x10, RZ ;  /* 0x0000001018187819 */ /* 0x001fe200000006ff */
[----:B-1----:R-:W-:-:S04]  /*3260*/  IMAD.U32 R13, R13, 0x10000, RZ ;  /* 0x000100000d0d7824 */ /* 0x002fc800078e00ff */
[----:B------:R-:W-:Y:S01]  /*3270*/  FMUL.FTZ R13, R24, R13 ;  /* 0x0000000d180d7220 */ /* 0x000fe20000410000 */
[----:B------:R-:W-:-:S04]  /*3280*/  LOP3.LUT R24, R35, 0x2, RZ, 0xc0, !PT ;  /* 0x0000000223187812 */ /* 0x000fc800078ec0ff */
[----:B------:R-:W-:Y:S01]  /*3290*/  ISETP.EQ.U32.AND P1, PT, R24, RZ, PT ;  /* 0x000000ff1800720c */ /* 0x000fe20003f22070 */
[----:B------:R-:W0:Y:S02]  /*32a0*/  F2F.BF16.F32 R13, R13 ;  /* 0x0000000d000d7304 */ /* 0x000e240000202000 */
[----:B0-----:R-:W-:-:S05]  /*32b0*/  SHF.L.U32 R13, R13, 0x10, RZ ;  /* 0x000000100d0d7819 */ /* 0x001fca00000006ff */
[----:B------:R-:W-:-:S06]  /*32c0*/  FMUL.FTZ R13, R13, R12 ;  /* 0x0000000c0d0d7220 */ /* 0x000fcc0000410000 */
[----:B------:R-:W0:Y:S02]  /*32d0*/  F2F.BF16.F32 R13, R13 ;  /* 0x0000000d000d7304 */ /* 0x000e240000202000 */
[----:B0-----:R-:W-:Y:S01]  /*32e0*/  IMAD.U32 R25, R13, 0x10000, RZ ;  /* 0x000100000d197824 */ /* 0x001fe200078e00ff */
[----:B------:R-:W-:-:S04]  /*32f0*/  HFMA2.MMA R13, -RZ, RZ, 0, 0.19775390625 ;  /* 0x00003254ff0d7435 */ /* 0x000fc800000001ff */
[----:B------:R-:W-:-:S06]  /*3300*/  F2FP.BF16.F32.PACK_AB R25, RZ, R25 ;  /* 0x00000019ff19723e */ /* 0x000fcc00000010ff */
[----:B--2---:R-:W-:-:S07]  /*3310*/  SEL R24, R13, 0x7610, P1 ;  /* 0x000076100d187807 */ /* 0x004fce0000800000 */
.L_x_86:
[----:B-----5:R-:W-:-:S05]  /*3320*/  HADD2.BF16_V2 R37, R36, R25.H0_H0 ;  /* 0x2000001924257230 */ /* 0x020fca0000200000 */
[----:B------:R-:W-:-:S06]  /*3330*/  PRMT R37, R36, R24, R37 ;  /* 0x0000001824257216 */ /* 0x000fcc0000000025 */
[----:B------:R-:W2:Y:S02]  /*3340*/  ATOM.E.CAS.STRONG.GPU PT, R37, [R22], R36, R37 ;  /* 0x000000241625738b */ /* 0x000ea400001ee125 */
[----:B--2---:R-:W-:Y:S01]  /*3350*/  ISETP.NE.U32.AND P1, PT, R37, R36, PT ;  /* 0x000000242500720c */ /* 0x004fe20003f25070 */
[----:B------:R-:W-:-:S12]  /*3360*/  IMAD.MOV.U32 R36, RZ, RZ, R37 ;  /* 0x000000ffff247224 */ /* 0x000fd800078e0025 */
[----:B------:R-:W-:Y:S05]  /*3370*/  @P1 BRA `(.L_x_86) ;  /* 0xfffffffc00e81947 */ /* 0x000fea000383ffff */
[----:B------:R-:W-:Y:S05]  /*3380*/  BSYNC B3 ;  /* 0x0000000000037941 */ /* 0x000fea0003800000 */
.L_x_85:
[----:B------:R-:W-:Y:S01]  /*3390*/  VIADDMNMX.RELU R35, R10, 0xfffffffe, R3, PT ;  /* 0xfffffffe0a237846 */ /* 0x000fe20003801103 */
[----:B------:R-:W-:Y:S01]  /*33a0*/  BSSY B3, `(.L_x_87) ;  /* 0x0000020000037945 */ /* 0x000fe20003800000 */
[----:B------:R-:W-:Y:S02]  /*33b0*/  MOV R22, R18 ;  /* 0x0000001200167202 */ /* 0x000fe40000000f00 */
[----:B------:R-:W-:-:S05]  /*33c0*/  SHF.R.S32.HI R23, RZ, 0x1f, R35 ;  /* 0x0000001fff177819 */ /* 0x000fca0000011423 */
[-C--:B------:R-:W-:Y:S02]  /*33d0*/  IMAD R36, R23, R16.reuse, RZ ;  /* 0x0000001017247224 */ /* 0x080fe400078e02ff */
[----:B------:R-:W-:Y:S02]  /*33e0*/  IMAD.MOV.U32 R23, RZ, RZ, R9 ;  /* 0x000000ffff177224 */ /* 0x000fe400078e0009 */
[----:B------:R-:W-:-:S04]  /*33f0*/  IMAD.WIDE.U32 R24, R35, R16, R22 ;  /* 0x0000001023187225 */ /* 0x000fc800078e0016 */
[----:B------:R-:W-:Y:S01]  /*3400*/  IMAD R23, R35, R17, R36 ;  /* 0x0000001123177224 */ /* 0x000fe200078e0224 */
[----:B------:R-:W-:-:S04]  /*3410*/  LEA R35, P1, R24, R14, 0x1 ;  /* 0x0000000e18237211 */ /* 0x000fc800078208ff */
[----:B------:R-:W-:Y:S02]  /*3420*/  IADD3 R23, R25, R23, RZ ;  /* 0x0000001719177210 */ /* 0x000fe40007ffe0ff */
[----:B------:R-:W0:Y:S01]  /*3430*/  LDS.U16 R25, [R8] ;  /* 0x0000000008197984 */ /* 0x000e220000000400 */
[----:B------:R-:W-:Y:S02]  /*3440*/  LOP3.LUT R22, R35, 0xfffffffd, RZ, 0xc0, !PT ;  /* 0xfffffffd23167812 */ /* 0x000fe400078ec0ff */
[----:B------:R-:W-:Y:S02]  /*3450*/  LEA.HI.X R23, R24, R15, R23, 0x1, P1 ;  /* 0x0000000f18177211 */ /* 0x000fe400008f0c17 */
[----:B------:R-:W1:Y:S04]  /*3460*/  LDS.U16 R24, [R11+-0x2] ;  /* 0xfffffe000b187984 */ /* 0x000e680000000400 */
[----:B------:R2:W5:Y:S01]  /*3470*/  LD.E R36, desc[UR8][R22.64] ;  /* 0x0000000816247980 */ /* 0x000562000c101900 */
[----:B0-----:R-:W-:Y:S01]  /*3480*/  SHF.L.U32 R25, R25, 0x10, RZ ;  /* 0x0000001019197819 */ /* 0x001fe200000006ff */
[----:B-1----:R-:W-:-:S04]  /*3490*/  IMAD.U32 R24, R24, 0x10000, RZ ;  /* 0x0001000018187824 */ /* 0x002fc800078e00ff */
[----:B------:R-:W-:Y:S01]  /*34a0*/  FMUL.FTZ R24, R24, R25 ;  /* 0x0000001918187220 */ /* 0x000fe20000410000 */
[----:B------:R-:W-:-:S04]  /*34b0*/  LOP3.LUT R25, R35, 0x2, RZ, 0xc0, !PT ;  /* 0x0000000223197812 */ /* 0x000fc800078ec0ff */
[----:B------:R-:W-:Y:S01]  /*34c0*/  ISETP.EQ.U32.AND P1, PT, R25, RZ, PT ;  /* 0x000000ff1900720c */ /* 0x000fe20003f22070 */
[----:B------:R-:W0:Y:S02]  /*34d0*/  F2F.BF16.F32 R24, R24 ;  /* 0x0000001800187304 */ /* 0x000e240000202000 */
[----:B0-----:R-:W-:-:S04]  /*34e0*/  IMAD.U32 R24, R24, 0x10000, RZ ;  /* 0x0001000018187824 */ /* 0x001fc800078e00ff */
[----:B------:R-:W-:-:S06]  /*34f0*/  FMUL.FTZ R24, R24, R12 ;  /* 0x0000000c18187220 */ /* 0x000fcc0000410000 */
[----:B------:R-:W0:Y:S02]  /*3500*/  F2F.BF16.F32 R24, R24 ;  /* 0x0000001800187304 */ /* 0x000e240000202000 */
[----:B0-----:R-:W-:Y:S02]  /*3510*/  SHF.L.U32 R25, R24, 0x10, RZ ;  /* 0x0000001018197819 */ /* 0x001fe400000006ff */
[----:B------:R-:W-:Y:S02]  /*3520*/  SEL R24, R13, 0x7610, P1 ;  /* 0x000076100d187807 */ /* 0x000fe40000800000 */
[----:B--2---:R-:W-:-:S07]  /*3530*/  F2FP.BF16.F32.PACK_AB R25, RZ, R25 ;  /* 0x00000019ff19723e */ /* 0x004fce00000010ff */
.L_x_88:
[----:B-----5:R-:W-:-:S05]  /*3540*/  HADD2.BF16_V2 R37, R36, R25.H0_H0 ;  /* 0x2000001924257230 */ /* 0x020fca0000200000 */
[----:B------:R-:W-:-:S06]  /*3550*/  PRMT R37, R36, R24, R37 ;  /* 0x0000001824257216 */ /* 0x000fcc0000000025 */
[----:B------:R-:W2:Y:S02]  /*3560*/  ATOM.E.CAS.STRONG.GPU PT, R37, [R22], R36, R37 ;  /* 0x000000241625738b */ /* 0x000ea400001ee125 */
[----:B--2---:R-:W-:Y:S01]  /*3570*/  ISETP.NE.U32.AND P1, PT, R37, R36, PT ;  /* 0x000000242500720c */ /* 0x004fe20003f25070 */
[----:B------:R-:W-:-:S12]  /*3580*/  IMAD.MOV.U32 R36, RZ, RZ, R37 ;  /* 0x000000ffff247224 */ /* 0x000fd800078e0025 */
[----:B------:R-:W-:Y:S05]  /*3590*/  @P1 BRA `(.L_x_88) ;  /* 0xfffffffc00e81947 */ /* 0x000fea000383ffff */
[----:B------:R-:W-:Y:S05]  /*35a0*/  BSYNC B3 ;  /* 0x0000000000037941 */ /* 0x000fea0003800000 */
.L_x_87:
        /* <DEDUP_REMOVED lines=27> */
.L_x_90:
[----:B-----5:R-:W-:-:S05]  /*3760*/  HADD2.BF16_V2 R37, R36, R25.H0_H0 ;  /* 0x2000001924257230 */ /* 0x020fca0000200000 */
[----:B------:R-:W-:-:S06]  /*3770*/  PRMT R37, R36, R24, R37 ;  /* 0x0000001824257216 */ /* 0x000fcc0000000025 */
[----:B------:R-:W2:Y:S02]  /*3780*/  ATOM.E.CAS.STRONG.GPU PT, R37, [R22], R36, R37 ;  /* 0x000000241625738b */ /* 0x000ea400001ee125 */
[----:B--2---:R-:W-:Y:S01]  /*3790*/  ISETP.NE.U32.AND P1, PT, R37, R36, PT ;  /* 0x000000242500720c */ /* 0x004fe20003f25070 */
[----:B------:R-:W-:-:S12]  /*37a0*/  IMAD.MOV.U32 R36, RZ, RZ, R37 ;  /* 0x000000ffff247224 */ /* 0x000fd800078e0025 */
[----:B------:R-:W-:Y:S05]  /*37b0*/  @P1 BRA `(.L_x_90) ;  /* 0xfffffffc00e81947 */ /* 0x000fea000383ffff */
[----:B------:R-:W-:Y:S05]  /*37c0*/  BSYNC B3 ;  /* 0x0000000000037941 */ /* 0x000fea0003800000 */
.L_x_89:
[----:B------:R-:W-:Y:S01]  /*37d0*/  VIMNMX.RELU R24, R10, R3, PT ;  /* 0x000000030a187248 */ /* 0x000fe20003fe1100 */
[----:B------:R-:W-:Y:S01]  /*37e0*/  IMAD.MOV.U32 R23, RZ, RZ, R9 ;  /* 0x000000ffff177224 */ /* 0x000fe200078e0009 */
[----:B------:R-:W-:Y:S01]  /*37f0*/  MOV R22, R18 ;  /* 0x0000001200167202 */ /* 0x000fe20000000f00 */
[----:B------:R-:W-:Y:S01]  /*3800*/  BSSY B3, `(.L_x_91) ;  /* 0x000001e000037945 */ /* 0x000fe20003800000 */
[----:B------:R-:W-:-:S03]  /*3810*/  SHF.R.S32.HI R25, RZ, 0x1f, R24 ;  /* 0x0000001fff197819 */ /* 0x000fc60000011418 */
[----:B------:R-:W-:-:S04]  /*3820*/  IMAD.WIDE.U32 R22, R24, R16, R22 ;  /* 0x0000001018167225 */ /* 0x000fc800078e0016 */
[----:B------:R-:W-:-:S04]  /*3830*/  IMAD R25, R25, R16, RZ ;  /* 0x0000001019197224 */ /* 0x000fc800078e02ff */
[----:B------:R-:W-:Y:S01]  /*3840*/  IMAD R25, R24, R17, R25 ;  /* 0x0000001118197224 */ /* 0x000fe200078e0219 */
[----:B------:R-:W-:-:S04]  /*3850*/  LEA R17, P1, R22, R14, 0x1 ;  /* 0x0000000e16117211 */ /* 0x000fc800078208ff */
[----:B------:R-:W-:Y:S02]  /*3860*/  IADD3 R16, R23, R25, RZ ;  /* 0x0000001917107210 */ /* 0x000fe40007ffe0ff */
[----:B------:R-:W-:Y:S02]  /*3870*/  LOP3.LUT R14, R17, 0xfffffffd, RZ, 0xc0, !PT ;  /* 0xfffffffd110e7812 */ /* 0x000fe400078ec0ff */
[----:B------:R-:W-:Y:S02]  /*3880*/  LEA.HI.X R15, R22, R15, R16, 0x1, P1 ;  /* 0x0000000f160f7211 */ /* 0x000fe400008f0c10 */
[----:B------:R-:W0:Y:S04]  /*3890*/  LDS.U16 R22, [R8] ;  /* 0x0000000008167984 */ /* 0x000e280000000400 */
[----:B------:R-:W1:Y:S04]  /*38a0*/  LDS.U16 R16, [R11+0x2] ;  /* 0x000002000b107984 */ /* 0x000e680000000400 */
[----:B------:R2:W5:Y:S01]  /*38b0*/  LD.E R23, desc[UR8][R14.64] ;  /* 0x000000080e177980 */ /* 0x000562000c101900 */
[----:B0-----:R-:W-:Y:S01]  /*38c0*/  SHF.L.U32 R25, R22, 0x10, RZ ;  /* 0x0000001016197819 */ /* 0x001fe200000006ff */
[----:B-1----:R-:W-:-:S04]  /*38d0*/  IMAD.U32 R16, R16, 0x10000, RZ ;  /* 0x0001000010107824 */ /* 0x002fc800078e00ff */
[----:B------:R-:W-:Y:S01]  /*38e0*/  FMUL.FTZ R25, R16, R25 ;  /* 0x0000001910197220 */ /* 0x000fe20000410000 */
[----:B------:R-:W-:-:S04]  /*38f0*/  LOP3.LUT R16, R17, 0x2, RZ, 0xc0, !PT ;  /* 0x0000000211107812 */ /* 0x000fc800078ec0ff */
[----:B------:R-:W-:Y:S01]  /*3900*/  ISETP.EQ.U32.AND P1, PT, R16, RZ, PT ;  /* 0x000000ff1000720c */ /* 0x000fe20003f22070 */
[----:B------:R-:W0:Y:S03]  /*3910*/  F2F.BF16.F32 R25, R25 ;  /* 0x0000001900197304 */ /* 0x000e260000202000 */
[----:B------:R-:W-:Y:S01]  /*3920*/  SEL R16, R13, 0x7610, P1 ;  /* 0x000076100d107807 */ /* 0x000fe20000800000 */
[----:B0-----:R-:W-:-:S04]  /*3930*/  IMAD.U32 R35, R25, 0x10000, RZ ;  /* 0x0001000019237824 */ /* 0x001fc800078e00ff */
[----:B------:R-:W-:-:S06]  /*3940*/  FMUL.FTZ R35, R35, R12 ;  /* 0x0000000c23237220 */ /* 0x000fcc0000410000 */
[----:B------:R-:W0:Y:S02]  /*3950*/  F2F.BF16.F32 R35, R35 ;  /* 0x0000002300237304 */ /* 0x000e240000202000 */
[----:B0-----:R-:W-:-:S04]  /*3960*/  SHF.L.U32 R22, R35, 0x10, RZ ;  /* 0x0000001023167819 */ /* 0x001fc800000006ff */
[----:B--2---:R-:W-:-:S07]  /*3970*/  F2FP.BF16.F32.PACK_AB R13, RZ, R22 ;  /* 0x00000016ff0d723e */ /* 0x004fce00000010ff */
.L_x_92:
[----:B-----5:R-:W-:-:S05]  /*3980*/  HADD2.BF16_V2 R22, R23, R13.H0_H0 ;  /* 0x2000000d17167230 */ /* 0x020fca0000200000 */
[----:B------:R-:W-:-:S06]  /*3990*/  PRMT R22, R23, R16, R22 ;  /* 0x0000001017167216 */ /* 0x000fcc0000000016 */
[----:B------:R-:W2:Y:S02]  /*39a0*/  ATOM.E.CAS.STRONG.GPU PT, R22, [R14], R23, R22 ;  /* 0x000000170e16738b */ /* 0x000ea400001ee116 */
[----:B--2---:R-:W-:Y:S01]  /*39b0*/  ISETP.NE.U32.AND P1, PT, R22, R23, PT ;  /* 0x000000171600720c */ /* 0x004fe20003f25070 */
[----:B------:R-:W-:-:S12]  /*39c0*/  IMAD.MOV.U32 R23, RZ, RZ, R22 ;  /* 0x000000ffff177224 */ /* 0x000fd800078e0016 */
[----:B------:R-:W-:Y:S05]  /*39d0*/  @P1 BRA `(.L_x_92) ;  /* 0xfffffffc00e81947 */ /* 0x000fea000383ffff */
[----:B------:R-:W-:Y:S05]  /*39e0*/  BSYNC B3 ;  /* 0x0000000000037941 */ /* 0x000fea0003800000 */
.L_x_91:
[----:B------:R-:W-:Y:S01]  /*39f0*/  IADD3 R7, R7, 0x4, RZ ;  /* 0x0000000407077810 */ /* 0x000fe20007ffe0ff */
[----:B------:R-:W-:Y:S01]  /*3a00*/  VIADD R10, R10, 0x4 ;  /* 0x000000040a0a7836 */ /* 0x000fe20000000000 */
[----:B------:R-:W-:-:S03]  /*3a10*/  IADD3 R11, R11, 0x8, RZ ;  /* 0x000000080b0b7810 */ /* 0x000fc60007ffe0ff */
[----:B------:R-:W-:-:S05]  /*3a20*/  IMAD.IADD R13, R4, 0x1, R7 ;  /* 0x00000001040d7824 */ /* 0x000fca00078e0207 */
[----:B------:R-:W-:-:S13]  /*3a30*/  ISETP.NE.AND P1, PT, R13, RZ, PT ;  /* 0x000000ff0d00720c */ /* 0x000fda0003f25270 */
[----:B------:R-:W-:Y:S05]  /*3a40*/  @P1 BRA `(.L_x_93) ;  /* 0xfffffff400bc1947 */ /* 0x000fea000383ffff */
.L_x_84:
[----:B------:R-:W-:Y:S05]  /*3a50*/  BSYNC B0 ;  /* 0x0000000000007941 */ /* 0x000fea0003800000 */
.L_x_83:
[----:B------:R-:W-:-:S13]  /*3a60*/  ISETP.NE.AND P1, PT, R2, RZ, PT ;  /* 0x000000ff0200720c */ /* 0x000fda0003f25270 */
[----:B------:R-:W-:Y:S05]  /*3a70*/  @!P1 BRA `(.L_x_82) ;  /* 0x0000000400c49947 */ /* 0x000fea0003800000 */
[----:B------:R-:W0:Y:S01]  /*3a80*/  LDC.64 R12, c[0x0][0x258] ;  /* 0x00009600ff0c7b82 */ /* 0x000e220000000a00 */
[----:B------:R-:W-:Y:S01]  /*3a90*/  IADD3 R22, R29, R7, RZ ;  /* 0x000000071d167210 */ /* 0x000fe20007ffe0ff */
[----:B------:R-:W-:Y:S01]  /*3aa0*/  IMAD.MOV.U32 R14, RZ, RZ, R18 ;  /* 0x000000ffff0e7224 */ /* 0x000fe200078e0012 */
[----:B------:R-:W-:Y:S01]  /*3ab0*/  HFMA2.MMA R23, -RZ, RZ, 0, 0.19775390625 ;  /* 0x00003254ff177435 */ /* 0x000fe200000001ff */
[----:B------:R-:W-:Y:S01]  /*3ac0*/  IMAD.IADD R7, R0, 0x1, R7 ;  /* 0x0000000100077824 */ /* 0x000fe200078e0207 */
[----:B------:R-:W-:Y:S01]  /*3ad0*/  VIMNMX.RELU R17, R22, R3, PT ;  /* 0x0000000316117248 */ /* 0x000fe20003fe1100 */
[----:B------:R-:W-:Y:S02]  /*3ae0*/  BSSY B0, `(.L_x_94) ;  /* 0x0000023000007945 */ /* 0x000fe40003800000 */
[----:B------:R-:W1:Y:S01]  /*3af0*/  LDC.64 R10, c[0x0][0x218] ;  /* 0x00008600ff0a7b82 */ /* 0x000e620000000a00 */
[----:B------:R-:W-:Y:S02]  /*3b00*/  SHF.R.S32.HI R15, RZ, 0x1f, R17 ;  /* 0x0000001fff0f7819 */ /* 0x000fe40000011411 */
[----:B------:R-:W-:-:S03]  /*3b10*/  LEA R7, R7, UR6, 0x1 ;  /* 0x0000000607077c11 */ /* 0x000fc6000f8e08ff */
[----:B0-----:R-:W-:Y:S01]  /*3b20*/  IMAD R16, R15, R12, RZ ;  /* 0x0000000c0f107224 */ /* 0x001fe200078e02ff */
[----:B------:R-:W-:-:S03]  /*3b30*/  MOV R15, R9 ;  /* 0x00000009000f7202 */ /* 0x000fc60000000f00 */
[----:B------:R-:W-:-:S04]  /*3b40*/  IMAD.WIDE.U32 R14, R17, R12, R14 ;  /* 0x0000000c110e7225 */ /* 0x000fc800078e000e */
[----:B------:R-:W-:Y:S01]  /*3b50*/  IMAD R17, R17, R13, R16 ;  /* 0x0000000d11117224 */ /* 0x000fe200078e0210 */
[----:B-1----:R-:W-:-:S04]  /*3b60*/  LEA R24, P1, R14, R10, 0x1 ;  /* 0x0000000a0e187211 */ /* 0x002fc800078208ff */
[----:B------:R-:W-:Y:S02]  /*3b70*/  IADD3 R15, R15, R17, RZ ;  /* 0x000000110f0f7210 */ /* 0x000fe40007ffe0ff */
[----:B------:R-:W-:Y:S02]  /*3b80*/  LOP3.LUT R16, R24, 0xfffffffd, RZ, 0xc0, !PT ;  /* 0xfffffffd18107812 */ /* 0x000fe400078ec0ff */
[----:B------:R-:W-:Y:S02]  /*3b90*/  LEA.HI.X R17, R14, R11, R15, 0x1, P1 ;  /* 0x0000000b0e117211 */ /* 0x000fe400008f0c0f */
[----:B------:R-:W0:Y:S01]  /*3ba0*/  LDS.U16 R15, [R7] ;  /* 0x00000000070f7984 */ /* 0x000e220000000400 */
[----:B------:R-:W-:-:S03]  /*3bb0*/  ISETP.NE.AND P1, PT, R2, 0x1, PT ;  /* 0x000000010200780c */ /* 0x000fc60003f25270 */
[----:B------:R-:W1:Y:S04]  /*3bc0*/  LDS.U16 R14, [R8] ;  /* 0x00000000080e7984 */ /* 0x000e680000000400 */
[----:B------:R2:W5:Y:S01]  /*3bd0*/  LD.E R25, desc[UR8][R16.64] ;  /* 0x0000000810197980 */ /* 0x000562000c101900 */
[----:B0-----:R-:W-:Y:S01]  /*3be0*/  SHF.L.U32 R15, R15, 0x10, RZ ;  /* 0x000000100f0f7819 */ /* 0x001fe200000006ff */
[----:B-1----:R-:W-:-:S04]  /*3bf0*/  IMAD.U32 R14, R14, 0x10000, RZ ;  /* 0x000100000e0e7824 */ /* 0x002fc800078e00ff */
[----:B------:R-:W-:Y:S01]  /*3c00*/  FMUL.FTZ R35, R15, R14 ;  /* 0x0000000e0f237220 */ /* 0x000fe20000410000 */
[----:B-----5:R-:W-:-:S05]  /*3c10*/  IMAD.U32 R14, R5, 0x10000, RZ ;  /* 0x00010000050e7824 */ /* 0x020fca00078e00ff */
[----:B------:R-:W0:Y:S02]  /*3c20*/  F2F.BF16.F32 R35, R35 ;  /* 0x0000002300237304 */ /* 0x000e240000202000 */
[----:B0-----:R-:W-:-:S05]  /*3c30*/  SHF.L.U32 R15, R35, 0x10, RZ ;  /* 0x00000010230f7819 */ /* 0x001fca00000006ff */
[----:B------:R-:W-:Y:S01]  /*3c40*/  FMUL.FTZ R36, R15, R14 ;  /* 0x0000000e0f247220 */ /* 0x000fe20000410000 */
[----:B------:R-:W-:-:S04]  /*3c50*/  LOP3.LUT R14, R24, 0x2, RZ, 0xc0, !PT ;  /* 0x00000002180e7812 */ /* 0x000fc800078ec0ff */
[----:B------:R-:W-:Y:S01]  /*3c60*/  ISETP.EQ.U32.AND P2, PT, R14, RZ, PT ;  /* 0x000000ff0e00720c */ /* 0x000fe20003f42070 */
[----:B------:R-:W0:Y:S03]  /*3c70*/  F2F.BF16.F32 R36, R36 ;  /* 0x0000002400247304 */ /* 0x000e260000202000 */
[----:B------:R-:W-:Y:S01]  /*3c80*/  SEL R14, R23, 0x7610, P2 ;  /* 0x00007610170e7807 */ /* 0x000fe20001000000 */
[----:B0-----:R-:W-:-:S05]  /*3c90*/  IMAD.U32 R15, R36, 0x10000, RZ ;  /* 0x00010000240f7824 */ /* 0x001fca00078e00ff */
[----:B--2---:R-:W-:-:S07]  /*3ca0*/  F2FP.BF16.F32.PACK_AB R15, RZ, R15 ;  /* 0x0000000fff0f723e */ /* 0x004fce00000010ff */
.L_x_95:
[----:B------:R-:W-:-:S05]  /*3cb0*/  HADD2.BF16_V2 R35, R25, R15.H0_H0 ;  /* 0x2000000f19237230 */ /* 0x000fca0000200000 */
[----:B------:R-:W-:-:S06]  /*3cc0*/  PRMT R35, R25, R14, R35 ;  /* 0x0000000e19237216 */ /* 0x000fcc0000000023 */
[----:B------:R-:W2:Y:S02]  /*3cd0*/  ATOM.E.CAS.STRONG.GPU PT, R35, [R16], R25, R35 ;  /* 0x000000191023738b */ /* 0x000ea400001ee123 */
[----:B--2---:R-:W-:Y:S01]  /*3ce0*/  ISETP.NE.U32.AND P2, PT, R35, R25, PT ;  /* 0x000000192300720c */ /* 0x004fe20003f45070 */
[----:B------:R-:W-:-:S12]  /*3cf0*/  IMAD.MOV.U32 R25, RZ, RZ, R35 ;  /* 0x000000ffff197224 */ /* 0x000fd800078e0023 */
[----:B------:R-:W-:Y:S05]  /*3d00*/  @P2 BRA `(.L_x_95) ;  /* 0xfffffffc00e82947 */ /* 0x000fea000383ffff */
[----:B------:R-:W-:Y:S05]  /*3d10*/  BSYNC B0 ;  /* 0x0000000000007941 */ /* 0x000fea0003800000 */
.L_x_94:
[----:B------:R-:W-:Y:S05]  /*3d20*/  @!P1 BRA `(.L_x_82) ;  /* 0x0000000400189947 */ /* 0x000fea0003800000 */
[----:B------:R-:W-:Y:S01]  /*3d30*/  VIADDMNMX.RELU R24, R22, 0x1, R3, PT ;  /* 0x0000000116187846 */ /* 0x000fe20003801103 */
        /* <DEDUP_REMOVED lines=9> */
[----:B------:R-:W0:Y:S01]  /*3dd0*/  LDS.U16 R17, [R7+0x2] ;  /* 0x0000020007117984 */ /* 0x000e220000000400 */
[----:B------:R-:W-:Y:S02]  /*3de0*/  LOP3.LUT R14, R24, 0xfffffffd, RZ, 0xc0, !PT ;  /* 0xfffffffd180e7812 */ /* 0x000fe400078ec0ff */
[----:B------:R-:W-:Y:S02]  /*3df0*/  LEA.HI.X R15, R16, R11, R15, 0x1, P1 ;  /* 0x0000000b100f7211 */ /* 0x000fe400008f0c0f */
[----:B------:R-:W1:Y:S01]  /*3e00*/  LDS.U16 R16, [R8] ;  /* 0x0000000008107984 */ /* 0x000e620000000400 */
[----:B------:R-:W-:-:S03]  /*3e10*/  ISETP.NE.AND P1, PT, R2, 0x2, PT ;  /* 0x000000020200780c */ /* 0x000fc60003f25270 */
[----:B------:R2:W5:Y:S01]  /*3e20*/  LD.E R25, desc[UR8][R14.64] ;  /* 0x000000080e197980 */ /* 0x000562000c101900 */
[----:B0-----:R-:W-:Y:S01]  /*3e30*/  IMAD.U32 R17, R17, 0x10000, RZ ;  /* 0x0001000011117824 */ /* 0x001fe200078e00ff */
[----:B-1----:R-:W-:-:S05]  /*3e40*/  SHF.L.U32 R16, R16, 0x10, RZ ;  /* 0x0000001010107819 */ /* 0x002fca00000006ff */
[----:B------:R-:W-:Y:S01]  /*3e50*/  FMUL.FTZ R35, R17, R16 ;  /* 0x0000001011237220 */ /* 0x000fe20000410000 */
[----:B------:R-:W-:-:S03]  /*3e60*/  IMAD.U32 R16, R5, 0x10000, RZ ;  /* 0x0001000005107824 */ /* 0x000fc600078e00ff */
[----:B------:R-:W0:Y:S02]  /*3e70*/  F2F.BF16.F32 R17, R35 ;  /* 0x0000002300117304 */ /* 0x000e240000202000 */
[----:B0-----:R-:W-:-:S05]  /*3e80*/  SHF.L.U32 R17, R17, 0x10, RZ ;  /* 0x0000001011117819 */ /* 0x001fca00000006ff */
[----:B------:R-:W-:Y:S01]  /*3e90*/  FMUL.FTZ R36, R17, R16 ;  /* 0x0000001011247220 */ /* 0x000fe20000410000 */
[----:B------:R-:W-:-:S03]  /*3ea0*/  LOP3.LUT R17, R24, 0x2, RZ, 0xc0, !PT ;  /* 0x0000000218117812 */ /* 0x000fc600078ec0ff */
[----:B------:R-:W0:Y:S01]  /*3eb0*/  F2F.BF16.F32 R16, R36 ;  /* 0x0000002400107304 */ /* 0x000e220000202000 */
[----:B------:R-:W-:Y:S01]  /*3ec0*/  ISETP.EQ.U32.AND P2, PT, R17, RZ, PT ;  /* 0x000000ff1100720c */ /* 0x000fe20003f42070 */
[----:B0-----:R-:W-:-:S03]  /*3ed0*/  IMAD.U32 R17, R16, 0x10000, RZ ;  /* 0x0001000010117824 */ /* 0x001fc600078e00ff */
[----:B------:R-:W-:Y:S02]  /*3ee0*/  SEL R16, R23, 0x7610, P2 ;  /* 0x0000761017107807 */ /* 0x000fe40001000000 */
[----:B--2---:R-:W-:-:S07]  /*3ef0*/  F2FP.BF16.F32.PACK_AB R17, RZ, R17 ;  /* 0x00000011ff11723e */ /* 0x004fce00000010ff */
.L_x_97:
[----:B-----5:R-:W-:-:S05]  /*3f00*/  HADD2.BF16_V2 R35, R25, R17.H0_H0 ;  /* 0x2000001119237230 */ /* 0x020fca0000200000 */
[----:B------:R-:W-:-:S06]  /*3f10*/  PRMT R35, R25, R16, R35 ;  /* 0x0000001019237216 */ /* 0x000fcc0000000023 */
[----:B------:R-:W2:Y:S02]  /*3f20*/  ATOM.E.CAS.STRONG.GPU PT, R35, [R14], R25, R35 ;  /* 0x000000190e23738b */ /* 0x000ea400001ee123 */
[----:B--2---:R-:W-:Y:S02]  /*3f30*/  ISETP.NE.U32.AND P2, PT, R35, R25, PT ;  /* 0x000000192300720c */ /* 0x004fe40003f45070 */
[----:B------:R-:W-:-:S11]  /*3f40*/  MOV R25, R35 ;  /* 0x0000002300197202 */ /* 0x000fd60000000f00 */
[----:B------:R-:W-:Y:S05]  /*3f50*/  @P2 BRA `(.L_x_97) ;  /* 0xfffffffc00e82947 */ /* 0x000fea000383ffff */
[----:B------:R-:W-:Y:S05]  /*3f60*/  BSYNC B0 ;  /* 0x0000000000007941 */ /* 0x000fea0003800000 */
.L_x_96:
[----:B------:R-:W-:Y:S05]  /*3f70*/  @!P1 BRA `(.L_x_82) ;  /* 0x0000000000849947 */ /* 0x000fea0003800000 */
[----:B------:R-:W0:Y:S01]  /*3f80*/  LDS.U16 R7, [R7+0x4] ;  /* 0x0000040007077984 */ /* 0x000e220000000400 */
[----:B------:R-:W-:Y:S01]  /*3f90*/  VIADDMNMX.RELU R17, R22, 0x2, R3, PT ;  /* 0x0000000216117846 */ /* 0x000fe20003801103 */
[----:B------:R-:W-:Y:S02]  /*3fa0*/  IMAD.MOV.U32 R14, RZ, RZ, R18 ;  /* 0x000000ffff0e7224 */ /* 0x000fe400078e0012 */
[----:B------:R-:W1:Y:S01]  /*3fb0*/  LDS.U16 R8, [R8] ;  /* 0x0000000008087984 */ /* 0x000e620000000400 */
[----:B------:R-:W-:-:S05]  /*3fc0*/  SHF.R.S32.HI R15, RZ, 0x1f, R17 ;  /* 0x0000001fff0f7819 */ /* 0x000fca0000011411 */
[----:B------:R-:W-:Y:S01]  /*3fd0*/  IMAD R16, R15, R12, RZ ;  /* 0x0000000c0f107224 */ /* 0x000fe200078e02ff */
[----:B------:R-:W-:-:S03]  /*3fe0*/  MOV R15, R9 ;  /* 0x00000009000f7202 */ /* 0x000fc60000000f00 */
[C---:B------:R-:W-:Y:S02]  /*3ff0*/  IMAD R13, R17.reuse, R13, R16 ;  /* 0x0000000d110d7224 */ /* 0x040fe400078e0210 */
[----:B------:R-:W-:-:S04]  /*4000*/  IMAD.WIDE.U32 R14, R17, R12, R14 ;  /* 0x0000000c110e7225 */ /* 0x000fc800078e000e */
[----:B------:R-:W-:Y:S01]  /*4010*/  IMAD.IADD R12, R15, 0x1, R13 ;  /* 0x000000010f0c7824 */ /* 0x000fe200078e020d */
[----:B------:R-:W-:-:S04]  /*4020*/  LEA R9, P1, R14, R10, 0x1 ;  /* 0x0000000a0e097211 */ /* 0x000fc800078208ff */
[----:B------:R-:W-:Y:S02]  /*4030*/  LEA.HI.X R11, R14, R11, R12, 0x1, P1 ;  /* 0x0000000b0e0b7211 */ /* 0x000fe400008f0c0c */
[----:B------:R-:W-:-:S05]  /*4040*/  LOP3.LUT R10, R9, 0xfffffffd, RZ, 0xc0, !PT ;  /* 0xfffffffd090a7812 */ /* 0x000fca00078ec0ff */
[----:B------:R2:W5:Y:S01]  /*4050*/  LD.E R13, desc[UR8][R10.64] ;  /* 0x000000080a0d7980 */ /* 0x000562000c101900 */
[----:B0-----:R-:W-:Y:S02]  /*4060*/  SHF.L.U32 R12, R7, 0x10, RZ ;  /* 0x00000010070c7819 */ /* 0x001fe400000006ff */
[----:B------:R-:W-:Y:S01]  /*4070*/  LOP3.LUT R7, R9, 0x2, RZ, 0xc0, !PT ;  /* 0x0000000209077812 */ /* 0x000fe200078ec0ff */
[----:B-1----:R-:W-:-:S03]  /*4080*/  IMAD.U32 R15, R8, 0x10000, RZ ;  /* 0x00010000080f7824 */ /* 0x002fc600078e00ff */
[----:B------:R-:W-:Y:S01]  /*4090*/  ISETP.EQ.U32.AND P1, PT, R7, RZ, PT ;  /* 0x000000ff0700720c */ /* 0x000fe20003f22070 */
[----:B------:R-:W-:Y:S01]  /*40a0*/  FMUL.FTZ R12, R12, R15 ;  /* 0x0000000f0c0c7220 */ /* 0x000fe20000410000 */
[----:B------:R-:W-:Y:S02]  /*40b0*/  SHF.L.U32 R15, R5, 0x10, RZ ;  /* 0x00000010050f7819 */ /* 0x000fe400000006ff */
[----:B------:R-:W-:-:S03]  /*40c0*/  SEL R23, R23, 0x7610, P1 ;  /* 0x0000761017177807 */ /* 0x000fc60000800000 */
[----:B------:R-:W0:Y:S02]  /*40d0*/  F2F.BF16.F32 R12, R12 ;  /* 0x0000000c000c7304 */ /* 0x000e240000202000 */
[----:B0-----:R-:W-:-:S04]  /*40e0*/  IMAD.U32 R14, R12, 0x10000, RZ ;  /* 0x000100000c0e7824 */ /* 0x001fc800078e00ff */
[----:B------:R-:W-:-:S06]  /*40f0*/  FMUL.FTZ R14, R14, R15 ;  /* 0x0000000f0e0e7220 */ /* 0x000fcc0000410000 */
[----:B------:R-:W0:Y:S02]  /*4100*/  F2F.BF16.F32 R14, R14 ;  /* 0x0000000e000e7304 */ /* 0x000e240000202000 */
[----:B0-----:R-:W-:-:S04]  /*4110*/  SHF.L.U32 R7, R14, 0x10, RZ ;  /* 0x000000100e077819 */ /* 0x001fc800000006ff */
[----:B--2---:R-:W-:-:S07]  /*4120*/  F2FP.BF16.F32.PACK_AB R7, RZ, R7 ;  /* 0x00000007ff07723e */ /* 0x004fce00000010ff */
.L_x_98:
[----:B-----5:R-:W-:-:S05]  /*4130*/  HADD2.BF16_V2 R8, R13, R7.H0_H0 ;  /* 0x200000070d087230 */ /* 0x020fca0000200000 */
[----:B------:R-:W-:-:S06]  /*4140*/  PRMT R8, R13, R23, R8 ;  /* 0x000000170d087216 */ /* 0x000fcc0000000008 */
[----:B------:R-:W2:Y:S02]  /*4150*/  ATOM.E.CAS.STRONG.GPU PT, R8, [R10], R13, R8 ;  /* 0x0000000d0a08738b */ /* 0x000ea400001ee108 */
[----:B--2---:R-:W-:Y:S01]  /*4160*/  ISETP.NE.U32.AND P1, PT, R8, R13, PT ;  /* 0x0000000d0800720c */ /* 0x004fe20003f25070 */
[----:B------:R-:W-:-:S12]  /*4170*/  IMAD.MOV.U32 R13, RZ, RZ, R8 ;  /* 0x000000ffff0d7224 */ /* 0x000fd800078e0008 */
[----:B------:R-:W-:Y:S05]  /*4180*/  @P1 BRA `(.L_x_98) ;  /* 0xfffffffc00e81947 */ /* 0x000fea000383ffff */
.L_x_82:
[----:B------:R-:W-:Y:S05]  /*4190*/  BSYNC B1 ;  /* 0x0000000000017941 */ /* 0x000fea0003800000 */
.L_x_81:
[----:B------:R-:W-:-:S04]  /*41a0*/  IADD3 R6, R6, 0x1, RZ ;  /* 0x0000000106067810 */ /* 0x000fc80007ffe0ff */
[----:B------:R-:W-:-:S13]  /*41b0*/  ISETP.GE.AND P1, PT, R6, R27, PT ;  /* 0x0000001b0600720c */ /* 0x000fda0003f26270 */
[----:B------:R-:W-:Y:S05]  /*41c0*/  @!P1 BRA `(.L_x_99) ;  /* 0xffffffec00889947 */ /* 0x000fea000383ffff */
.L_x_80:
[----:B------:R-:W-:Y:S05]  /*41d0*/  BSYNC B2 ;  /* 0x0000000000027941 */ /* 0x000fea0003800000 */
.L_x_79:
[----:B------:R-:W2:Y:S02]  /*41e0*/  LDL R7, [R1+0xc] ;  /* 0x00000c0001077983 */ /* 0x000ea40000100800 */
[----:B--2---:R-:W-:-:S05]  /*41f0*/  IMAD.IADD R34, R7, 0x1, R34 ;  /* 0x0000000107227824 */ /* 0x004fca00078e0222 */
[----:B------:R-:W-:-:S13]  /*4200*/  ISETP.GE.AND P1, PT, R34, UR4, PT ;  /* 0x0000000422007c0c */ /* 0x000fda000bf26270 */
[----:B------:R-:W-:Y:S05]  /*4210*/  @!P1 BRA `(.L_x_100) ;  /* 0xffffffe800809947 */ /* 0x000fea000383ffff */
[----:B------:R-:W-:Y:S05]  /*4220*/  EXIT ;  /* 0x000000000000794d */ /* 0x000fea0003800000 */
.L_x_0:
[----:B------:R-:W0:Y:S01]  /*4230*/  LDC R12, c[0x0][0x228] ;  /* 0x00008a00ff0c7b82 */ /* 0x000e220000000800 */
[----:B------:R-:W-:-:S07]  /*4240*/  ULDC UR5, c[0x0][0x220] ;  /* 0x0000880000057ab9 */ /* 0x000fce0000000800 */
[----:B------:R-:W1:Y:S01]  /*4250*/  S2UR UR4, SR_CTAID.Z ;  /* 0x00000000000479c3 */ /* 0x000e620000002700 */
[----:B0-----:R-:W-:-:S05]  /*4260*/  IMAD R0, R12, UR5, RZ ;  /* 0x000000050c007c24 */ /* 0x001fca000f8e02ff */
[----:B-1----:R-:W-:-:S13]  /*4270*/  ISETP.LE.AND P0, PT, R0, UR4, PT ;  /* 0x0000000400007c0c */ /* 0x002fda000bf03270 */
[----:B------:R-:W-:Y:S05]  /*4280*/  @P0 EXIT ;  /* 0x000000000000094d */ /* 0x000fea0003800000 */
[----:B------:R-:W-:Y:S01]  /*4290*/  IABS R6, R12 ;  /* 0x0000000c00067213 */ /* 0x000fe20000000000 */
[----:B------:R-:W-:Y:S01]  /*42a0*/  ULDC.64 UR6, c[0x0][0x298] ;  /* 0x0000a60000067ab9 */ /* 0x000fe20000000a00 */
[----:B------:R-:W-:Y:S01]  /*42b0*/  SHF.R.S32.HI R4, RZ, 0x1f, R7 ;  /* 0x0000001fff047819 */ /* 0x000fe20000011407 */
[----:B------:R-:W-:Y:S01]  /*42c0*/  ULDC.64 UR10, c[0x0][0x250] ;  /* 0x00009400000a7ab9 */ /* 0x000fe20000000a00 */
[----:B------:R-:W0:Y:S01]  /*42d0*/  I2F.RP R3, R6 ;  /* 0x0000000600037306 */ /* 0x000e220000209400 */
[----:B------:R-:W-:Y:S01]  /*42e0*/  IMAD.WIDE.U32 R8, R7, UR6, RZ ;  /* 0x0000000607087c25 */ /* 0x000fe2000f8e00ff */
[----:B------:R-:W-:Y:S01]  /*42f0*/  ISETP.NE.AND P0, PT, R12, RZ, PT ;  /* 0x000000ff0c00720c */ /* 0x000fe20003f05270 */
[----:B------:R-:W-:Y:S01]  /*4300*/  ULDC.64 UR16, c[0x0][0x218] ;  /* 0x0000860000107ab9 */ /* 0x000fe20000000a00 */
[----:B------:R-:W-:Y:S01]  /*4310*/  ULDC.64 UR12, c[0x0][0x240] ;  /* 0x00009000000c7ab9 */ /* 0x000fe20000000a00 */
[C---:B------:R-:W-:Y:S01]  /*4320*/  IMAD R10, R4.reuse, UR6, RZ ;  /* 0x00000006040a7c24 */ /* 0x040fe2000f8e02ff */
[----:B------:R-:W-:Y:S01]  /*4330*/  ULDC.64 UR14, c[0x0][0x248] ;  /* 0x00009200000e7ab9 */ /* 0x000fe20000000a00 */
[----:B------:R-:W-:-:S02]  /*4340*/  IMAD R4, R4, UR10, RZ ;  /* 0x0000000a04047c24 */ /* 0x000fc4000f8e02ff */
[C---:B------:R-:W-:Y:S01]  /*4350*/  IMAD R17, R7.reuse, UR7, R10 ;  /* 0x0000000707117c24 */ /* 0x040fe2000f8e020a */
[----:B------:R-:W-:Y:S01]  /*4360*/  ULDC.64 UR6, c[0x0][0x2a0] ;  /* 0x0000a80000067ab9 */ /* 0x000fe20000000a00 */
[C---:B------:R-:W-:Y:S01]  /*4370*/  IMAD R15, R7.reuse, UR11, R4 ;  /* 0x0000000b070f7c24 */ /* 0x040fe2000f8e0204 */
[----:B------:R-:W-:Y:S01]  /*4380*/  HFMA2.MMA R10, -RZ, RZ, 0, 0 ;  /* 0x00000000ff0a7435 */ /* 0x000fe200000001ff */
[----:B------:R-:W-:Y:S01]  /*4390*/  IMAD.WIDE.U32 R4, R7, UR10, RZ ;  /* 0x0000000a07047c25 */ /* 0x000fe2000f8e00ff */
[----:B------:R-:W-:Y:S01]  /*43a0*/  ULDC.64 UR10, c[0x0][0x258] ;  /* 0x00009600000a7ab9 */ /* 0x000fe20000000a00 */
[----:B0-----:R-:W0:Y:S01]  /*43b0*/  MUFU.RCP R3, R3 ;  /* 0x0000000300037308 */ /* 0x001e220000001000 */
[----:B------:R-:W1:Y:S01]  /*43c0*/  LDC R7, c[0x0][0x14] ;  /* 0x00000500ff077b82 */ /* 0x000e620000000800 */
[----:B------:R-:W-:Y:S01]  /*43d0*/  IMAD.MOV.U32 R16, RZ, RZ, R8 ;  /* 0x000000ffff107224 */ /* 0x000fe200078e0008 */
[----:B------:R-:W-:Y:S01]  /*43e0*/  IADD3 R15, R5, R15, RZ ;  /* 0x0000000f050f7210 */ /* 0x000fe20007ffe0ff */
[----:B------:R-:W-:Y:S01]  /*43f0*/  IMAD.IADD R17, R9, 0x1, R17 ;  /* 0x0000000109117824 */ /* 0x000fe200078e0211 */
[----:B------:R-:W-:-:S04]  /*4400*/  MOV R14, R4 ;  /* 0x00000004000e7202 */ /* 0x000fc80000000f00 */
[----:B------:R-:W2:Y:S01]  /*4410*/  LDC R8, c[0x0][0x228] ;  /* 0x00008a00ff087b82 */ /* 0x000ea20000000800 */
[----:B0-----:R-:W-:Y:S02]  /*4420*/  IADD3 R11, R3, 0xffffffe, RZ ;  /* 0x0ffffffe030b7810 */ /* 0x001fe40007ffe0ff */
[----:B------:R-:W-:-:S04]  /*4430*/  SHF.R.S32.HI R3, RZ, 0x1f, R2 ;  /* 0x0000001fff037819 */ /* 0x000fc80000011402 */
[----:B------:R-:W0:Y:S01]  /*4440*/  F2I.FTZ.U32.TRUNC.NTZ R11, R11 ;  /* 0x0000000b000b7305 */ /* 0x000e22000021f000 */
[C---:B------:R-:W-:Y:S02]  /*4450*/  IMAD R5, R3.reuse, UR6, RZ ;  /* 0x0000000603057c24 */ /* 0x040fe4000f8e02ff */
[----:B------:R-:W-:Y:S02]  /*4460*/  IMAD R3, R3, UR10, RZ ;  /* 0x0000000a03037c24 */ /* 0x000fe4000f8e02ff */
[C---:B------:R-:W-:Y:S02]  /*4470*/  IMAD R13, R2.reuse, UR7, R5 ;  /* 0x00000007020d7c24 */ /* 0x040fe4000f8e0205 */
[----:B------:R-:W-:Y:S01]  /*4480*/  IMAD.WIDE.U32 R4, R2, UR6, R16 ;  /* 0x0000000602047c25 */ /* 0x000fe2000f8e0010 */
[----:B------:R-:W-:-:S03]  /*4490*/  ULDC.64 UR6, c[0x0][0x290] ;  /* 0x0000a40000067ab9 */ /* 0x000fc60000000a00 */
[C---:B------:R-:W-:Y:S01]  /*44a0*/  IMAD R17, R2.reuse, UR11, R3 ;  /* 0x0000000b02117c24 */ /* 0x040fe2000f8e0203 */
[----:B------:R-:W-:Y:S01]  /*44b0*/  IADD3 R13, R5, R13, RZ ;  /* 0x0000000d050d7210 */ /* 0x000fe20007ffe0ff */
[----:B------:R-:W-:Y:S01]  /*44c0*/  IMAD.WIDE.U32 R2, R2, UR10, R14 ;  /* 0x0000000a02027c25 */ /* 0x000fe2000f8e000e */
[----:B------:R-:W-:-:S03]  /*44d0*/  ULDC.64 UR10, c[0x0][0x260] ;  /* 0x00009800000a7ab9 */ /* 0x000fc60000000a00 */
[----:B0-----:R-:W-:Y:S02]  /*44e0*/  IMAD.MOV R9, RZ, RZ, -R11 ;  /* 0x000000ffff097224 */ /* 0x001fe400078e0a0b */
[----:B------:R-:W-:Y:S01]  /*44f0*/  IMAD.U32 R15, RZ, RZ, UR4 ;  /* 0x00000004ff0f7e24 */ /* 0x000fe2000f8e00ff */
[----:B------:R-:W-:Y:S01]  /*4500*/  ULDC.64 UR4, c[0x0][0x288] ;  /* 0x0000a20000047ab9 */ /* 0x000fe20000000a00 */
[----:B------:R-:W-:-:S04]  /*4510*/  IMAD R9, R9, R6, RZ ;  /* 0x0000000609097224 */ /* 0x000fc800078e02ff */
[----:B------:R-:W-:Y:S01]  /*4520*/  IMAD.HI.U32 R9, R11, R9, R10 ;  /* 0x000000090b097227 */ /* 0x000fe200078e000a */
[----:B------:R-:W-:-:S03]  /*4530*/  LOP3.LUT R10, RZ, R12, RZ, 0x33, !PT ;  /* 0x0000000cff0a7212 */ /* 0x000fc600078e33ff */
[----:B-1----:R-:W-:-:S07]  /*4540*/  IMAD.IADD R11, R3, 0x1, R17 ;  /* 0x00000001030b7824 */ /* 0x002fce00078e0211 */
.L_x_101:
[----:B------:R-:W-:Y:S02]  /*4550*/  IABS R14, R15 ;  /* 0x0000000f000e7213 */ /* 0x000fe40000000000 */
[----:B--2---:R-:W-:-:S03]  /*4560*/  IABS R16, R8 ;  /* 0x0000000800107213 */ /* 0x004fc60000000000 */
[----:B------:R-:W-:-:S05]  /*4570*/  IMAD.HI.U32 R12, R9, R14, RZ ;  /* 0x0000000e090c7227 */ /* 0x000fca00078e00ff */
[----:B------:R-:W-:-:S05]  /*4580*/  IADD3 R17, -R12, RZ, RZ ;  /* 0x000000ff0c117210 */ /* 0x000fca0007ffe1ff */
[----:B------:R-:W-:Y:S01]  /*4590*/  IMAD R17, R16, R17, R14 ;  /* 0x0000001110117224 */ /* 0x000fe200078e020e */
[----:B------:R-:W-:-:S04]  /*45a0*/  LOP3.LUT R14, R15, R8, RZ, 0x3c, !PT ;  /* 0x000000080f0e7212 */ /* 0x000fc800078e3cff */
[----:B------:R-:W-:Y:S02]  /*45b0*/  ISETP.GT.U32.AND P2, PT, R6, R17, PT ;  /* 0x000000110600720c */ /* 0x000fe40003f44070 */
[----:B------:R-:W-:-:S11]  /*45c0*/  ISETP.GE.AND P3, PT, R14, RZ, PT ;  /* 0x000000ff0e00720c */ /* 0x000fd60003f66270 */
[----:B------:R-:W-:Y:S01]  /*45d0*/  @!P2 IMAD.IADD R17, R17, 0x1, -R16 ;  /* 0x000000011111a824 */ /* 0x000fe200078e0a10 */
[----:B------:R-:W-:Y:S02]  /*45e0*/  @!P2 IADD3 R12, R12, 0x1, RZ ;  /* 0x000000010c0ca810 */ /* 0x000fe40007ffe0ff */
[----:B------:R-:W-:Y:S02]  /*45f0*/  MOV R16, R4 ;  /* 0x0000000400107202 */ /* 0x000fe40000000f00 */
[----:B------:R-:W-:Y:S01]  /*4600*/  ISETP.GE.U32.AND P1, PT, R17, R6, PT ;  /* 0x000000061100720c */ /* 0x000fe20003f26070 */
[----:B------:R-:W-:-:S12]  /*4610*/  IMAD.MOV.U32 R17, RZ, RZ, R13 ;  /* 0x000000ffff117224 */ /* 0x000fd800078e000d */
[----:B------:R-:W-:-:S05]  /*4620*/  @P1 VIADD R12, R12, 0x1 ;  /* 0x000000010c0c1836 */ /* 0x000fca0000000000 */
[----:B------:R-:W-:-:S04]  /*4630*/  @!P3 IADD3 R12, -R12, RZ, RZ ;  /* 0x000000ff0c0cb210 */ /* 0x000fc80007ffe1ff */
[----:B------:R-:W-:-:S04]  /*4640*/  SEL R14, R10, R12, !P0 ;  /* 0x0000000c0a0e7207 */ /* 0x000fc80004000000 */
[--C-:B0-----:R-:W-:Y:S01]  /*4650*/  SHF.R.S32.HI R19, RZ, 0x1f, R14.reuse ;  /* 0x0000001fff137819 */ /* 0x101fe2000001140e */
[----:B------:R-:W-:Y:S02]  /*4660*/  IMAD.MOV R12, RZ, RZ, -R14 ;  /* 0x000000ffff0c7224 */ /* 0x000fe400078e0a0e */
[----:B------:R-:W-:-:S04]  /*4670*/  IMAD.WIDE.U32 R16, R14, UR4, R16 ;  /* 0x000000040e107c25 */ /* 0x000fc8000f8e0010 */
[----:B------:R-:W-:Y:S02]  /*4680*/  IMAD R21, R19, UR4, RZ ;  /* 0x0000000413157c24 */ /* 0x000fe4000f8e02ff */
[----:B------:R-:W-:Y:S02]  /*4690*/  IMAD R12, R8, R12, R15 ;  /* 0x0000000c080c7224 */ /* 0x000fe400078e020f */
[----:B------:R-:W-:-:S03]  /*46a0*/  IMAD R21, R14, UR5, R21 ;  /* 0x000000050e157c24 */ /* 0x000fc6000f8e0215 */
[----:B------:R-:W-:Y:S02]  /*46b0*/  SHF.R.S32.HI R18, RZ, 0x1f, R12 ;  /* 0x0000001fff127819 */ /* 0x000fe4000001140c */
[----:B------:R-:W-:-:S03]  /*46c0*/  IADD3 R17, R17, R21, RZ ;  /* 0x0000001511117210 */ /* 0x000fc60007ffe0ff */
[----:B------:R-:W-:Y:S02]  /*46d0*/  IMAD R21, R18, UR6, RZ ;  /* 0x0000000612157c24 */ /* 0x000fe4000f8e02ff */
[----:B------:R-:W-:-:S04]  /*46e0*/  IMAD.WIDE.U32 R16, R12, UR6, R16 ;  /* 0x000000060c107c25 */ /* 0x000fc8000f8e0010 */
[----:B------:R-:W-:Y:S01]  /*46f0*/  IMAD R21, R12, UR7, R21 ;  /* 0x000000070c157c24 */ /* 0x000fe2000f8e0215 */
[----:B------:R-:W-:-:S03]  /*4700*/  LEA R20, P1, R16, UR10, 0x1 ;  /* 0x0000000a10147c11 */ /* 0x000fc6000f8208ff */
[----:B------:R-:W-:-:S05]  /*4710*/  IMAD.IADD R17, R17, 0x1, R21 ;  /* 0x0000000111117824 */ /* 0x000fca00078e0215 */
[----:B------:R-:W-:-:S06]  /*4720*/  LEA.HI.X R21, R16, UR11, R17, 0x1, P1 ;  /* 0x0000000b10157c11 */ /* 0x000fcc00088f0c11 */
[----:B------:R-:W2:Y:S01]  /*4730*/  LDG.E.U16 R21, desc[UR8][R20.64] ;  /* 0x0000000814157981 */ /* 0x000ea2000c1e1500 */
[----:B------:R-:W-:Y:S01]  /*4740*/  MOV R16, R2 ;  /* 0x0000000200107202 */ /* 0x000fe20000000f00 */
[----:B------:R-:W-:Y:S01]  /*4750*/  IMAD R19, R19, UR12, RZ ;  /* 0x0000000c13137c24 */ /* 0x000fe2000f8e02ff */
[----:B------:R-:W-:Y:S01]  /*4760*/  IADD3 R15, R7, R15, RZ ;  /* 0x0000000f070f7210 */ /* 0x000fe20007ffe0ff */
[----:B------:R-:W-:Y:S02]  /*4770*/  IMAD.MOV.U32 R17, RZ, RZ, R11 ;  /* 0x000000ffff117224 */ /* 0x000fe400078e000b */
[C---:B------:R-:W-:Y:S02]  /*4780*/  IMAD R19, R14.reuse, UR13, R19 ;  /* 0x0000000d0e137c24 */ /* 0x040fe4000f8e0213 */
[----:B------:R-:W-:-:S05]  /*4790*/  IMAD.WIDE.U32 R16, R14, UR12, R16 ;  /* 0x0000000c0e107c25 */ /* 0x000fca000f8e0010 */
[----:B------:R-:W-:Y:S01]  /*47a0*/  IADD3 R17, R17, R19, RZ ;  /* 0x0000001311117210 */ /* 0x000fe20007ffe0ff */
[----:B------:R-:W-:-:S04]  /*47b0*/  IMAD R19, R18, UR14, RZ ;  /* 0x0000000e12137c24 */ /* 0x000fc8000f8e02ff */
[C---:B------:R-:W-:Y:S02]  /*47c0*/  IMAD R19, R12.reuse, UR15, R19 ;  /* 0x0000000f0c137c24 */ /* 0x040fe4000f8e0213 */
[----:B------:R-:W-:-:S04]  /*47d0*/  IMAD.WIDE.U32 R16, R12, UR14, R16 ;  /* 0x0000000e0c107c25 */ /* 0x000fc8000f8e0010 */
[----:B------:R-:W-:Y:S01]  /*47e0*/  IMAD.IADD R17, R17, 0x1, R19 ;  /* 0x0000000111117824 */ /* 0x000fe200078e0213 */
[----:B------:R-:W-:-:S04]  /*47f0*/  LEA R18, P1, R16, UR16, 0x1 ;  /* 0x0000001010127c11 */ /* 0x000fc8000f8208ff */
[----:B------:R-:W-:Y:S02]  /*4800*/  LEA.HI.X R19, R16, UR17, R17, 0x1, P1 ;  /* 0x0000001110137c11 */ /* 0x000fe400088f0c11 */
[----:B------:R-:W-:-:S03]  /*4810*/  ISETP.GE.AND P1, PT, R15, R0, PT ;  /* 0x000000000f00720c */ /* 0x000fc60003f26270 */
[----:B--2---:R0:W-:Y:S10]  /*4820*/  STG.E.U16 desc[UR8][R18.64], R21 ;  /* 0x0000001512007986 */ /* 0x0041f4000c101508 */
[----:B------:R-:W-:Y:S05]  /*4830*/  @!P1 BRA `(.L_x_101) ;  /* 0xfffffffc00449947 */ /* 0x000fea000383ffff */
[----:B------:R-:W-:Y:S05]  /*4840*/  EXIT ;  /* 0x000000000000794d */ /* 0x000fea0003800000 */
        .weak           $__internal_0_$__cuda_sm20_dblrcp_rn_slowpath_v3
        .type           $__internal_0_$__cuda_sm20_dblrcp_rn_slowpath_v3,@function
        .size           $__internal_0_$__cuda_sm20_dblrcp_rn_slowpath_v3,(.L_x_1766 - $__internal_0_$__cuda_sm20_dblrcp_rn_slowpath_v3)
$__internal_0_$__cuda_sm20_dblrcp_rn_slowpath_v3:
[----:B------:R-:W-:Y:S01]  /*4850*/  DSETP.GTU.AND P0, PT, |R10|, +INF , PT ;  /* 0x7ff000000a00742a */ /* 0x000fe20003f0c200 */
[----:B------:R-:W-:-:S13]  /*4860*/  BSSY B1, `(.L_x_102) ;  /* 0x0000023000017945 */ /* 0x000fda0003800000 */
[----:B------:R-:W-:Y:S05]  /*4870*/  @P0 BRA `(.L_x_103) ;  /* 0x00000000007c0947 */ /* 0x000fea0003800000 */
[----:B------:R-:W-:-:S05]  /*4880*/  LOP3.LUT R15, R11, 0x7fffffff, RZ, 0xc0, !PT ;  /* 0x7fffffff0b0f7812 */ /* 0x000fca00078ec0ff */
[----:B------:R-:W-:-:S05]  /*4890*/  VIADD R12, R15, 0xffffffff ;  /* 0xffffffff0f0c7836 */ /* 0x000fca0000000000 */
[----:B------:R-:W-:-:S13]  /*48a0*/  ISETP.GE.U32.AND P0, PT, R12, 0x7fefffff, PT ;  /* 0x7fefffff0c00780c */ /* 0x000fda0003f06070 */
[----:B------:R-:W-:Y:S02]  /*48b0*/  @P0 LOP3.LUT R13, R11, 0x7ff00000, RZ, 0x3c, !PT ;  /* 0x7ff000000b0d0812 */ /* 0x000fe400078e3cff */
[----:B------:R-:W-:Y:S01]  /*48c0*/  @P0 MOV R12, RZ ;  /* 0x000000ff000c0202 */ /* 0x000fe20000000f00 */
[----:B------:R-:W-:Y:S06]  /*48d0*/  @P0 BRA `(.L_x_104) ;  /* 0x00000000006c0947 */ /* 0x000fec0003800000 */
[----:B------:R-:W-:-:S13]  /*48e0*/  ISETP.GE.U32.AND P0, PT, R15, 0x1000001, PT ;  /* 0x010000010f00780c */ /* 0x000fda0003f06070 */
[----:B------:R-:W-:Y:S05]  /*48f0*/  @!P0 BRA `(.L_x_105) ;  /* 0x0000000000348947 */ /* 0x000fea0003800000 */
[----:B------:R-:W-:Y:S01]  /*4900*/  VIADD R13, R11, 0xc0200000 ;  /* 0xc02000000b0d7836 */ /* 0x000fe20000000000 */
[----:B------:R-:W-:-:S03]  /*4910*/  MOV R12, R10 ;  /* 0x0000000a000c7202 */ /* 0x000fc60000000f00 */
[----:B------:R-:W0:Y:S03]  /*4920*/  MUFU.RCP64H R15, R13 ;  /* 0x0000000d000f7308 */ /* 0x000e260000001800 */
[----:B0-----:R-:W-:-:S08]  /*4930*/  DFMA R16, -R12, R14, 1 ;  /* 0x3ff000000c10742b */ /* 0x001fd0000000010e */
[----:B------:R-:W-:-:S08]  /*4940*/  DFMA R16, R16, R16, R16 ;  /* 0x000000101010722b */ /* 0x000fd00000000010 */
[----:B------:R-:W-:-:S08]  /*4950*/  DFMA R16, R14, R16, R14 ;  /* 0x000000100e10722b */ /* 0x000fd0000000000e */
[----:B------:R-:W-:-:S08]  /*4960*/  DFMA R12, -R12, R16, 1 ;  /* 0x3ff000000c0c742b */ /* 0x000fd00000000110 */
[----:B------:R-:W-:-:S08]  /*4970*/  DFMA R12, R16, R12, R16 ;  /* 0x0000000c100c722b */ /* 0x000fd00000000010 */
[----:B------:R-:W-:-:S08]  /*4980*/  DMUL R12, R12, 2.2250738585072013831e-308 ;  /* 0x001000000c0c7828 */ /* 0x000fd00000000000 */
[----:B------:R-:W-:-:S08]  /*4990*/  DFMA R10, -R10, R12, 1 ;  /* 0x3ff000000a0a742b */ /* 0x000fd0000000010c */
[----:B------:R-:W-:-:S08]  /*49a0*/  DFMA R10, R10, R10, R10 ;  /* 0x0000000a0a0a722b */ /* 0x000fd0000000000a */
[----:B------:R-:W-:Y:S01]  /*49b0*/  DFMA R12, R12, R10, R12 ;  /* 0x0000000a0c0c722b */ /* 0x000fe2000000000c */
[----:B------:R-:W-:Y:S10]  /*49c0*/  BRA `(.L_x_104) ;  /* 0x0000000000307947 */ /* 0x000ff40003800000 */
.L_x_105:
[----:B------:R-:W-:Y:S01]  /*49d0*/  DMUL R10, R10, 8.11296384146066816958e+31 ;  /* 0x469000000a0a7828 */ /* 0x000fe20000000000 */
[----:B------:R-:W-:-:S05]  /*49e0*/  IMAD.MOV.U32 R12, RZ, RZ, R14 ;  /* 0x000000ffff0c7224 */ /* 0x000fca00078e000e */
[----:B------:R-:W0:Y:S02]  /*49f0*/  MUFU.RCP64H R13, R11 ;  /* 0x0000000b000d7308 */ /* 0x000e240000001800 */
[----:B0-----:R-:W-:-:S08]  /*4a00*/  DFMA R14, -R10, R12, 1 ;  /* 0x3ff000000a0e742b */ /* 0x001fd0000000010c */
[----:B------:R-:W-:-:S08]  /*4a10*/  DFMA R14, R14, R14, R14 ;  /* 0x0000000e0e0e722b */ /* 0x000fd0000000000e */
[----:B------:R-:W-:-:S08]  /*4a20*/  DFMA R14, R12, R14, R12 ;  /* 0x0000000e0c0e722b */ /* 0x000fd0000000000c */
[----:B------:R-:W-:-:S08]  /*4a30*/  DFMA R10, -R10, R14, 1 ;  /* 0x3ff000000a0a742b */ /* 0x000fd0000000010e */
[----:B------:R-:W-:-:S08]  /*4a40*/  DFMA R10, R14, R10, R14 ;  /* 0x0000000a0e0a722b */ /* 0x000fd0000000000e */
[----:B------:R-:W-:Y:S01]  /*4a50*/  DMUL R12, R10, 8.11296384146066816958e+31 ;  /* 0x469000000a0c7828 */ /* 0x000fe20000000000 */
[----:B------:R-:W-:Y:S10]  /*4a60*/  BRA `(.L_x_104) ;  /* 0x0000000000087947 */ /* 0x000ff40003800000 */
.L_x_103:
[----:B------:R-:W-:Y:S02]  /*4a70*/  LOP3.LUT R13, R11, 0x80000, RZ, 0xfc, !PT ;  /* 0x000800000b0d7812 */ /* 0x000fe400078efcff */
[----:B------:R-:W-:-:S07]  /*4a80*/  MOV R12, R10 ;  /* 0x0000000a000c7202 */ /* 0x000fce0000000f00 */
.L_x_104:
[----:B------:R-:W-:Y:S05]  /*4a90*/  BSYNC B1 ;  /* 0x0000000000017941 */ /* 0x000fea0003800000 */
.L_x_102:
[----:B------:R-:W-:Y:S01]  /*4aa0*/  HFMA2.MMA R11, -RZ, RZ, 0, 0 ;  /* 0x00000000ff0b7435 */ /* 0x000fe200000001ff */
[----:B------:R-:W-:Y:S01]  /*4ab0*/  IMAD.MOV.U32 R10, RZ, RZ, R8 ;  /* 0x000000ffff0a7224 */ /* 0x000fe200078e0008 */
[----:B------:R-:W-:Y:S01]  /*4ac0*/  MOV R15, R13 ;  /* 0x0000000d000f7202 */ /* 0x000fe20000000f00 */
[----:B------:R-:W-:-:S03]  /*4ad0*/  IMAD.MOV.U32 R14, RZ, RZ, R12 ;  /* 0x000000ffff0e7224 */ /* 0x000fc600078e000c */
[----:B------:R-:W-:Y:S05]  /*4ae0*/  RET.REL.NODEC R10 `(_ZN2at6native54_GLOBAL__N__aa9a477a_21_UpSampleBilinear2d_cu_607db5e336upsample_gen2d_aa_backward_out_frameIN3c108BFloat16EfNS0_18upsample_antialias20BicubicFilterFunctorEEEvT0_S7_NS_27GenericPackedTensorAccessorIT_Lm4ENS_16DefaultPtrTraitsElEENS8_IKS9_Lm4ESA_lEERKT1_) ;  /* 0xffffffb40a447950 */ /* 0x000fea0003c3ffff */
.L_x_106:
[----:B------:R-:W-:-:S00]  /*4af0*/  BRA `(.L_x_106) ;  /* 0xfffffffc00fc7947 */ /* 0x000fc0000383ffff */
[----:B------:R-:W-:-:S00]  /*4b00*/  NOP ;  /* 0x0000000000007918 */ /* 0x000fc00000000000 */
[----:B------:R-:W-:-:S00]  /*4b10*/  NOP ;  /* 0x0000000000007918 */ /* 0x000fc00000000000 */
[----:B------:R-:W-:-:S00]  /*4b20*/  NOP ;  /* 0x0000000000007918 */ /* 0x000fc00000000000 */
[----:B------:R-:W-:-:S00]  /*4b30*/  NOP ;  /* 0x0000000000007918 */ /* 0x000fc00000000000 */
[----:B------:R-:W-:-:S00]  /*4b40*/  NOP ;  /* 0x0000000000007918 */ /* 0x000fc00000000000 */
[----:B------:R-:W-:-:S00]  /*4b50*/  NOP ;  /* 0x0000000000007918 */ /* 0x000fc00000000000 */
[----:B------:R-:W-:-:S00]  /*4b60*/  NOP ;  /* 0x0000000000007918 */ /* 0x000fc00000000000 */
[----:B------:R-:W-:-:S00]  /*4b70*/  NOP ;  /* 0x0000000000007918 */ /* 0x000fc00000000000 */
.L_x_1766:


//--------------------- .text._ZN2at6native54_GLOBAL__N__aa9a477a_21_UpSampleBilinear2d_cu_607db5e336upsample_gen2d_aa_backward_out_frameIN3c104HalfEfNS0_18upsample_antialias20BicubicFilterFunctorEEEvT0_S7_NS_27GenericPackedTensorAccessorIT_Lm4ENS_16DefaultPtrTraitsElEENS8_IKS9_Lm4ESA_lEERKT1_ --------------------------
	.section	.text._ZN2at6native54_GLOBAL__N__aa9a477a_21_UpSampleBilinear2d_cu_607db5e336upsample_gen2d_aa_backward_out_frameIN3c104HalfEfNS0_18upsample_antialias20BicubicFilterFunctorEEEvT0_S7_NS_27GenericPackedTensorAccessorIT_Lm4ENS_16DefaultPtrTraitsElEENS8_IKS9_Lm4ESA_lEERKT1_,"ax",@progbits
	.align	128
.text._ZN2at6native54_GLOBAL__N__aa9a477a_21_UpSampleBilinear2d_cu_607db5e336upsample_gen2d_aa_backward_out_frameIN3c104HalfEfNS0_18upsample_antialias20BicubicFilterFunctorEEEvT0_S7_NS_27GenericPackedTensorAccessorIT_Lm4ENS_16DefaultPtrTraitsElEENS8_IKS9_Lm4ESA_lEERKT1_:
        .type           _ZN2at6native54_GLOBAL__N__aa9a477a_21_UpSampleBilinear2d_cu_607db5e336upsample_gen2d_aa_backward_out_frameIN3c104HalfEfNS0_18upsample_antialias20BicubicFilterFunctorEEEvT0_S7_NS_27GenericPackedTensorAccessorIT_Lm4ENS_16DefaultPtrTraitsElEENS8_IKS9_Lm4ESA_lEERKT1_,@function
        .size           _ZN2at6native54_GLOBAL__N__aa9a477a_21_UpSampleBilinear2d_cu_607db5e336upsample_gen2d_aa_backward_out_frameIN3c104HalfEfNS0_18upsample_antialias20BicubicFilterFunctorEEEvT0_S7_NS_27GenericPackedTensorAccessorIT_Lm4ENS_16DefaultPtrTraitsElEENS8_IKS9_Lm4ESA_lEERKT1_,(.L_x_1768 - _ZN2at6native54_GLOBAL__N__aa9a477a_21_UpSampleBilinear2d_cu_607db5e336upsample_gen2d_aa_backward_out_frameIN3c104HalfEfNS0_18upsample_antialias20BicubicFilterFunctorEEEvT0_S7_NS_27GenericPackedTensorAccessorIT_Lm4ENS_16DefaultPtrTraitsElEENS8_IKS9_Lm4ESA_lEERKT1_)
        .other          _ZN2at6native54_GLOBAL__N__aa9a477a_21_UpSampleBilinear2d_cu_607db5e336upsample_gen2d_aa_backward_out_frameIN3c104HalfEfNS0_18upsample_antialias20BicubicFilterFunctorEEEvT0_S7_NS_27GenericPackedTensorAccessorIT_Lm4ENS_16DefaultPtrTraitsElEENS8_IKS9_Lm4ESA_lEERKT1_,@"STO_CUDA_ENTRY STV_DEFAULT"
_ZN2at6native54_GLOBAL__N__aa9a477a_21_UpSampleBilinear2d_cu_607db5e336upsample_gen2d_aa_backward_out_frameIN3c104HalfEfNS0_18upsample_antialias20BicubicFilterFunctorEEEvT0_S7_NS_27GenericPackedTensorAccessorIT_Lm4ENS_16DefaultPtrTraitsElEENS8_IKS9_Lm4ESA_lEERKT1_:
        /* <DEDUP_REMOVED lines=80> */
[----:B------:R-:W-:Y:S05]  /*0500*/  CALL.REL.NOINC `($__internal_1_$__cuda_sm20_dblrcp_rn_slowpath_v3) ;  /* 0x0000004000d07944 */ /* 0x000fea0003c00000 */
.L_x_111:
[----:B------:R-:W-:Y:S01]  /*0510*/  UMOV UR4, 0xf0000000 ;  /* 0xf000000000047882 */ /* 0x000fe20000000000 */
[----:B------:R-:W-:Y:S01]  /*0520*/  UMOV UR5, 0x380fffff ;  /* 0x380fffff00057882 */ /* 0x000fe20000000000 */
[----:B------:R-:W0:Y:S01]  /*0530*/  F2F.F32.F64 R8, R14 ;  /* 0x0000000e00087310 */ /* 0x000e220000301000 */
[----:B------:R-:W-:-:S14]  /*0540*/  DSETP.GEU.AND P0, PT, |R14|, UR4, PT ;  /* 0x000000040e007e2a */ /* 0x000fdc000bf0e200 */
[----:B0-----:R-:W-:-:S07]  /*0550*/  @!P0 FMUL R8, R8, 1.175494350822287508e-38 ;  /* 0x0080000008088820 */ /* 0x001fce0000400000 */
.L_x_110:
        /* <DEDUP_REMOVED lines=13> */
[----:B------:R-:W-:Y:S01]  /*0630*/  IADD3 R0, R5, 0x1, RZ ;  /* 0x0000000105007810 */ /* 0x000fe20007ffe0ff */
[----:B------:R-:W-:Y:S01]  /*0640*/  UMOV UR4, 0x400 ;  /* 0x0000040000047882 */ /* 0x000fe20000000000 */
[----:B------:R-:W-:Y:S01]  /*0650*/  HFMA2.MMA R10, -RZ, RZ, 0, 0 ;  /* 0x00000000ff0a7435 */ /* 0x000fe200000001ff */
[----:B------:R-:W-:Y:S02]  /*0660*/  IMAD.IADD R12, R30, 0x1, -R15 ;  /* 0x000000011e0c7824 */ /* 0x000fe400078e0a0f */
[----:B------:R-:W-:Y:S02]  /*0670*/  IMAD R0, R0, R19, RZ ;  /* 0x0000001300007224 */ /* 0x000fe400078e02ff */
[----:B------:R-:W-:Y:S01]  /*0680*/  IMAD.MOV.U32 R13, RZ, RZ, RZ ;  /* 0x000000ffff0d7224 */ /* 0x000fe200078e00ff */
[----:B0-----:R-:W-:-:S06]  /*0690*/  ULEA UR4, UR5, UR4, 0x18 ;  /* 0x0000000405047291 */ /* 0x001fcc000f8ec03f */
[----:B------:R-:W-:-:S07]  /*06a0*/  LEA R11, R0, UR4, 0x1 ;  /* 0x00000004000b7c11 */ /* 0x000fce000f8e08ff */
.L_x_128:
        /* <DEDUP_REMOVED lines=17> */
.L_x_117:
[----:B------:R-:W-:-:S04]  /*07c0*/  IMAD.MOV.U32 R14, RZ, RZ, 0x3fc00000 ;  /* 0x3fc00000ff0e7424 */ /* 0x000fc800078e00ff */
[----:B------:R-:W-:-:S04]  /*07d0*/  FFMA.FTZ R14, R17, R14, -2.5 ;  /* 0xc0200000110e7423 */ /* 0x000fc8000001000e */
[----:B------:R-:W-:-:S04]  /*07e0*/  FMUL.FTZ R14, R17, R14 ;  /* 0x0000000e110e7220 */ /* 0x000fc80000410000 */
[----:B------:R-:W-:-:S07]  /*07f0*/  FFMA.FTZ R21, R17, R14, 1 ;  /* 0x3f80000011157423 */ /* 0x000fce000001000e */
.L_x_118:
[----:B------:R-:W-:Y:S05]  /*0800*/  BSYNC B3 ;  /* 0x0000000000037941 */ /* 0x000fea0003800000 */
.L_x_116:
[----:B------:R-:W-:Y:S01]  /*0810*/  IADD3 R14, R13, 0x1, RZ ;  /* 0x000000010d0e7810 */ /* 0x000fe20007ffe0ff */
[----:B------:R-:W-:Y:S03]  /*0820*/  BSSY B3, `(.L_x_119) ;  /* 0x0000018000037945 */ /* 0x000fe60003800000 */
[----:B------:R-:W-:Y:S02]  /*0830*/  I2FP.F32.S32 R17, R14 ;  /* 0x0000000e00117245 */ /* 0x000fe40000201400 */
[----:B------:R-:W-:Y:S01]  /*0840*/  F2FP.F16.F32.PACK_AB R14, RZ, R21 ;  /* 0x00000015ff0e723e */ /* 0x000fe200000000ff */
[----:B------:R-:W-:Y:S02]  /*0850*/  FADD.FTZ R21, R21, R10 ;  /* 0x0000000a15157221 */ /* 0x000fe40000010000 */
[----:B------:R-:W-:Y:S02]  /*0860*/  FADD.FTZ R17, R18, R17 ;  /* 0x0000001112117221 */ /* 0x000fe40000010000 */
[----:B------:R0:W-:Y:S02]  /*0870*/  STS.U16 [R11], R14 ;  /* 0x0000000e0b007388 */ /* 0x0001e40000000400 */
[----:B------:R-:W-:-:S04]  /*0880*/  FADD.FTZ R17, R17, 0.5 ;  /* 0x3f00000011117421 */ /* 0x000fc80000010000 */
[----:B------:R-:W-:-:S05]  /*0890*/  FMUL.FTZ R17, R17, R8 ;  /* 0x0000000811117220 */ /* 0x000fca0000410000 */
[----:B------:R-:W-:-:S13]  /*08a0*/  FSETP.GEU.FTZ.AND P1, PT, R17, RZ, PT ;  /* 0x000000ff1100720b */ /* 0x000fda0003f3e000 */
[----:B------:R-:W-:-:S05]  /*08b0*/  @!P1 FADD.FTZ R17, -R17, -RZ ;  /* 0x800000ff11119221 */ /* 0x000fca0000010100 */
[----:B------:R-:W-:-:S13]  /*08c0*/  FSETP.GEU.FTZ.AND P1, PT, R17, 1, PT ;  /* 0x3f8000001100780b */ /* 0x000fda0003f3e000 */
[----:B0-----:R-:W-:Y:S05]  /*08d0*/  @!P1 BRA `(.L_x_120) ;  /* 0x0000000000209947 */ /* 0x001fea0003800000 */
[----:B------:R-:W-:Y:S01]  /*08e0*/  FSETP.GEU.FTZ.AND P1, PT, R17, 2, PT ;  /* 0x400000001100780b */ /* 0x000fe20003f3e000 */
[----:B------:R-:W-:-:S12]  /*08f0*/  IMAD.MOV.U32 R10, RZ, RZ, RZ ;  /* 0x000000ffff0a7224 */ /* 0x000fd800078e00ff */
[----:B------:R-:W-:Y:S05]  /*0900*/  @P1 BRA `(.L_x_121) ;  /* 0x0000000000241947 */ /* 0x000fea0003800000 */
[----:B------:R-:W-:-:S04]  /*0910*/  FADD.FTZ R10, R17, -5 ;  /* 0xc0a00000110a7421 */ /* 0x000fc80000010000 */
[----:B------:R-:W-:-:S04]  /*0920*/  FFMA.FTZ R10, R17, R10, 8 ;  /* 0x41000000110a7423 */ /* 0x000fc8000001000a */
[----:B------:R-:W-:-:S04]  /*0930*/  FFMA.FTZ R10, R17, R10, -4 ;  /* 0xc0800000110a7423 */ /* 0x000fc8000001000a */
[----:B------:R-:W-:Y:S01]  /*0940*/  FMUL.FTZ R10, R10, -0.5 ;  /* 0xbf0000000a0a7820 */ /* 0x000fe20000410000 */
[----:B------:R-:W-:Y:S06]  /*0950*/  BRA `(.L_x_121) ;  /* 0x0000000000107947 */ /* 0x000fec0003800000 */
.L_x_120:
[----:B------:R-:W-:-:S10]  /*0960*/  HFMA2.MMA R10, -RZ, RZ, 1.9375, 0 ;  /* 0x3fc00000ff0a7435 */ /* 0x000fd400000001ff */
[----:B------:R-:W-:-:S04]  /*0970*/  FFMA.FTZ R10, R17, R10, -2.5 ;  /* 0xc0200000110a7423 */ /* 0x000fc8000001000a */
[----:B------:R-:W-:-:S04]  /*0980*/  FMUL.FTZ R10, R17, R10 ;  /* 0x0000000a110a7220 */ /* 0x000fc80000410000 */
[----:B------:R-:W-:-:S07]  /*0990*/  FFMA.FTZ R10, R17, R10, 1 ;  /* 0x3f800000110a7423 */ /* 0x000fce000001000a */
.L_x_121:
[----:B------:R-:W-:Y:S05]  /*09a0*/  BSYNC B3 ;  /* 0x0000000000037941 */ /* 0x000fea0003800000 */
.L_x_119:
[----:B------:R-:W-:Y:S01]  /*09b0*/  VIADD R14, R13, 0x2 ;  /* 0x000000020d0e7836 */ /* 0x000fe20000000000 */
[----:B------:R-:W-:Y:S01]  /*09c0*/  BSSY B3, `(.L_x_122) ;  /* 0x0000018000037945 */ /* 0x000fe20003800000 */
[----:B------:R-:W-:-:S03]  /*09d0*/  FADD.FTZ R21, R21, R10 ;  /* 0x0000000a15157221 */ /* 0x000fc60000010000 */
[----:B------:R-:W-:Y:S02]  /*09e0*/  I2FP.F32.S32 R17, R14 ;  /* 0x0000000e00117245 */ /* 0x000fe40000201400 */
[----:B------:R-:W-:-:S03]  /*09f0*/  F2FP.F16.F32.PACK_AB R14, RZ, R10 ;  /* 0x0000000aff0e723e */ /* 0x000fc600000000ff */
        /* <DEDUP_REMOVED lines=16> */
.L_x_123:
[----:B------:R-:W-:-:S04]  /*0b00*/  IMAD.MOV.U32 R10, RZ, RZ, 0x3fc00000 ;  /* 0x3fc00000ff0a7424 */ /* 0x000fc800078e00ff */
[----:B------:R-:W-:-:S04]  /*0b10*/  FFMA.FTZ R10, R17, R10, -2.5 ;  /* 0xc0200000110a7423 */ /* 0x000fc8000001000a */
[----:B------:R-:W-:-:S04]  /*0b20*/  FMUL.FTZ R10, R17, R10 ;  /* 0x0000000a110a7220 */ /* 0x000fc80000410000 */
[----:B------:R-:W-:-:S07]  /*0b30*/  FFMA.FTZ R10, R17, R10, 1 ;  /* 0x3f800000110a7423 */ /* 0x000fce000001000a */
.L_x_124:
[----:B------:R-:W-:Y:S05]  /*0b40*/  BSYNC B3 ;  /* 0x0000000000037941 */ /* 0x000fea0003800000 */
.L_x_122:
[----:B------:R-:W-:Y:S01]  /*0b50*/  IADD3 R14, R13, 0x3, RZ ;  /* 0x000000030d0e7810 */ /* 0x000fe20007ffe0ff */
[----:B------:R-:W-:Y:S01]  /*0b60*/  BSSY B3, `(.L_x_125) ;  /* 0x0000018000037945 */ /* 0x000fe20003800000 */
[----:B------:R-:W-:Y:S02]  /*0b70*/  FADD.FTZ R21, R21, R10 ;  /* 0x0000000a15157221 */ /* 0x000fe40000010000 */
        /* <DEDUP_REMOVED lines=18> */
.L_x_126:
[----:B------:R-:W-:-:S10]  /*0ca0*/  HFMA2.MMA R10, -RZ, RZ, 1.9375, 0 ;  /* 0x3fc00000ff0a7435 */ /* 0x000fd400000001ff */
[----:B------:R-:W-:-:S04]  /*0cb0*/  FFMA.FTZ R10, R17, R10, -2.5 ;  /* 0xc0200000110a7423 */ /* 0x000fc8000001000a */
[----:B------:R-:W-:-:S04]  /*0cc0*/  FMUL.FTZ R10, R17, R10 ;  /* 0x0000000a110a7220 */ /* 0x000fc80000410000 */
[----:B------:R-:W-:-:S07]  /*0cd0*/  FFMA.FTZ R10, R17, R10, 1 ;  /* 0x3f800000110a7423 */ /* 0x000fce000001000a */
.L_x_127:
[----:B------:R-:W-:Y:S05]  /*0ce0*/  BSYNC B3 ;  /* 0x0000000000037941 */ /* 0x000fea0003800000 */
.L_x_125:
[----:B------:R-:W-:Y:S01]  /*0cf0*/  VIADD R12, R12, 0xfffffffc ;  /* 0xfffffffc0c0c7836 */ /* 0x000fe20000000000 */
[----:B------:R-:W-:Y:S01]  /*0d00*/  F2FP.F16.F32.PACK_AB R14, RZ, R10 ;  /* 0x0000000aff0e723e */ /* 0x000fe200000000ff */
[----:B------:R-:W-:Y:S01]  /*0d10*/  FADD.FTZ R10, R21, R10 ;  /* 0x0000000a150a7221 */ /* 0x000fe20000010000 */
[----:B------:R-:W-:Y:S02]  /*0d20*/  VIADD R13, R13, 0x4 ;  /* 0x000000040d0d7836 */ /* 0x000fe40000000000 */
[----:B------:R-:W-:Y:S02]  /*0d30*/  ISETP.NE.AND P1, PT, R12, RZ, PT ;  /* 0x000000ff0c00720c */ /* 0x000fe40003f25270 */
[----:B------:R-:W-:Y:S02]  /*0d40*/  PRMT R16, R14, 0x7610, R16 ;  /* 0x000076100e107816 */ /* 0x000fe40000000010 */
[----:B------:R-:W-:-:S03]  /*0d50*/  IADD3 R14, R11, 0x8, RZ ;  /* 0x000000080b0e7810 */ /* 0x000fc60007ffe0ff */
[----:B------:R0:W-:Y:S02]  /*0d60*/  STS.U16 [R11+0x6], R16 ;  /* 0x000006100b007388 */ /* 0x0001e40000000400 */
[----:B0-----:R-:W-:-:S04]  /*0d70*/  MOV R11, R14 ;  /* 0x0000000e000b7202 */ /* 0x001fc80000000f00 */
[----:B------:R-:W-:Y:S05]  /*0d80*/  @P1 BRA `(.L_x_128) ;  /* 0xfffffff800481947 */ /* 0x000fea000383ffff */
.L_x_115:
[----:B------:R-:W-:Y:S05]  /*0d90*/  BSYNC B1 ;  /* 0x0000000000017941 */ /* 0x000fea0003800000 */
.L_x_114:
[----:B------:R-:W-:-:S13]  /*0da0*/  ISETP.NE.AND P1, PT, R15, RZ, PT ;  /* 0x000000ff0f00720c */ /* 0x000fda0003f25270 */
[----:B------:R-:W-:Y:S05]  /*0db0*/  @!P1 BRA `(.L_x_113) ;  /* 0x0000000000889947 */ /* 0x000fea0003800000 */
[----:B------:R-:W0:Y:S01]  /*0dc0*/  S2R R12, SR_CgaCtaId ;  /* 0x00000000000c7919 */ /* 0x000e220000008800 */
[----:B------:R-:W-:-:S04]  /*0dd0*/  MOV R11, 0x400 ;  /* 0x00000400000b7802 */ /* 0x000fc80000000f00 */
[----:B0-----:R-:W-:-:S07]  /*0de0*/  LEA R21, R12, R11, 0x18 ;  /* 0x0000000b0c157211 */ /* 0x001fce00078ec0ff */
.L_x_132:
        /* <DEDUP_REMOVED lines=17> */
.L_x_130:
[----:B------:R-:W-:-:S10]  /*0f00*/  HFMA2.MMA R12, -RZ, RZ, 1.9375, 0 ;  /* 0x3fc00000ff0c7435 */ /* 0x000fd400000001ff */
[----:B------:R-:W-:-:S04]  /*0f10*/  FFMA.FTZ R12, R11, R12, -2.5 ;  /* 0xc02000000b0c7423 */ /* 0x000fc8000001000c */
[----:B------:R-:W-:-:S04]  /*0f20*/  FMUL.FTZ R12, R11, R12 ;  /* 0x0000000c0b0c7220 */ /* 0x000fc80000410000 */
[----:B------:R-:W-:-:S07]  /*0f30*/  FFMA.FTZ R17, R11, R12, 1 ;  /* 0x3f8000000b117423 */ /* 0x000fce000001000c */
.L_x_131:
[----:B------:R-:W-:Y:S05]  /*0f40*/  BSYNC B1 ;  /* 0x0000000000017941 */ /* 0x000fea0003800000 */
.L_x_129:
[----:B------:R-:W-:Y:S01]  /*0f50*/  IMAD.IADD R12, R0, 0x1, R13 ;  /* 0x00000001000c7824 */ /* 0x000fe200078e020d */
[----:B------:R-:W-:Y:S01]  /*0f60*/  F2FP.F16.F32.PACK_AB R11, RZ, R17 ;  /* 0x00000011ff0b723e */ /* 0x000fe200000000ff */
[----:B------:R-:W-:Y:S02]  /*0f70*/  VIADD R15, R15, 0xffffffff ;  /* 0xffffffff0f0f7836 */ /* 0x000fe40000000000 */
[----:B------:R-:W-:Y:S01]  /*0f80*/  FADD.FTZ R10, R17, R10 ;  /* 0x0000000a110a7221 */ /* 0x000fe20000010000 */
[----:B------:R-:W-:Y:S02]  /*0f90*/  IADD3 R13, R13, 0x1, RZ ;  /* 0x000000010d0d7810 */ /* 0x000fe40007ffe0ff */
[----:B------:R-:W-:Y:S02]  /*0fa0*/  LEA R12, R12, R21, 0x1 ;  /* 0x000000150c0c7211 */ /* 0x000fe400078e08ff */
[----:B------:R-:W-:-:S03]  /*0fb0*/  ISETP.NE.AND P1, PT, R15, RZ, PT ;  /* 0x000000ff0f00720c */ /* 0x000fc60003f25270 */
[----:B------:R0:W-:Y:S10]  /*0fc0*/  STS.U16 [R12], R11 ;  /* 0x0000000b0c007388 */ /* 0x0001f40000000400 */
[----:B0-----:R-:W-:Y:S05]  /*0fd0*/  @P1 BRA `(.L_x_132) ;  /* 0xfffffffc00841947 */ /* 0x001fea000383ffff */
.L_x_113:
[----:B------:R-:W-:Y:S05]  /*0fe0*/  BSYNC B2 ;  /* 0x0000000000027941 */ /* 0x000fea0003800000 */
.L_x_112:
[----:B------:R-:W-:Y:S01]  /*0ff0*/  BSSY B1, `(.L_x_133) ;  /* 0x0000048000017945 */ /* 0x000fe20003800000 */
[----:B------:R-:W-:-:S03]  /*1000*/  IMAD.MOV.U32 R8, RZ, RZ, RZ ;  /* 0x000000ffff087224 */ /* 0x000fc600078e00ff */
[----:B------:R-:W-:Y:S05]  /*1010*/  @!P0 BRA `(.L_x_134) ;  /* 0x0000000400148947 */ /* 0x000fea0003800000 */
[----:B------:R-:W-:Y:S01]  /*1020*/  LOP3.LUT R8, RZ, R3, RZ, 0x33, !PT ;  /* 0x00000003ff087212 */ /* 0x000fe200078e33ff */
[----:B------:R-:W-:Y:S01]  /*1030*/  BSSY B2, `(.L_x_135) ;  /* 0x000002c000027945 */ /* 0x000fe20003800000 */
[----:B------:R-:W-:Y:S02]  /*1040*/  LOP3.LUT R11, R30, 0x3, RZ, 0xc0, !PT ;  /* 0x000000031e0b7812 */ /* 0x000fe400078ec0ff */
[----:B------:R-:W-:-:S04]  /*1050*/  IADD3 R8, -R8, -0x2, -R29 ;  /* 0xfffffffe08087810 */ /* 0x000fc80007ffe91d */
[----:B------:R-:W-:Y:S02]  /*1060*/  ISETP.GE.U32.AND P0, PT, R8, 0x3, PT ;  /* 0x000000030800780c */ /* 0x000fe40003f06070 */
[----:B------:R-:W-:-:S11]  /*1070*/  MOV R8, RZ ;  /* 0x000000ff00087202 */ /* 0x000fd60000000f00 */
[----:B------:R-:W-:Y:S05]  /*1080*/  @!P0 BRA `(.L_x_136) ;  /* 0x0000000000988947 */ /* 0x000fea0003800000 */
[----:B------:R-:W-:Y:S01]  /*1090*/  F2FP.F16.F32.PACK_AB R12, RZ, R10 ;  /* 0x0000000aff0c723e */ /* 0x000fe200000000ff */
[----:B------:R-:W-:Y:S01]  /*10a0*/  HFMA2.MMA R8, -RZ, RZ, 0, 0 ;  /* 0x00000000ff087435 */ /* 0x000fe200000001ff */
[----:B------:R-:W-:Y:S01]  /*10b0*/  FSETP.NEU.FTZ.AND P0, PT, R10, RZ, PT ;  /* 0x000000ff0a00720b */ /* 0x000fe20003f1d000 */
[----:B------:R-:W-:Y:S02]  /*10c0*/  IMAD.IADD R18, R30, 0x1, -R11 ;  /* 0x000000011e127824 */ /* 0x000fe400078e0a0b */
[----:B------:R-:W-:-:S10]  /*10d0*/  HADD2.F32 R12, -RZ, R12.H0_H0 ;  /* 0x2000000cff0c7230 */ /* 0x000fd40000004100 */
.L_x_139:
        /* <DEDUP_REMOVED lines=10> */
[----:B------:R-:W0:Y:S04]  /*1180*/  LDS.U16 R14, [R13] ;  /* 0x000000000d0e7984 */ /* 0x000e280000000400 */
[----:B------:R-:W2:Y:S04]  /*1190*/  LDS.U16 R15, [R13+0x2] ;  /* 0x000002000d0f7984 */ /* 0x000ea80000000400 */
[----:B------:R-:W3:Y:S04]  /*11a0*/  LDS.U16 R16, [R13+0x4] ;  /* 0x000004000d107984 */ /* 0x000ee80000000400 */
[----:B------:R-:W4:Y:S01]  /*11b0*/  LDS.U16 R17, [R13+0x6] ;  /* 0x000006000d117984 */ /* 0x000f220000000400 */
[----:B0-----:R-:W-:-:S02]  /*11c0*/  HADD2.F32 R14, -RZ, R14.H0_H0 ;  /* 0x2000000eff0e7230 */ /* 0x001fc40000004100 */
[----:B--2---:R-:W-:-:S03]  /*11d0*/  HADD2.F32 R15, -RZ, R15.H0_H0 ;  /* 0x2000000fff0f7230 */ /* 0x004fc60000004100 */
[-C--:B-1----:R-:W-:Y:S01]  /*11e0*/  FMUL.FTZ R14, R14, R21.reuse ;  /* 0x000000150e0e7220 */ /* 0x082fe20000410000 */
[----:B---3--:R-:W-:Y:S02]  /*11f0*/  HADD2.F32 R16, -RZ, R16.H0_H0 ;  /* 0x20000010ff107230 */ /* 0x008fe40000004100 */
[-C--:B------:R-:W-:Y:S02]  /*1200*/  FMUL.FTZ R15, R15, R21.reuse ;  /* 0x000000150f0f7220 */ /* 0x080fe40000410000 */
[----:B------:R-:W-:Y:S01]  /*1210*/  F2FP.F16.F32.PACK_AB R14, RZ, R14 ;  /* 0x0000000eff0e723e */ /* 0x000fe200000000ff */
[----:B----4-:R-:W-:Y:S02]  /*1220*/  HADD2.F32 R17, -RZ, R17.H0_H0 ;  /* 0x20000011ff117230 */ /* 0x010fe40000004100 */
[----:B------:R-:W-:Y:S01]  /*1230*/  FMUL.FTZ R16, R16, R21 ;  /* 0x0000001510107220 */ /* 0x000fe20000410000 */
[----:B------:R-:W-:Y:S01]  /*1240*/  F2FP.F16.F32.PACK_AB R15, RZ, R15 ;  /* 0x0000000fff0f723e */ /* 0x000fe200000000ff */
[----:B------:R0:W-:Y:S01]  /*1250*/  STS.U16 [R13], R14 ;  /* 0x0000000e0d007388 */ /* 0x0001e20000000400 */
[----:B------:R-:W-:-:S02]  /*1260*/  FMUL.FTZ R17, R17, R21 ;  /* 0x0000001511117220 */ /* 0x000fc40000410000 */
[----:B------:R-:W-:Y:S01]  /*1270*/  F2FP.F16.F32.PACK_AB R16, RZ, R16 ;  /* 0x00000010ff10723e */ /* 0x000fe200000000ff */
[----:B------:R0:W-:Y:S02]  /*1280*/  STS.U16 [R13+0x2], R15 ;  /* 0x0000020f0d007388 */ /* 0x0001e40000000400 */
[----:B------:R-:W-:Y:S02]  /*1290*/  F2FP.F16.F32.PACK_AB R17, RZ, R17 ;  /* 0x00000011ff11723e */ /* 0x000fe400000000ff */
[----:B------:R0:W-:Y:S04]  /*12a0*/  STS.U16 [R13+0x4], R16 ;  /* 0x000004100d007388 */ /* 0x0001e80000000400 */
[----:B------:R0:W-:Y:S02]  /*12b0*/  STS.U16 [R13+0x6], R17 ;  /* 0x000006110d007388 */ /* 0x0001e40000000400 */
.L_x_138:
[----:B------:R-:W-:Y:S05]  /*12c0*/  BSYNC B3 ;  /* 0x0000000000037941 */ /* 0x000fea0003800000 */
.L_x_137:
[----:B------:R-:W-:Y:S01]  /*12d0*/  VIADD R8, R8, 0x4 ;  /* 0x0000000408087836 */ /* 0x000fe20000000000 */
[----:B------:R-:W-:Y:S06]  /*12e0*/  @P1 BRA `(.L_x_139) ;  /* 0xfffffffc007c1947 */ /* 0x000fec000383ffff */
.L_x_136:
[----:B------:R-:W-:Y:S05]  /*12f0*/  BSYNC B2 ;  /* 0x0000000000027941 */ /* 0x000fea0003800000 */
.L_x_135:
[----:B------:R-:W-:-:S13]  /*1300*/  ISETP.NE.AND P0, PT, R11, RZ, PT ;  /* 0x000000ff0b00720c */ /* 0x000fda0003f05270 */
[----:B------:R-:W-:Y:S05]  /*1310*/  @!P0 BRA `(.L_x_134) ;  /* 0x0000000000548947 */ /* 0x000fea0003800000 */
[----:B------:R-:W-:Y:S02]  /*1320*/  F2FP.F16.F32.PACK_AB R12, RZ, R10 ;  /* 0x0000000aff0c723e */ /* 0x000fe400000000ff */
[----:B------:R-:W-:-:S03]  /*1330*/  FSETP.NEU.FTZ.AND P1, PT, R10, RZ, PT ;  /* 0x000000ff0a00720b */ /* 0x000fc60003f3d000 */
[----:B------:R-:W-:-:S04]  /*1340*/  HADD2.F32 R12, -RZ, R12.H0_H0 ;  /* 0x2000000cff0c7230 */ /* 0x000fc80000004100 */
[----:B0-----:R0:W1:Y:S06]  /*1350*/  MUFU.RCP R13, R12 ;  /* 0x0000000c000d7308 */ /* 0x00106c0000001000 */
.L_x_142:
[----:B------:R-:W-:Y:S01]  /*1360*/  IADD3 R11, R11, -0x1, RZ ;  /* 0xffffffff0b0b7810 */ /* 0x000fe20007ffe0ff */
[----:B------:R-:W-:Y:S03]  /*1370*/  BSSY B2, `(.L_x_140) ;  /* 0x000000d000027945 */ /* 0x000fe60003800000 */
[----:B------:R-:W-:Y:S01]  /*1380*/  ISETP.NE.AND P0, PT, R11, RZ, PT ;  /* 0x000000ff0b00720c */ /* 0x000fe20003f05270 */
[----:B--2---:R-:W-:-:S12]  /*1390*/  @!P1 BRA `(.L_x_141) ;  /* 0x0000000000289947 */ /* 0x004fd80003800000 */
[----:B------:R-:W2:Y:S01]  /*13a0*/  S2UR UR5, SR_CgaCtaId ;  /* 0x00000000000579c3 */ /* 0x000ea20000008800 */
[----:B------:R-:W-:Y:S01]  /*13b0*/  UMOV UR4, 0x400 ;  /* 0x0000040000047882 */ /* 0x000fe20000000000 */
[----:B------:R-:W-:Y:S01]  /*13c0*/  IMAD.IADD R10, R0, 0x1, R8 ;  /* 0x00000001000a7824 */ /* 0x000fe200078e0208 */
[----:B--2---:R-:W-:-:S06]  /*13d0*/  ULEA UR4, UR5, UR4, 0x18 ;  /* 0x0000000405047291 */ /* 0x004fcc000f8ec03f */
[----:B------:R-:W-:-:S05]  /*13e0*/  LEA R10, R10, UR4, 0x1 ;  /* 0x000000040a0a7c11 */ /* 0x000fca000f8e08ff */
[----:B0-----:R-:W0:Y:S02]  /*13f0*/  LDS.U16 R12, [R10] ;  /* 0x000000000a0c7984 */ /* 0x001e240000000400 */
[----:B0-----:R-:W-:-:S05]  /*1400*/  HADD2.F32 R12, -RZ, R12.H0_H0 ;  /* 0x2000000cff0c7230 */ /* 0x001fca0000004100 */
[----:B-1----:R-:W-:-:S05]  /*1410*/  FMUL.FTZ R12, R12, R13 ;  /* 0x0000000d0c0c7220 */ /* 0x002fca0000410000 */
[----:B------:R-:W-:-:S05]  /*1420*/  F2FP.F16.F32.PACK_AB R12, RZ, R12 ;  /* 0x0000000cff0c723e */ /* 0x000fca00000000ff */
[----:B------:R2:W-:Y:S02]  /*1430*/  STS.U16 [R10], R12 ;  /* 0x0000000c0a007388 */ /* 0x0005e40000000400 */
.L_x_141:
[----:B------:R-:W-:Y:S05]  /*1440*/  BSYNC B2 ;  /* 0x0000000000027941 */ /* 0x000fea0003800000 */
.L_x_140:
[----:B------:R-:W-:Y:S01]  /*1450*/  IADD3 R8, R8, 0x1, RZ ;  /* 0x0000000108087810 */ /* 0x000fe20007ffe0ff */
[----:B------:R-:W-:Y:S06]  /*1460*/  @P0 BRA `(.L_x_142) ;  /* 0xfffffffc00bc0947 */ /* 0x000fec000383ffff */
.L_x_134:
[----:B------:R-:W-:Y:S05]  /*1470*/  BSYNC B1 ;  /* 0x0000000000017941 */ /* 0x000fea0003800000 */
.L_x_133:
[----:B------:R-:W-:-:S13]  /*1480*/  ISETP.GE.AND P0, PT, R5, R8, PT ;  /* 0x000000080500720c */ /* 0x000fda0003f06270 */
[----:B------:R-:W-:Y:S05]  /*1490*/  @!P0 BRA `(.L_x_109) ;  /* 0x00000000007c8947 */ /* 0x000fea0003800000 */
[----:B--2---:R-:W-:Y:S01]  /*14a0*/  IADD3 R10, -R8, 0x1, R5 ;  /* 0x00000001080a7810 */ /* 0x004fe20007ffe105 */
[----:B------:R-:W-:Y:S01]  /*14b0*/  IMAD.IADD R11, R5, 0x1, -R8 ;  /* 0x00000001050b7824 */ /* 0x000fe200078e0a08 */
[----:B------:R-:W-:Y:S02]  /*14c0*/  BSSY B1, `(.L_x_143) ;  /* 0x000000e000017945 */ /* 0x000fe40003800000 */
[----:B------:R-:W-:Y:S02]  /*14d0*/  LOP3.LUT P0, R10, R10, 0x3, RZ, 0xc0, !PT ;  /* 0x000000030a0a7812 */ /* 0x000fe4000780c0ff */
[----:B------:R-:W-:-:S11]  /*14e0*/  ISETP.GE.U32.AND P1, PT, R11, 0x3, PT ;  /* 0x000000030b00780c */ /* 0x000fd60003f26070 */
[----:B------:R-:W-:Y:S05]  /*14f0*/  @!P0 BRA `(.L_x_144) ;  /* 0x0000000000288947 */ /* 0x000fea0003800000 */
[----:B0-----:R-:W0:Y:S01]  /*1500*/  S2R R12, SR_CgaCtaId ;  /* 0x00000000000c7919 */ /* 0x001e220000008800 */
[----:B------:R-:W-:-:S04]  /*1510*/  MOV R11, 0x400 ;  /* 0x00000400000b7802 */ /* 0x000fc80000000f00 */
[----:B0-----:R-:W-:-:S07]  /*1520*/  LEA R12, R12, R11, 0x18 ;  /* 0x0000000b0c0c7211 */ /* 0x001fce00078ec0ff */
.L_x_145:
[----:B------:R-:W-:Y:S01]  /*1530*/  IADD3 R11, R0, R8, RZ ;  /* 0x00000008000b7210 */ /* 0x000fe20007ffe0ff */
[----:B------:R-:W-:Y:S01]  /*1540*/  VIADD R8, R8, 0x1 ;  /* 0x0000000108087836 */ /* 0x000fe20000000000 */
[----:B------:R-:W-:-:S03]  /*1550*/  IADD3 R10, R10, -0x1, RZ ;  /* 0xffffffff0a0a7810 */ /* 0x000fc60007ffe0ff */
[----:B------:R-:W-:Y:S01]  /*1560*/  IMAD R11, R11, 0x2, R12 ;  /* 0x000000020b0b7824 */ /* 0x000fe200078e020c */
[----:B------:R-:W-:-:S04]  /*1570*/  ISETP.NE.AND P0, PT, R10, RZ, PT ;  /* 0x000000ff0a00720c */ /* 0x000fc80003f05270 */
[----:B------:R2:W-:Y:S09]  /*1580*/  STS.U16 [R11], RZ ;  /* 0x000000ff0b007388 */ /* 0x0005f20000000400 */
[----:B--2---:R-:W-:Y:S05]  /*1590*/  @P0 BRA `(.L_x_145) ;  /* 0xfffffffc00e40947 */ /* 0x004fea000383ffff */
.L_x_144:
[----:B------:R-:W-:Y:S05]  /*15a0*/  BSYNC B1 ;  /* 0x0000000000017941 */ /* 0x000fea0003800000 */
.L_x_143:
[----:B------:R-:W-:Y:S05]  /*15b0*/  @!P1 BRA `(.L_x_109) ;  /* 0x0000000000349947 */ /* 0x000fea0003800000 */
[----:B------:R-:W2:Y:S01]  /*15c0*/  S2R R11, SR_CgaCtaId ;  /* 0x00000000000b7919 */ /* 0x000ea20000008800 */
[----:B------:R-:W-:-:S04]  /*15d0*/  MOV R10, 0x400 ;  /* 0x00000400000a7802 */ /* 0x000fc80000000f00 */
[----:B--2---:R-:W-:-:S07]  /*15e0*/  LEA R11, R11, R10, 0x18 ;  /* 0x0000000a0b0b7211 */ /* 0x004fce00078ec0ff */
.L_x_146:
[----:B------:R-:W-:-:S05]  /*15f0*/  IADD3 R10, R0, R8, RZ ;  /* 0x00000008000a7210 */ /* 0x000fca0007ffe0ff */
[----:B0--3--:R-:W-:Y:S01]  /*1600*/  IMAD R12, R10, 0x2, R11 ;  /* 0x000000020a0c7824 */ /* 0x009fe200078e020b */
        /* <DEDUP_REMOVED lines=8> */
.L_x_109:
[----:B------:R-:W-:Y:S05]  /*1690*/  BSYNC B0 ;  /* 0x0000000000007941 */ /* 0x000fea0003800000 */
.L_x_108:
[----:B------:R-:W-:Y:S01]  /*16a0*/  ISETP.NE.AND P0, PT, R19, RZ, PT ;  /* 0x000000ff1300720c */ /* 0x000fe20003f05270 */
[----:B------:R-:W-:-:S12]  /*16b0*/  BSSY B0, `(.L_x_147) ;  /* 0x000012f000007945 */ /* 0x000fd80003800000 */
[----:B------:R-:W-:Y:S05]  /*16c0*/  @P0 BRA `(.L_x_148) ;  /* 0x0000001000b40947 */ /* 0x000fea0003800000 */
[----:B------:R-:W4:Y:S01]  /*16d0*/  LDC R11, c[0x0][0x210] ;  /* 0x00008400ff0b7b82 */ /* 0x000f220000000800 */
[----:B--2---:R-:W-:Y:S02]  /*16e0*/  I2FP.F32.S32 R10, R31 ;  /* 0x0000001f000a7245 */ /* 0x004fe40000201400 */
[----:B------:R-:W-:Y:S02]  /*16f0*/  MOV R8, 0x3f800000 ;  /* 0x3f80000000087802 */ /* 0x000fe40000000f00 */
[----:B----4-:R-:W-:Y:S01]  /*1700*/  FSETP.GE.FTZ.AND P0, PT, R11, 1, PT ;  /* 0x3f8000000b00780b */ /* 0x010fe20003f16000 */
[----:B------:R-:W-:-:S12]  /*1710*/  FFMA.FTZ R9, -R9, R11, R10 ;  /* 0x0000000b09097223 */ /* 0x000fd8000001010a */
[----:B------:R-:W-:Y:S05]  /*1720*/  @!P0 BRA `(.L_x_149) ;  /* 0x0000000000508947 */ /* 0x000fea0003800000 */
[----:B------:R-:W-:-:S06]  /*1730*/  FMUL.FTZ R10, R11, 1 ;  /* 0x3f8000000b0a7820 */ /* 0x000fcc0000410000 */
[----:B------:R-:W0:Y:S08]  /*1740*/  F2F.F64.F32 R10, R10 ;  /* 0x0000000a000a7310 */ /* 0x000e300000201800 */
[----:B01----:R-:W0:Y:S01]  /*1750*/  MUFU.RCP64H R13, R11 ;  /* 0x0000000b000d7308 */ /* 0x003e220000001800 */
[----:B---3--:R-:W-:-:S05]  /*1760*/  VIADD R12, R11, 0x300402 ;  /* 0x003004020b0c7836 */ /* 0x008fca0000000000 */
[----:B------:R-:W-:Y:S01]  /*1770*/  FSETP.GEU.AND P0, PT, |R12|, 5.8789094863358348022e-39, PT ;  /* 0x004004020c00780b */ /* 0x000fe20003f0e200 */
[----:B0-----:R-:W-:-:S08]  /*1780*/  DFMA R14, -R10, R12, 1 ;  /* 0x3ff000000a0e742b */ /* 0x001fd0000000010c */
[----:B------:R-:W-:-:S08]  /*1790*/  DFMA R14, R14, R14, R14 ;  /* 0x0000000e0e0e722b */ /* 0x000fd0000000000e */
[----:B------:R-:W-:-:S08]  /*17a0*/  DFMA R14, R12, R14, R12 ;  /* 0x0000000e0c0e722b */ /* 0x000fd0000000000c */
[----:B------:R-:W-:-:S08]  /*17b0*/  DFMA R16, -R10, R14, 1 ;  /* 0x3ff000000a10742b */ /* 0x000fd0000000010e */
[----:B------:R-:W-:Y:S01]  /*17c0*/  DFMA R14, R14, R16, R14 ;  /* 0x000000100e0e722b */ /* 0x000fe2000000000e */
[----:B------:R-:W-:Y:S10]  /*17d0*/  @P0 BRA `(.L_x_150) ;  /* 0x0000000000100947 */ /* 0x000ff40003800000 */
[----:B------:R-:W-:-:S04]  /*17e0*/  LOP3.LUT R8, R11, 0x7fffffff, RZ, 0xc0, !PT ;  /* 0x7fffffff0b087812 */ /* 0x000fc800078ec0ff */
[----:B------:R-:W-:Y:S02]  /*17f0*/  IADD3 R14, R8, -0x100000, RZ ;  /* 0xfff00000080e7810 */ /* 0x000fe40007ffe0ff */
[----:B------:R-:W-:-:S07]  /*1800*/  MOV R8, 0x1820 ;  /* 0x0000182000087802 */ /* 0x000fce0000000f00 */
[----:B------:R-:W-:Y:S05]  /*1810*/  CALL.REL.NOINC `($__internal_1_$__cuda_sm20_dblrcp_rn_slowpath_v3) ;  /* 0x00000030000c7944 */ /* 0x000fea0003c00000 */
.L_x_150:
[----:B------:R-:W-:Y:S01]  /*1820*/  UMOV UR4, 0xf0000000 ;  /* 0xf000000000047882 */ /* 0x000fe20000000000 */
[----:B------:R-:W-:Y:S01]  /*1830*/  UMOV UR5, 0x380fffff ;  /* 0x380fffff00057882 */ /* 0x000fe20000000000 */
[----:B------:R-:W0:Y:S01]  /*1840*/  F2F.F32.F64 R8, R14 ;  /* 0x0000000e00087310 */ /* 0x000e220000301000 */
[----:B------:R-:W-:-:S14]  /*1850*/  DSETP.GEU.AND P0, PT, |R14|, UR4, PT ;  /* 0x000000040e007e2a */ /* 0x000fdc000bf0e200 */
[----:B0-----:R-:W-:-:S07]  /*1860*/  @!P0 FMUL R8, R8, 1.175494350822287508e-38 ;  /* 0x0080000008088820 */ /* 0x001fce0000400000 */
.L_x_149:
[----:B------:R-:W-:Y:S01]  /*1870*/  ISETP.GE.AND P0, PT, R27, 0x1, PT ;  /* 0x000000011b00780c */ /* 0x000fe20003f06270 */
[----:B------:R-:W-:Y:S01]  /*1880*/  BSSY B2, `(.L_x_151) ;  /* 0x00000a7000027945 */ /* 0x000fe20003800000 */
[----:B------:R-:W-:-:S11]  /*1890*/  IMAD.MOV.U32 R10, RZ, RZ, RZ ;  /* 0x000000ffff0a7224 */ /* 0x000fd600078e00ff */
[----:B------:R-:W-:Y:S05]  /*18a0*/  @!P0 BRA `(.L_x_152) ;  /* 0x0000000800908947 */ /* 0x000fea0003800000 */
[----:B------:R-:W-:Y:S01]  /*18b0*/  LOP3.LUT R10, RZ, R4, RZ, 0x33, !PT ;  /* 0x00000004ff0a7212 */ /* 0x000fe200078e33ff */
[----:B------:R-:W-:Y:S01]  /*18c0*/  BSSY B1, `(.L_x_153) ;  /* 0x000007e000017945 */ /* 0x000fe20003800000 */
[----:B0--3--:R-:W-:Y:S02]  /*18d0*/  LOP3.LUT R12, R27, 0x3, RZ, 0xc0, !PT ;  /* 0x000000031b0c7812 */ /* 0x009fe400078ec0ff */
[----:B------:R-:W-:-:S04]  /*18e0*/  IADD3 R10, -R10, -0x2, -R31 ;  /* 0xfffffffe0a0a7810 */ /* 0x000fc80007ffe91f */
[----:B------:R-:W-:Y:S02]  /*18f0*/  ISETP.GE.U32.AND P1, PT, R10, 0x3, PT ;  /* 0x000000030a00780c */ /* 0x000fe40003f26070 */
[----:B------:R-:W-:-:S11]  /*1900*/  CS2R R10, SRZ ;  /* 0x00000000000a7805 */ /* 0x000fd6000001ff00 */
[----:B------:R-:W-:Y:S05]  /*1910*/  @!P1 BRA `(.L_x_154) ;  /* 0x0000000400e09947 */ /* 0x000fea0003800000 */
[----:B------:R-:W0:Y:S01]  /*1920*/  S2UR UR5, SR_CgaCtaId ;  /* 0x00000000000579c3 */ /* 0x000e220000008800 */
[----:B------:R-:W-:Y:S01]  /*1930*/  IADD3 R5, R5, 0x1, RZ ;  /* 0x0000000105057810 */ /* 0x000fe20007ffe0ff */
[----:B-1----:R-:W-:Y:S01]  /*1940*/  VIADD R13, R6, 0x1 ;  /* 0x00000001060d7836 */ /* 0x002fe20000000000 */
[----:B------:R-:W-:Y:S01]  /*1950*/  UMOV UR4, 0x400 ;  /* 0x0000040000047882 */ /* 0x000fe20000000000 */
[----:B------:R-:W-:Y:S02]  /*1960*/  CS2R R10, SRZ ;  /* 0x00000000000a7805 */ /* 0x000fe4000001ff00 */
[----:B------:R-:W-:-:S04]  /*1970*/  IMAD R5, R5, UR6, RZ ;  /* 0x0000000605057c24 */ /* 0x000fc8000f8e02ff */
[----:B------:R-:W-:Y:S01]  /*1980*/  IMAD R13, R13, R20, R5 ;  /* 0x000000140d0d7224 */ /* 0x000fe200078e0205 */
[----:B------:R-:W-:Y:S01]  /*1990*/  IADD3 R5, R27, -R12, RZ ;  /* 0x8000000c1b057210 */ /* 0x000fe20007ffe0ff */
[----:B0-----:R-:W-:-:S06]  /*19a0*/  ULEA UR4, UR5, UR4, 0x18 ;  /* 0x0000000405047291 */ /* 0x001fcc000f8ec03f */
[----:B------:R-:W-:-:S07]  /*19b0*/  LEA R13, R13, UR4, 0x1 ;  /* 0x000000040d0d7c11 */ /* 0x000fce000f8e08ff */
.L_x_167:
        /* <DEDUP_REMOVED lines=17> */
.L_x_156:
[----:B------:R-:W-:-:S05]  /*1ad0*/  MOV R14, 0x3fc00000 ;  /* 0x3fc00000000e7802 */ /* 0x000fca0000000f00 */
[----:B------:R-:W-:-:S04]  /*1ae0*/  FFMA.FTZ R14, R15, R14, -2.5 ;  /* 0xc02000000f0e7423 */ /* 0x000fc8000001000e */
[----:B------:R-:W-:-:S04]  /*1af0*/  FMUL.FTZ R14, R15, R14 ;  /* 0x0000000e0f0e7220 */ /* 0x000fc80000410000 */
[----:B------:R-:W-:-:S07]  /*1b00*/  FFMA.FTZ R17, R15, R14, 1 ;  /* 0x3f8000000f117423 */ /* 0x000fce000001000e */
.L_x_157:
[----:B------:R-:W-:Y:S05]  /*1b10*/  BSYNC B3 ;  /* 0x0000000000037941 */ /* 0x000fea0003800000 */
.L_x_155:
[----:B------:R-:W-:Y:S01]  /*1b20*/  VIADD R14, R11, 0x1 ;  /* 0x000000010b0e7836 */ /* 0x000fe20000000000 */
[----:B------:R-:W-:Y:S04]  /*1b30*/  BSSY B3, `(.L_x_158) ;  /* 0x0000018000037945 */ /* 0x000fe80003800000 */
[----:B------:R-:W-:-:S05]  /*1b40*/  I2FP.F32.S32 R14, R14 ;  /* 0x0000000e000e7245 */ /* 0x000fca0000201400 */
[----:B------:R-:W-:-:S04]  /*1b50*/  FADD.FTZ R14, R9, R14 ;  /* 0x0000000e090e7221 */ /* 0x000fc80000010000 */
[----:B------:R-:W-:Y:S01]  /*1b60*/  FADD.FTZ R15, R14, 0.5 ;  /* 0x3f0000000e0f7421 */ /* 0x000fe20000010000 */
[----:B------:R-:W-:Y:S01]  /*1b70*/  F2FP.F16.F32.PACK_AB R14, RZ, R17 ;  /* 0x00000011ff0e723e */ /* 0x000fe200000000ff */
        /* <DEDUP_REMOVED lines=15> */
.L_x_159:
[----:B------:R-:W-:-:S04]  /*1c70*/  IMAD.MOV.U32 R10, RZ, RZ, 0x3fc00000 ;  /* 0x3fc00000ff0a7424 */ /* 0x000fc800078e00ff */
[----:B------:R-:W-:-:S04]  /*1c80*/  FFMA.FTZ R10, R15, R10, -2.5 ;  /* 0xc02000000f0a7423 */ /* 0x000fc8000001000a */
[----:B------:R-:W-:-:S04]  /*1c90*/  FMUL.FTZ R10, R15, R10 ;  /* 0x0000000a0f0a7220 */ /* 0x000fc80000410000 */
[----:B------:R-:W-:-:S07]  /*1ca0*/  FFMA.FTZ R10, R15, R10, 1 ;  /* 0x3f8000000f0a7423 */ /* 0x000fce000001000a */
.L_x_160:
[----:B------:R-:W-:Y:S05]  /*1cb0*/  BSYNC B3 ;  /* 0x0000000000037941 */ /* 0x000fea0003800000 */
.L_x_158:
[----:B------:R-:W-:Y:S01]  /*1cc0*/  IADD3 R14, R11, 0x2, RZ ;  /* 0x000000020b0e7810 */ /* 0x000fe20007ffe0ff */
[----:B------:R-:W-:Y:S01]  /*1cd0*/  BSSY B3, `(.L_x_161) ;  /* 0x0000018000037945 */ /* 0x000fe20003800000 */
[----:B------:R-:W-:Y:S02]  /*1ce0*/  FADD.FTZ R17, R17, R10 ;  /* 0x0000000a11117221 */ /* 0x000fe40000010000 */
[----:B------:R-:W-:-:S05]  /*1cf0*/  I2FP.F32.S32 R14, R14 ;  /* 0x0000000e000e7245 */ /* 0x000fca0000201400 */
[----:B------:R-:W-:-:S04]  /*1d00*/  FADD.FTZ R14, R9, R14 ;  /* 0x0000000e090e7221 */ /* 0x000fc80000010000 */
[----:B------:R-:W-:Y:S01]  /*1d10*/  FADD.FTZ R15, R14, 0.5 ;  /* 0x3f0000000e0f7421 */ /* 0x000fe20000010000 */
[----:B------:R-:W-:-:S03]  /*1d20*/  F2FP.F16.F32.PACK_AB R14, RZ, R10 ;  /* 0x0000000aff0e723e */ /* 0x000fc600000000ff */
[----:B------:R-:W-:Y:S02]  /*1d30*/  FMUL.FTZ R15, R15, R8 ;  /* 0x000000080f0f7220 */ /* 0x000fe40000410000 */
[----:B------:R0:W-:Y:S03]  /*1d40*/  STS.U16 [R13+0x2], R14 ;  /* 0x0000020e0d007388 */ /* 0x0001e60000000400 */
        /* <DEDUP_REMOVED lines=12> */
.L_x_162:
[----:B------:R-:W-:-:S05]  /*1e10*/  MOV R10, 0x3fc00000 ;  /* 0x3fc00000000a7802 */ /* 0x000fca0000000f00 */
[----:B------:R-:W-:-:S04]  /*1e20*/  FFMA.FTZ R10, R15, R10, -2.5 ;  /* 0xc02000000f0a7423 */ /* 0x000fc8000001000a */
[----:B------:R-:W-:-:S04]  /*1e30*/  FMUL.FTZ R10, R15, R10 ;  /* 0x0000000a0f0a7220 */ /* 0x000fc80000410000 */
[----:B------:R-:W-:-:S07]  /*1e40*/  FFMA.FTZ R10, R15, R10, 1 ;  /* 0x3f8000000f0a7423 */ /* 0x000fce000001000a */
.L_x_163:
[----:B------:R-:W-:Y:S05]  /*1e50*/  BSYNC B3 ;  /* 0x0000000000037941 */ /* 0x000fea0003800000 */
.L_x_161:
[----:B------:R-:W-:Y:S01]  /*1e60*/  VIADD R14, R11, 0x3 ;  /* 0x000000030b0e7836 */ /* 0x000fe20000000000 */
[----:B------:R-:W-:Y:S01]  /*1e70*/  BSSY B3, `(.L_x_164) ;  /* 0x0000018000037945 */ /* 0x000fe20003800000 */
[----:B------:R-:W-:-:S03]  /*1e80*/  FADD.FTZ R17, R17, R10 ;  /* 0x0000000a11117221 */ /* 0x000fc60000010000 */
        /* <DEDUP_REMOVED lines=18> */
.L_x_165:
[----:B------:R-:W-:-:S04]  /*1fb0*/  IMAD.MOV.U32 R10, RZ, RZ, 0x3fc00000 ;  /* 0x3fc00000ff0a7424 */ /* 0x000fc800078e00ff */
[----:B------:R-:W-:-:S04]  /*1fc0*/  FFMA.FTZ R10, R15, R10, -2.5 ;  /* 0xc02000000f0a7423 */ /* 0x000fc8000001000a */
[----:B------:R-:W-:-:S04]  /*1fd0*/  FMUL.FTZ R10, R15, R10 ;  /* 0x0000000a0f0a7220 */ /* 0x000fc80000410000 */
[----:B------:R-:W-:-:S07]  /*1fe0*/  FFMA.FTZ R10, R15, R10, 1 ;  /* 0x3f8000000f0a7423 */ /* 0x000fce000001000a */
.L_x_166:
[----:B------:R-:W-:Y:S05]  /*1ff0*/  BSYNC B3 ;  /* 0x0000000000037941 */ /* 0x000fea0003800000 */
.L_x_164:
[----:B------:R-:W-:Y:S02]  /*2000*/  IADD3 R5, R5, -0x4, RZ ;  /* 0xfffffffc05057810 */ /* 0x000fe40007ffe0ff */
[----:B------:R-:W-:Y:S01]  /*2010*/  F2FP.F16.F32.PACK_AB R14, RZ, R10 ;  /* 0x0000000aff0e723e */ /* 0x000fe200000000ff */
[----:B------:R-:W-:Y:S01]  /*2020*/  FADD.FTZ R10, R17, R10 ;  /* 0x0000000a110a7221 */ /* 0x000fe20000010000 */
[----:B------:R-:W-:Y:S02]  /*2030*/  ISETP.NE.AND P1, PT, R5, RZ, PT ;  /* 0x000000ff0500720c */ /* 0x000fe40003f25270 */
[----:B------:R-:W-:Y:S01]  /*2040*/  PRMT R15, R14, 0x7610, R15 ;  /* 0x000076100e0f7816 */ /* 0x000fe2000000000f */
[----:B------:R-:W-:Y:S01]  /*2050*/  VIADD R14, R13, 0x8 ;  /* 0x000000080d0e7836 */ /* 0x000fe20000000000 */
[----:B------:R-:W-:-:S03]  /*2060*/  IADD3 R11, R11, 0x4, RZ ;  /* 0x000000040b0b7810 */ /* 0x000fc60007ffe0ff */
[----:B------:R0:W-:Y:S02]  /*2070*/  STS.U16 [R13+0x6], R15 ;  /* 0x0000060f0d007388 */ /* 0x0001e40000000400 */
[----:B0-----:R-:W-:-:S04]  /*2080*/  IMAD.MOV.U32 R13, RZ, RZ, R14 ;  /* 0x000000ffff0d7224 */ /* 0x001fc800078e000e */
[----:B------:R-:W-:Y:S05]  /*2090*/  @P1 BRA `(.L_x_167) ;  /* 0xfffffff800481947 */ /* 0x000fea000383ffff */
.L_x_154:
[----:B------:R-:W-:Y:S05]  /*20a0*/  BSYNC B1 ;  /* 0x0000000000017941 */ /* 0x000fea0003800000 */
.L_x_153:
[----:B------:R-:W-:-:S13]  /*20b0*/  ISETP.NE.AND P1, PT, R12, RZ, PT ;  /* 0x000000ff0c00720c */ /* 0x000fda0003f25270 */
[----:B------:R-:W-:Y:S05]  /*20c0*/  @!P1 BRA `(.L_x_152) ;  /* 0x0000000000889947 */ /* 0x000fea0003800000 */
[----:B------:R-:W0:Y:S01]  /*20d0*/  S2R R14, SR_CgaCtaId ;  /* 0x00000000000e7919 */ /* 0x000e220000008800 */
[----:B------:R-:W-:-:S04]  /*20e0*/  MOV R5, 0x400 ;  /* 0x0000040000057802 */ /* 0x000fc80000000f00 */
[----:B0-----:R-:W-:-:S07]  /*20f0*/  LEA R15, R14, R5, 0x18 ;  /* 0x000000050e0f7211 */ /* 0x001fce00078ec0ff */
.L_x_171:
        /* <DEDUP_REMOVED lines=10> */
[----:B-1----:R-:W-:-:S11]  /*21a0*/  MOV R13, RZ ;  /* 0x000000ff000d7202 */ /* 0x002fd60000000f00 */
[----:B------:R-:W-:Y:S05]  /*21b0*/  @P1 BRA `(.L_x_170) ;  /* 0x0000000000241947 */ /* 0x000fea0003800000 */
[----:B------:R-:W-:-:S04]  /*21c0*/  FADD.FTZ R14, R5, -5 ;  /* 0xc0a00000050e7421 */ /* 0x000fc80000010000 */
[----:B------:R-:W-:-:S04]  /*21d0*/  FFMA.FTZ R14, R5, R14, 8 ;  /* 0x41000000050e7423 */ /* 0x000fc8000001000e */
[----:B------:R-:W-:-:S04]  /*21e0*/  FFMA.FTZ R14, R5, R14, -4 ;  /* 0xc0800000050e7423 */ /* 0x000fc8000001000e */
[----:B------:R-:W-:Y:S01]  /*21f0*/  FMUL.FTZ R13, R14, -0.5 ;  /* 0xbf0000000e0d7820 */ /* 0x000fe20000410000 */
[----:B------:R-:W-:Y:S06]  /*2200*/  BRA `(.L_x_170) ;  /* 0x0000000000107947 */ /* 0x000fec0003800000 */
.L_x_169:
[----:B------:R-:W-:-:S04]  /*2210*/  IMAD.MOV.U32 R14, RZ, RZ, 0x3fc00000 ;  /* 0x3fc00000ff0e7424 */ /* 0x000fc800078e00ff */
[----:B------:R-:W-:-:S04]  /*2220*/  FFMA.FTZ R14, R5, R14, -2.5 ;  /* 0xc0200000050e7423 */ /* 0x000fc8000001000e */
[----:B------:R-:W-:-:S04]  /*2230*/  FMUL.FTZ R14, R5, R14 ;  /* 0x0000000e050e7220 */ /* 0x000fc80000410000 */
[----:B-1----:R-:W-:-:S07]  /*2240*/  FFMA.FTZ R13, R5, R14, 1 ;  /* 0x3f800000050d7423 */ /* 0x002fce000001000e */
.L_x_170:
[----:B------:R-:W-:Y:S05]  /*2250*/  BSYNC B1 ;  /* 0x0000000000017941 */ /* 0x000fea0003800000 */
.L_x_168:
[----:B------:R-:W-:Y:S01]  /*2260*/  IADD3 R14, R26, R11, RZ ;  /* 0x0000000b1a0e7210 */ /* 0x000fe20007ffe0ff */
[----:B------:R-:W-:Y:S01]  /*2270*/  FADD.FTZ R10, R13, R10 ;  /* 0x0000000a0d0a7221 */ /* 0x000fe20000010000 */
[----:B------:R-:W-:Y:S01]  /*2280*/  F2FP.F16.F32.PACK_AB R5, RZ, R13 ;  /* 0x0000000dff05723e */ /* 0x000fe200000000ff */
[----:B------:R-:W-:Y:S01]  /*2290*/  VIADD R11, R11, 0x1 ;  /* 0x000000010b0b7836 */ /* 0x000fe20000000000 */
[----:B------:R-:W-:Y:S01]  /*22a0*/  IADD3 R12, R12, -0x1, RZ ;  /* 0xffffffff0c0c7810 */ /* 0x000fe20007ffe0ff */
[----:B------:R-:W-:-:S03]  /*22b0*/  IMAD R14, R14, 0x2, R15 ;  /* 0x000000020e0e7824 */ /* 0x000fc600078e020f */
[----:B------:R-:W-:Y:S02]  /*22c0*/  ISETP.NE.AND P1, PT, R12, RZ, PT ;  /* 0x000000ff0c00720c */ /* 0x000fe40003f25270 */
[----:B------:R2:W-:Y:S11]  /*22d0*/  STS.U16 [R14], R5 ;  /* 0x000000050e007388 */ /* 0x0005f60000000400 */
[----:B--2---:R-:W-:Y:S05]  /*22e0*/  @P1 BRA `(.L_x_171) ;  /* 0xfffffffc00841947 */ /* 0x004fea000383ffff */
.L_x_152:
[----:B------:R-:W-:Y:S05]  /*22f0*/  BSYNC B2 ;  /* 0x0000000000027941 */ /* 0x000fea0003800000 */
.L_x_151:
        /* <DEDUP_REMOVED lines=10> */
[----:B------:R-:W-:Y:S01]  /*23a0*/  F2FP.F16.F32.PACK_AB R8, RZ, R10 ;  /* 0x0000000aff08723e */ /* 0x000fe200000000ff */
[----:B------:R-:W-:Y:S01]  /*23b0*/  IMAD.MOV.U32 R5, RZ, RZ, RZ ;  /* 0x000000ffff057224 */ /* 0x000fe200078e00ff */
[----:B------:R-:W-:Y:S02]  /*23c0*/  FSETP.NEU.FTZ.AND P0, PT, R10, RZ, PT ;  /* 0x000000ff0a00720b */ /* 0x000fe40003f1d000 */
[----:B0-----:R-:W-:Y:S01]  /*23d0*/  IADD3 R16, R27, -R4, RZ ;  /* 0x800000041b107210 */ /* 0x001fe20007ffe0ff */
[----:B------:R-:W-:-:S10]  /*23e0*/  HADD2.F32 R8, -RZ, R8.H0_H0 ;  /* 0x20000008ff087230 */ /* 0x000fd40000004100 */
.L_x_178:
[----:B------:R-:W-:Y:S01]  /*23f0*/  IADD3 R16, R16, -0x4, RZ ;  /* 0xfffffffc10107810 */ /* 0x000fe20007ffe0ff */
[----:B------:R-:W-:Y:S03]  /*2400*/  BSSY B3, `(.L_x_176) ;  /* 0x000001d000037945 */ /* 0x000fe60003800000 */
[----:B------:R-:W-:Y:S01]  /*2410*/  ISETP.NE.AND P1, PT, R16, RZ, PT ;  /* 0x000000ff1000720c */ /* 0x000fe20003f25270 */
[----:B0-----:R-:W-:-:S12]  /*2420*/  @!P0 BRA `(.L_x_177) ;  /* 0x0000000000688947 */ /* 0x001fd80003800000 */
[----:B------:R-:W0:Y:S01]  /*2430*/  S2UR UR5, SR_CgaCtaId ;  /* 0x00000000000579c3 */ /* 0x000e220000008800 */
[----:B------:R-:W-:Y:S01]  /*2440*/  UMOV UR4, 0x400 ;  /* 0x0000040000047882 */ /* 0x000fe20000000000 */
[----:B------:R-:W-:Y:S01]  /*2450*/  IMAD.IADD R9, R26, 0x1, R5 ;  /* 0x000000011a097824 */ /* 0x000fe200078e0205 */
[----:B------:R-:W2:Y:S01]  /*2460*/  MUFU.RCP R15, R8 ;  /* 0x00000008000f7308 */ /* 0x000ea20000001000 */
[----:B0-----:R-:W-:-:S06]  /*2470*/  ULEA UR4, UR5, UR4, 0x18 ;  /* 0x0000000405047291 */ /* 0x001fcc000f8ec03f */
[----:B------:R-:W-:-:S05]  /*2480*/  LEA R9, R9, UR4, 0x1 ;  /* 0x0000000409097c11 */ /* 0x000fca000f8e08ff */
[----:B------:R-:W0:Y:S04]  /*2490*/  LDS.U16 R11, [R9] ;  /* 0x00000000090b7984 */ /* 0x000e280000000400 */
[----:B---3--:R-:W3:Y:S04]  /*24a0*/  LDS.U16 R12, [R9+0x2] ;  /* 0x00000200090c7984 */ /* 0x008ee80000000400 */
[----:B-1----:R-:W1:Y:S04]  /*24b0*/  LDS.U16 R13, [R9+0x4] ;  /* 0x00000400090d7984 */ /* 0x002e680000000400 */
[----:B------:R-:W4:Y:S01]  /*24c0*/  LDS.U16 R14, [R9+0x6] ;  /* 0x00000600090e7984 */ /* 0x000f220000000400 */
[----:B0-----:R-:W-:-:S02]  /*24d0*/  HADD2.F32 R11, -RZ, R11.H0_H0 ;  /* 0x2000000bff0b7230 */ /* 0x001fc40000004100 */
[----:B---3--:R-:W-:-:S03]  /*24e0*/  HADD2.F32 R12, -RZ, R12.H0_H0 ;  /* 0x2000000cff0c7230 */ /* 0x008fc60000004100 */
[-C--:B--2---:R-:W-:Y:S01]  /*24f0*/  FMUL.FTZ R11, R11, R15.reuse ;  /* 0x0000000f0b0b7220 */ /* 0x084fe20000410000 */
[----:B-1----:R-:W-:Y:S02]  /*2500*/  HADD2.F32 R13, -RZ, R13.H0_H0 ;  /* 0x2000000dff0d7230 */ /* 0x002fe40000004100 */
[----:B------:R-:W-:Y:S02]  /*2510*/  FMUL.FTZ R12, R12, R15 ;  /* 0x0000000f0c0c7220 */ /* 0x000fe40000410000 */
[----:B------:R-:W-:Y:S01]  /*2520*/  F2FP.F16.F32.PACK_AB R11, RZ, R11 ;  /* 0x0000000bff0b723e */ /* 0x000fe200000000ff */
[----:B----4-:R-:W-:Y:S02]  /*2530*/  HADD2.F32 R14, -RZ, R14.H0_H0 ;  /* 0x2000000eff0e7230 */ /* 0x010fe40000004100 */
[-C--:B------:R-:W-:Y:S01]  /*2540*/  FMUL.FTZ R13, R13, R15.reuse ;  /* 0x0000000f0d0d7220 */ /* 0x080fe20000410000 */
        /* <DEDUP_REMOVED lines=8> */
.L_x_177:
[----:B------:R-:W-:Y:S05]  /*25d0*/  BSYNC B3 ;  /* 0x0000000000037941 */ /* 0x000fea0003800000 */
.L_x_176:
[----:B------:R-:W-:Y:S01]  /*25e0*/  IADD3 R5, R5, 0x4, RZ ;  /* 0x0000000405057810 */ /* 0x000fe20007ffe0ff */
[----:B------:R-:W-:Y:S06]  /*25f0*/  @P1 BRA `(.L_x_178) ;  /* 0xfffffffc007c1947 */ /* 0x000fec000383ffff */
.L_x_175:
[----:B------:R-:W-:Y:S05]  /*2600*/  BSYNC B2 ;  /* 0x0000000000027941 */ /* 0x000fea0003800000 */
.L_x_174:
[----:B------:R-:W-:-:S13]  /*2610*/  ISETP.NE.AND P0, PT, R4, RZ, PT ;  /* 0x000000ff0400720c */ /* 0x000fda0003f05270 */
[----:B------:R-:W-:Y:S05]  /*2620*/  @!P0 BRA `(.L_x_173) ;  /* 0x0000000000548947 */ /* 0x000fea0003800000 */
[----:B------:R-:W-:Y:S02]  /*2630*/  F2FP.F16.F32.PACK_AB R8, RZ, R10 ;  /* 0x0000000aff08723e */ /* 0x000fe400000000ff */
[----:B------:R-:W-:-:S03]  /*2640*/  FSETP.NEU.FTZ.AND P1, PT, R10, RZ, PT ;  /* 0x000000ff0a00720b */ /* 0x000fc60003f3d000 */
[----:B------:R-:W-:-:S04]  /*2650*/  HADD2.F32 R8, -RZ, R8.H0_H0 ;  /* 0x20000008ff087230 */ /* 0x000fc80000004100 */
[----:B0--3--:R0:W2:Y:S06]  /*2660*/  MUFU.RCP R12, R8 ;  /* 0x00000008000c7308 */ /* 0x0090ac0000001000 */
.L_x_181:
[----:B------:R-:W-:Y:S01]  /*2670*/  VIADD R4, R4, 0xffffffff ;  /* 0xffffffff04047836 */ /* 0x000fe20000000000 */
[----:B------:R-:W-:Y:S04]  /*2680*/  BSSY B2, `(.L_x_179) ;  /* 0x000000d000027945 */ /* 0x000fe80003800000 */
[----:B------:R-:W-:Y:S01]  /*2690*/  ISETP.NE.AND P0, PT, R4, RZ, PT ;  /* 0x000000ff0400720c */ /* 0x000fe20003f05270 */
[----:B---3--:R-:W-:-:S12]  /*26a0*/  @!P1 BRA `(.L_x_180) ;  /* 0x0000000000289947 */ /* 0x008fd80003800000 */
[----:B------:R-:W3:Y:S01]  /*26b0*/  S2UR UR5, SR_CgaCtaId ;  /* 0x00000000000579c3 */ /* 0x000ee20000008800 */
[----:B------:R-:W-:Y:S01]  /*26c0*/  UMOV UR4, 0x400 ;  /* 0x0000040000047882 */ /* 0x000fe20000000000 */
[----:B0-----:R-:W-:Y:S01]  /*26d0*/  IADD3 R8, R26, R5, RZ ;  /* 0x000000051a087210 */ /* 0x001fe20007ffe0ff */
[----:B---3--:R-:W-:-:S06]  /*26e0*/  ULEA UR4, UR5, UR4, 0x18 ;  /* 0x0000000405047291 */ /* 0x008fcc000f8ec03f */
[----:B------:R-:W-:-:S05]  /*26f0*/  LEA R8, R8, UR4, 0x1 ;  /* 0x0000000408087c11 */ /* 0x000fca000f8e08ff */
[----:B------:R-:W0:Y:S02]  /*2700*/  LDS.U16 R9, [R8] ;  /* 0x0000000008097984 */ /* 0x000e240000000400 */
[----:B0-----:R-:W-:-:S05]  /*2710*/  HADD2.F32 R9, -RZ, R9.H0_H0 ;  /* 0x20000009ff097230 */ /* 0x001fca0000004100 */
[----:B--2---:R-:W-:-:S05]  /*2720*/  FMUL.FTZ R9, R9, R12 ;  /* 0x0000000c09097220 */ /* 0x004fca0000410000 */
[----:B------:R-:W-:-:S05]  /*2730*/  F2FP.F16.F32.PACK_AB R9, RZ, R9 ;  /* 0x00000009ff09723e */ /* 0x000fca00000000ff */
[----:B------:R3:W-:Y:S02]  /*2740*/  STS.U16 [R8], R9 ;  /* 0x0000000908007388 */ /* 0x0007e40000000400 */
.L_x_180:
[----:B------:R-:W-:Y:S05]  /*2750*/  BSYNC B2 ;  /* 0x0000000000027941 */ /* 0x000fea0003800000 */
.L_x_179:
[----:B------:R-:W-:Y:S01]  /*2760*/  VIADD R5, R5, 0x1 ;  /* 0x0000000105057836 */ /* 0x000fe20000000000 */
[----:B------:R-:W-:Y:S06]  /*2770*/  @P0 BRA `(.L_x_181) ;  /* 0xfffffffc00bc0947 */ /* 0x000fec000383ffff */
.L_x_173:
[----:B------:R-:W-:Y:S05]  /*2780*/  BSYNC B1 ;  /* 0x0000000000017941 */ /* 0x000fea0003800000 */
.L_x_172:
[----:B------:R-:W-:-:S13]  /*2790*/  ISETP.GE.AND P0, PT, R6, R5, PT ;  /* 0x000000050600720c */ /* 0x000fda0003f06270 */
[----:B------:R-:W-:Y:S05]  /*27a0*/  @!P0 BRA `(.L_x_148) ;  /* 0x00000000007c8947 */ /* 0x000fea0003800000 */
[----:B------:R-:W-:Y:S01]  /*27b0*/  IADD3 R4, -R5, 0x1, R6 ;  /* 0x0000000105047810 */ /* 0x000fe20007ffe106 */
[----:B------:R-:W-:Y:S01]  /*27c0*/  BSSY B1, `(.L_x_182) ;  /* 0x000000f000017945 */ /* 0x000fe20003800000 */
[----:B0--3--:R-:W-:Y:S02]  /*27d0*/  IADD3 R8, R6, -R5, RZ ;  /* 0x8000000506087210 */ /* 0x009fe40007ffe0ff */
[----:B------:R-:W-:Y:S02]  /*27e0*/  LOP3.LUT P0, R4, R4, 0x3, RZ, 0xc0, !PT ;  /* 0x0000000304047812 */ /* 0x000fe4000780c0ff */
[----:B------:R-:W-:-:S11]  /*27f0*/  ISETP.GE.U32.AND P1, PT, R8, 0x3, PT ;  /* 0x000000030800780c */ /* 0x000fd60003f26070 */
[----:B------:R-:W-:Y:S05]  /*2800*/  @!P0 BRA `(.L_x_183) ;  /* 0x0000000000288947 */ /* 0x000fea0003800000 */
[----:B------:R-:W0:Y:S01]  /*2810*/  S2R R9, SR_CgaCtaId ;  /* 0x0000000000097919 */ /* 0x000e220000008800 */
[----:B------:R-:W-:-:S04]  /*2820*/  MOV R8, 0x400 ;  /* 0x0000040000087802 */ /* 0x000fc80000000f00 */
[----:B0-----:R-:W-:-:S07]  /*2830*/  LEA R9, R9, R8, 0x18 ;  /* 0x0000000809097211 */ /* 0x001fce00078ec0ff */
.L_x_184:
[----:B------:R-:W-:Y:S01]  /*2840*/  IMAD.IADD R8, R26, 0x1, R5 ;  /* 0x000000011a087824 */ /* 0x000fe200078e0205 */
[----:B------:R-:W-:Y:S01]  /*2850*/  IADD3 R5, R5, 0x1, RZ ;  /* 0x0000000105057810 */ /* 0x000fe20007ffe0ff */
[----:B------:R-:W-:-:S03]  /*2860*/  VIADD R4, R4, 0xffffffff ;  /* 0xffffffff04047836 */ /* 0x000fc60000000000 */
[----:B------:R-:W-:Y:S02]  /*2870*/  LEA R8, R8, R9, 0x1 ;  /* 0x0000000908087211 */ /* 0x000fe400078e08ff */
[----:B------:R-:W-:-:S03]  /*2880*/  ISETP.NE.AND P0, PT, R4, RZ, PT ;  /* 0x000000ff0400720c */ /* 0x000fc60003f05270 */
[----:B------:R0:W-:Y:S10]  /*2890*/  STS.U16 [R8], RZ ;  /* 0x000000ff08007388 */ /* 0x0001f40000000400 */
[----:B0-----:R-:W-:Y:S05]  /*28a0*/  @P0 BRA `(.L_x_184) ;  /* 0xfffffffc00e40947 */ /* 0x001fea000383ffff */
.L_x_183:
[----:B------:R-:W-:Y:S05]  /*28b0*/  BSYNC B1 ;  /* 0x0000000000017941 */ /* 0x000fea0003800000 */
.L_x_182:
[----:B------:R-:W-:Y:S05]  /*28c0*/  @!P1 BRA `(.L_x_148) ;  /* 0x0000000000349947 */ /* 0x000fea0003800000 */
[----:B------:R-:W0:Y:S01]  /*28d0*/  S2R R9, SR_CgaCtaId ;  /* 0x0000000000097919 */ /* 0x000e220000008800 */
[----:B------:R-:W-:-:S04]  /*28e0*/  MOV R4, 0x400 ;  /* 0x0000040000047802 */ /* 0x000fc80000000f00 */
[----:B0-----:R-:W-:-:S07]  /*28f0*/  LEA R4, R9, R4, 0x18 ;  /* 0x0000000409047211 */ /* 0x001fce00078ec0ff */
.L_x_185:
[----:B------:R-:W-:-:S05]  /*2900*/  IMAD.IADD R9, R26, 0x1, R5 ;  /* 0x000000011a097824 */ /* 0x000fca00078e0205 */
[----:B----4-:R-:W-:Y:S01]  /*2910*/  LEA R8, R9, R4, 0x1 ;  /* 0x0000000409087211 */ /* 0x010fe200078e08ff */
        /* <DEDUP_REMOVED lines=8> */
.L_x_148:
[----:B------:R-:W-:Y:S05]  /*29a0*/  BSYNC B0 ;  /* 0x0000000000007941 */ /* 0x000fea0003800000 */
.L_x_147:
        /* <DEDUP_REMOVED lines=9> */
[----:B--2---:R-:W-:Y:S01]  /*2a40*/  LOP3.LUT R10, RZ, R3, RZ, 0x33, !PT ;  /* 0x00000003ff0a7212 */ /* 0x004fe200078e33ff */
[----:B------:R-:W2:Y:S01]  /*2a50*/  S2UR UR6, SR_CgaCtaId ;  /* 0x00000000000679c3 */ /* 0x000ea20000008800 */
[----:B------:R-:W-:Y:S01]  /*2a60*/  SHF.R.S32.HI R3, RZ, 0x1f, R2 ;  /* 0x0000001fff037819 */ /* 0x000fe20000011402 */
[----:B------:R-:W-:Y:S01]  /*2a70*/  IMAD R4, R4, UR10, RZ ;  /* 0x0000000a04047c24 */ /* 0x000fe2000f8e02ff */
[----:B------:R-:W-:Y:S01]  /*2a80*/  IADD3 R6, -R10, -0x2, -R29 ;  /* 0xfffffffe0a067810 */ /* 0x000fe20007ffe91d */
[----:B------:R-:W-:Y:S01]  /*2a90*/  UMOV UR5, 0x400 ;  /* 0x0000040000057882 */ /* 0x000fe20000000000 */
[----:B------:R-:W-:Y:S01]  /*2aa0*/  IADD3 R32, R29, 0x3, RZ ;  /* 0x000000031d207810 */ /* 0x000fe20007ffe0ff */
[C---:B0--3--:R-:W-:Y:S01]  /*2ab0*/  IMAD R9, R7.reuse, UR11, R4 ;  /* 0x0000000b07097c24 */ /* 0x049fe2000f8e0204 */
[----:B------:R-:W-:Y:S01]  /*2ac0*/  ISETP.GE.U32.AND P0, PT, R6, 0x3, PT ;  /* 0x000000030600780c */ /* 0x000fe20003f06070 */
[----:B------:R-:W-:Y:S01]  /*2ad0*/  IMAD.WIDE.U32 R4, R7, UR10, RZ ;  /* 0x0000000a07047c25 */ /* 0x000fe2000f8e00ff */
[----:B------:R-:W-:Y:S01]  /*2ae0*/  ULDC.64 UR10, c[0x0][0x2a0] ;  /* 0x0000a800000a7ab9 */ /* 0x000fe20000000a00 */
[----:B------:R-:W0:Y:S02]  /*2af0*/  LDC R7, c[0x0][0x14] ;  /* 0x00000500ff077b82 */ /* 0x000e240000000800 */
[----:B------:R-:W-:-:S02]  /*2b00*/  IMAD.IADD R5, R5, 0x1, R9 ;  /* 0x0000000105057824 */ /* 0x000fc400078e0209 */
[----:B------:R-:W-:Y:S02]  /*2b10*/  IMAD R3, R3, UR10, RZ ;  /* 0x0000000a03037c24 */ /* 0x000fe4000f8e02ff */
[C---:B-1----:R-:W-:Y:S02]  /*2b20*/  IMAD.WIDE.U32 R12, R2.reuse, UR10, R4 ;  /* 0x0000000a020c7c25 */ /* 0x042fe4000f8e0004 */
[----:B----4-:R-:W1:Y:S02]  /*2b30*/  LDC R8, c[0x0][0x238] ;  /* 0x00008e00ff087b82 */ /* 0x010e640000000800 */
[----:B------:R-:W-:Y:S01]  /*2b40*/  IMAD R6, R2, UR11, R3 ;  /* 0x0000000b02067c24 */ /* 0x000fe2000f8e0203 */
[----:B------:R-:W-:Y:S01]  /*2b50*/  LOP3.LUT R2, R30, 0x3, RZ, 0xc0, !PT ;  /* 0x000000031e027812 */ /* 0x000fe200078ec0ff */
[----:B--2---:R-:W-:-:S03]  /*2b60*/  ULEA UR6, UR6, UR5, 0x18 ;  /* 0x0000000506067291 */ /* 0x004fc6000f8ec03f */
[----:B------:R-:W-:Y:S02]  /*2b70*/  IADD3 R5, R13, R6, RZ ;  /* 0x000000060d057210 */ /* 0x000fe40007ffe0ff */
[----:B------:R-:W-:Y:S01]  /*2b80*/  IADD3 R4, R2, R10, R29 ;  /* 0x0000000a02047210 */ /* 0x000fe20007ffe01d */
[----:B------:R-:W-:Y:S01]  /*2b90*/  ULDC UR5, c[0x0][0x230] ;  /* 0x00008c0000057ab9 */ /* 0x000fe20000000800 */
[----:B------:R-:W-:Y:S01]  /*2ba0*/  LEA R33, R0, UR6, 0x1 ;  /* 0x0000000600217c11 */ /* 0x000fe2000f8e08ff */
[----:B------:R-:W-:Y:S01]  /*2bb0*/  UIADD3 UR5, UR5, -0x1, URZ ;  /* 0xffffffff05057890 */ /* 0x000fe2000fffe03f */
[----:B------:R-:W-:Y:S01]  /*2bc0*/  IADD3 R4, R4, 0x1, RZ ;  /* 0x0000000104047810 */ /* 0x000fe20007ffe0ff */
[----:B0-----:R0:W-:Y:S02]  /*2bd0*/  STL [R1+0xc], R7 ;  /* 0x00000c0701007387 */ /* 0x0011e40000100800 */
[----:B------:R-:W-:Y:S02]  /*2be0*/  VIADD R33, R33, 0x4 ;  /* 0x0000000421217836 */ /* 0x000fe40000000000 */
[----:B------:R0:W-:Y:S04]  /*2bf0*/  STL.64 [R1], R12 ;  /* 0x0000000c01007387 */ /* 0x0001e80000100a00 */
[----:B------:R0:W-:Y:S01]  /*2c00*/  STL [R1+0x8], R5 ;  /* 0x0000080501007387 */ /* 0x0001e20000100800 */
[----:B-1----:R-:W-:-:S07]  /*2c10*/  VIADD R3, R8, 0xffffffff ;  /* 0xffffffff08037836 */ /* 0x002fce0000000000 */
.L_x_207:
[----:B------:R-:W2:Y:S01]  /*2c20*/  LDL R14, [R1+0x8] ;  /* 0x00000800010e7983 */ /* 0x000ea20000100800 */
[----:B------:R-:W1:Y:S03]  /*2c30*/  LDC R21, c[0x0][0x228] ;  /* 0x00008a00ff157b82 */ /* 0x000e660000000800 */
[----:B0-----:R-:W3:Y:S01]  /*2c40*/  LDL.64 R12, [R1] ;  /* 0x00000000010c7983 */ /* 0x001ee20000100a00 */
[----:B------:R-:W-:Y:S01]  /*2c50*/  IABS R10, R34 ;  /* 0x00000022000a7213 */ /* 0x000fe20000000000 */
[----:B------:R-:W-:Y:S01]  /*2c60*/  ULDC.64 UR10, c[0x0][0x288] ;  /* 0x0000a200000a7ab9 */ /* 0x000fe20000000a00 */
[----:B------:R-:W-:Y:S01]  /*2c70*/  BSSY B2, `(.L_x_186) ;  /* 0x0000156000027945 */ /* 0x000fe20003800000 */
[----:B-1----:R-:W-:-:S04]  /*2c80*/  IABS R8, R21 ;  /* 0x0000001500087213 */ /* 0x002fc80000000000 */
        /* <DEDUP_REMOVED lines=28> */
[----:B--2---:R-:W-:Y:S01]  /*2e50*/  MOV R7, R14 ;  /* 0x0000000e00077202 */ /* 0x004fe20000000f00 */
[----:B---3--:R-:W-:Y:S01]  /*2e60*/  IMAD.MOV.U32 R6, RZ, RZ, R12 ;  /* 0x000000ffff067224 */ /* 0x008fe200078e000c */
        /* <DEDUP_REMOVED lines=24> */
.L_x_206:
        /* <DEDUP_REMOVED lines=19> */
[----:B------:R-:W-:Y:S02]  /*3120*/  IMAD.MOV.U32 R11, RZ, RZ, R33 ;  /* 0x000000ffff0b7224 */ /* 0x000fe400078e0021 */
[----:B-----5:R-:W-:-:S07]  /*3130*/  HADD2.F32 R12, -RZ, R5.H0_H0 ;  /* 0x20000005ff0c7230 */ /* 0x020fce0000004100 */
.L_x_200:
        /* <DEDUP_REMOVED lines=10> */
[----:B-1----:R-:W-:-:S04]  /*31e0*/  LEA R35, P1, R24, R14, 0x1 ;  /* 0x0000000e18237211 */ /* 0x002fc800078208ff */
[----:B------:R-:W-:Y:S02]  /*31f0*/  IADD3 R13, R25, R13, RZ ;  /* 0x0000000d190d7210 */ /* 0x000fe40007ffe0ff */
[----:B------:R-:W-:Y:S02]  /*3200*/  LOP3.LUT R22, R35, 0xfffffffd, RZ, 0xc0, !PT ;  /* 0xfffffffd23167812 */ /* 0x000fe400078ec0ff */
[----:B------:R-:W-:Y:S02]  /*3210*/  LEA.HI.X R23, R24, R15, R13, 0x1, P1 ;  /* 0x0000000f18177211 */ /* 0x000fe400008f0c0d */
[----:B------:R-:W0:Y:S04]  /*3220*/  LDS.U16 R24, [R11+-0x4] ;  /* 0xfffffc000b187984 */ /* 0x000e280000000400 */
[----:B------:R-:W1:Y:S04]  /*3230*/  LDS.U16 R13, [R8] ;  /* 0x00000000080d7984 */ /* 0x000e680000000400 */
[----:B------:R2:W5:Y:S01]  /*3240*/  LD.E R36, desc[UR8][R22.64] ;  /* 0x0000000816247980 */ /* 0x000562000c101900 */
[----:B0-----:R-:W-:-:S02]  /*3250*/  HADD2.F32 R24, -RZ, R24.H0_H0 ;  /* 0x20000018ff187230 */ /* 0x001fc40000004100 */
[----:B-1----:R-:W-:-:S05]  /*3260*/  HADD2.F32 R13, -RZ, R13.H0_H0 ;  /* 0x2000000dff0d7230 */ /* 0x002fca0000004100 */
[----:B------:R-:W-:-:S05]  /*3270*/  FMUL.FTZ R13, R24, R13 ;  /* 0x0000000d180d7220 */ /* 0x000fca0000410000 */
[----:B------:R-:W-:-:S05]  /*3280*/  F2FP.F16.F32.PACK_AB R13, RZ, R13 ;  /* 0x0000000dff0d723e */ /* 0x000fca00000000ff */
[----:B------:R-:W-:-:S05]  /*3290*/  HADD2.F32 R13, -RZ, R13.H0_H0 ;  /* 0x2000000dff0d7230 */ /* 0x000fca0000004100 */
[----:B------:R-:W-:Y:S01]  /*32a0*/  FMUL.FTZ R24, R13, R12 ;  /* 0x0000000c0d187220 */ /* 0x000fe20000410000 */
[----:B------:R-:W-:-:S04]  /*32b0*/  LOP3.LUT R13, R35, 0x2, RZ, 0xc0, !PT ;  /* 0x00000002230d7812 */ /* 0x000fc800078ec0ff */
[----:B------:R-:W-:Y:S02]  /*32c0*/  F2FP.F16.F32.PACK_AB R24, RZ, R24 ;  /* 0x00000018ff18723e */ /* 0x000fe400000000ff */
[----:B------:R-:W-:Y:S01]  /*32d0*/  ISETP.EQ.U32.AND P1, PT, R13, RZ, PT ;  /* 0x000000ff0d00720c */ /* 0x000fe20003f22070 */
[----:B------:R-:W-:Y:S02]  /*32e0*/  IMAD.MOV.U32 R13, RZ, RZ, 0x3254 ;  /* 0x00003254ff0d7424 */ /* 0x000fe400078e00ff */
[----:B------:R-:W-:-:S03]  /*32f0*/  HADD2.F32 R25, -RZ, R24.H0_H0 ;  /* 0x20000018ff197230 */ /* 0x000fc60000004100 */
[----:B------:R-:W-:Y:S02]  /*3300*/  SEL R24, R13, 0x7610, P1 ;  /* 0x000076100d187807 */ /* 0x000fe40000800000 */
[----:B--2---:R-:W-:-:S07]  /*3310*/  F2FP.F16.F32.PACK_AB R25, RZ, R25 ;  /* 0x00000019ff19723e */ /* 0x004fce00000000ff */
.L_x_193:
[----:B-----5:R-:W-:-:S05]  /*3320*/  HADD2 R37, R36, R25.H0_H0 ;  /* 0x2000001924257230 */ /* 0x020fca0000000000 */
[----:B------:R-:W-:-:S06]  /*3330*/  PRMT R37, R36, R24, R37 ;  /* 0x0000001824257216 */ /* 0x000fcc0000000025 */
[----:B------:R-:W2:Y:S02]  /*3340*/  ATOM.E.CAS.STRONG.GPU PT, R37, [R22], R36, R37 ;  /* 0x000000241625738b */ /* 0x000ea400001ee125 */
[----:B--2---:R-:W-:Y:S02]  /*3350*/  ISETP.NE.U32.AND P1, PT, R37, R36, PT ;  /* 0x000000242500720c */ /* 0x004fe40003f25070 */
[----:B------:R-:W-:-:S11]  /*3360*/  MOV R36, R37 ;  /* 0x0000002500247202 */ /* 0x000fd60000000f00 */
[----:B------:R-:W-:Y:S05]  /*3370*/  @P1 BRA `(.L_x_193) ;  /* 0xfffffffc00e81947 */ /* 0x000fea000383ffff */
[----:B------:R-:W-:Y:S05]  /*3380*/  BSYNC B3 ;  /* 0x0000000000037941 */ /* 0x000fea0003800000 */
.L_x_192:
[----:B------:R-:W-:Y:S01]  /*3390*/  VIADDMNMX.RELU R35, R10, 0xfffffffe, R3, PT ;  /* 0xfffffffe0a237846 */ /* 0x000fe20003801103 */
[----:B------:R-:W-:Y:S01]  /*33a0*/  IMAD.MOV.U32 R22, RZ, RZ, R18 ;  /* 0x000000ffff167224 */ /* 0x000fe200078e0012 */
[----:B------:R-:W-:Y:S02]  /*33b0*/  BSSY B3, `(.L_x_194) ;  /* 0x000001f000037945 */ /* 0x000fe40003800000 */
[----:B------:R-:W-:-:S05]  /*33c0*/  SHF.R.S32.HI R23, RZ, 0x1f, R35 ;  /* 0x0000001fff177819 */ /* 0x000fca0000011423 */
[----:B------:R-:W-:Y:S01]  /*33d0*/  IMAD R36, R23, R16, RZ ;  /* 0x0000001017247224 */ /* 0x000fe200078e02ff */
[----:B------:R-:W-:-:S03]  /*33e0*/  MOV R23, R9 ;  /* 0x0000000900177202 */ /* 0x000fc60000000f00 */
[----:B------:R-:W-:-:S04]  /*33f0*/  IMAD.WIDE.U32 R24, R35, R16, R22 ;  /* 0x0000001023187225 */ /* 0x000fc800078e0016 */
[----:B------:R-:W-:Y:S01]  /*3400*/  IMAD R23, R35, R17, R36 ;  /* 0x0000001123177224 */ /* 0x000fe200078e0224 */
[----:B------:R-:W-:-:S03]  /*3410*/  LEA R35, P1, R24, R14, 0x1 ;  /* 0x0000000e18237211 */ /* 0x000fc600078208ff */
[----:B------:R-:W-:Y:S01]  /*3420*/  IMAD.IADD R23, R25, 0x1, R23 ;  /* 0x0000000119177824 */ /* 0x000fe200078e0217 */
[----:B------:R-:W-:Y:S01]  /*3430*/  LOP3.LUT R22, R35, 0xfffffffd, RZ, 0xc0, !PT ;  /* 0xfffffffd23167812 */ /* 0x000fe200078ec0ff */
[----:B------:R-:W0:Y:S03]  /*3440*/  LDS.U16 R25, [R8] ;  /* 0x0000000008197984 */ /* 0x000e260000000400 */
[----:B------:R-:W-:Y:S02]  /*3450*/  LEA.HI.X R23, R24, R15, R23, 0x1, P1 ;  /* 0x0000000f18177211 */ /* 0x000fe400008f0c17 */
[----:B------:R-:W1:Y:S04]  /*3460*/  LDS.U16 R24, [R11+-0x2] ;  /* 0xfffffe000b187984 */ /* 0x000e680000000400 */
[----:B------:R2:W5:Y:S01]  /*3470*/  LD.E R36, desc[UR8][R22.64] ;  /* 0x0000000816247980 */ /* 0x000562000c101900 */
[----:B0-----:R-:W-:-:S02]  /*3480*/  HADD2.F32 R25, -RZ, R25.H0_H0 ;  /* 0x20000019ff197230 */ /* 0x001fc40000004100 */
[----:B-1----:R-:W-:-:S05]  /*3490*/  HADD2.F32 R24, -RZ, R24.H0_H0 ;  /* 0x20000018ff187230 */ /* 0x002fca0000004100 */
[----:B------:R-:W-:Y:S01]  /*34a0*/  FMUL.FTZ R24, R24, R25 ;  /* 0x0000001918187220 */ /* 0x000fe20000410000 */
[----:B------:R-:W-:-:S04]  /*34b0*/  LOP3.LUT R25, R35, 0x2, RZ, 0xc0, !PT ;  /* 0x0000000223197812 */ /* 0x000fc800078ec0ff */
[----:B------:R-:W-:Y:S02]  /*34c0*/  F2FP.F16.F32.PACK_AB R24, RZ, R24 ;  /* 0x00000018ff18723e */ /* 0x000fe400000000ff */
[----:B------:R-:W-:-:S03]  /*34d0*/  ISETP.EQ.U32.AND P1, PT, R25, RZ, PT ;  /* 0x000000ff1900720c */ /* 0x000fc60003f22070 */
[----:B------:R-:W-:-:S05]  /*34e0*/  HADD2.F32 R24, -RZ, R24.H0_H0 ;  /* 0x20000018ff187230 */ /* 0x000fca0000004100 */
[----:B------:R-:W-:-:S05]  /*34f0*/  FMUL.FTZ R24, R24, R12 ;  /* 0x0000000c18187220 */ /* 0x000fca0000410000 */
[----:B------:R-:W-:-:S05]  /*3500*/  F2FP.F16.F32.PACK_AB R24, RZ, R24 ;  /* 0x00000018ff18723e */ /* 0x000fca00000000ff */
[----:B------:R-:W-:Y:S01]  /*3510*/  HADD2.F32 R25, -RZ, R24.H0_H0 ;  /* 0x20000018ff197230 */ /* 0x000fe20000004100 */
[----:B------:R-:W-:-:S04]  /*3520*/  SEL R24, R13, 0x7610, P1 ;  /* 0x000076100d187807 */ /* 0x000fc80000800000 */
[----:B--2---:R-:W-:-:S07]  /*3530*/  F2FP.F16.F32.PACK_AB R25, RZ, R25 ;  /* 0x00000019ff19723e */ /* 0x004fce00000000ff */
.L_x_195:
[----:B-----5:R-:W-:-:S05]  /*3540*/  HADD2 R37, R36, R25.H0_H0 ;  /* 0x2000001924257230 */ /* 0x020fca0000000000 */
[----:B------:R-:W-:-:S06]  /*3550*/  PRMT R37, R36, R24, R37 ;  /* 0x0000001824257216 */ /* 0x000fcc0000000025 */
[----:B------:R-:W2:Y:S02]  /*3560*/  ATOM.E.CAS.STRONG.GPU PT, R37, [R22], R36, R37 ;  /* 0x000000241625738b */ /* 0x000ea400001ee125 */
[----:B--2---:R-:W-:Y:S02]  /*3570*/  ISETP.NE.U32.AND P1, PT, R37, R36, PT ;  /* 0x000000242500720c */ /* 0x004fe40003f25070 */
[----:B------:R-:W-:-:S11]  /*3580*/  MOV R36, R37 ;  /* 0x0000002500247202 */ /* 0x000fd60000000f00 */
[----:B------:R-:W-:Y:S05]  /*3590*/  @P1 BRA `(.L_x_195) ;  /* 0xfffffffc00e81947 */ /* 0x000fea000383ffff */
[----:B------:R-:W-:Y:S05]  /*35a0*/  BSYNC B3 ;  /* 0x0000000000037941 */ /* 0x000fea0003800000 */
.L_x_194:
        /* <DEDUP_REMOVED lines=13> */
[----:B------:R-:W1:Y:S04]  /*3680*/  LDS.U16 R24, [R11] ;  /* 0x000000000b187984 */ /* 0x000e680000000400 */
        /* <DEDUP_REMOVED lines=13> */
.L_x_197:
[----:B-----5:R-:W-:-:S05]  /*3760*/  HADD2 R37, R36, R25.H0_H0 ;  /* 0x2000001924257230 */ /* 0x020fca0000000000 */
[----:B------:R-:W-:-:S06]  /*3770*/  PRMT R37, R36, R24, R37 ;  /* 0x0000001824257216 */ /* 0x000fcc0000000025 */
[----:B------:R-:W2:Y:S02]  /*3780*/  ATOM.E.CAS.STRONG.GPU PT, R37, [R22], R36, R37 ;  /* 0x000000241625738b */ /* 0x000ea400001ee125 */
[----:B--2---:R-:W-:Y:S02]  /*3790*/  ISETP.NE.U32.AND P1, PT, R37, R36, PT ;  /* 0x000000242500720c */ /* 0x004fe40003f25070 */
[----:B------:R-:W-:-:S11]  /*37a0*/  MOV R36, R37 ;  /* 0x0000002500247202 */ /* 0x000fd60000000f00 */
[----:B------:R-:W-:Y:S05]  /*37b0*/  @P1 BRA `(.L_x_197) ;  /* 0xfffffffc00e81947 */ /* 0x000fea000383ffff */
[----:B------:R-:W-:Y:S05]  /*37c0*/  BSYNC B3 ;  /* 0x0000000000037941 */ /* 0x000fea0003800000 */
.L_x_196:
[----:B------:R-:W-:Y:S01]  /*37d0*/  VIMNMX.RELU R24, R10, R3, PT ;  /* 0x000000030a187248 */ /* 0x000fe20003fe1100 */
[----:B------:R-:W-:Y:S01]  /*37e0*/  IMAD.MOV.U32 R22, RZ, RZ, R18 ;  /* 0x000000ffff167224 */ /* 0x000fe200078e0012 */
[----:B------:R-:W-:Y:S01]  /*37f0*/  MOV R23, R9 ;  /* 0x0000000900177202 */ /* 0x000fe20000000f00 */
[----:B------:R-:W-:Y:S01]  /*3800*/  BSSY B3, `(.L_x_198) ;  /* 0x000001e000037945 */ /* 0x000fe20003800000 */
[----:B------:R-:W-:Y:S01]  /*3810*/  SHF.R.S32.HI R25, RZ, 0x1f, R24 ;  /* 0x0000001fff197819 */ /* 0x000fe20000011418 */
[----:B------:R-:W-:-:S04]  /*3820*/  IMAD.WIDE.U32 R22, R24, R16, R22 ;  /* 0x0000001018167225 */ /* 0x000fc800078e0016 */
[----:B------:R-:W-:-:S04]  /*3830*/  IMAD R25, R25, R16, RZ ;  /* 0x0000001019197224 */ /* 0x000fc800078e02ff */
[----:B------:R-:W-:Y:S01]  /*3840*/  IMAD R25, R24, R17, R25 ;  /* 0x0000001118197224 */ /* 0x000fe200078e0219 */
[----:B------:R-:W-:-:S03]  /*3850*/  LEA R17, P1, R22, R14, 0x1 ;  /* 0x0000000e16117211 */ /* 0x000fc600078208ff */
[----:B------:R-:W-:Y:S01]  /*3860*/  IMAD.IADD R16, R23, 0x1, R25 ;  /* 0x0000000117107824 */ /* 0x000fe200078e0219 */
[----:B------:R-:W-:-:S04]  /*3870*/  LOP3.LUT R14, R17, 0xfffffffd, RZ, 0xc0, !PT ;  /* 0xfffffffd110e7812 */ /* 0x000fc800078ec0ff */
[----:B------:R-:W-:Y:S02]  /*3880*/  LEA.HI.X R15, R22, R15, R16, 0x1, P1 ;  /* 0x0000000f160f7211 */ /* 0x000fe400008f0c10 */
[----:B------:R-:W0:Y:S04]  /*3890*/  LDS.U16 R16, [R11+0x2] ;  /* 0x000002000b107984 */ /* 0x000e280000000400 */
[----:B------:R-:W1:Y:S04]  /*38a0*/  LDS.U16 R22, [R8] ;  /* 0x0000000008167984 */ /* 0x000e680000000400 */
[----:B------:R2:W5:Y:S01]  /*38b0*/  LD.E R23, desc[UR8][R14.64] ;  /* 0x000000080e177980 */ /* 0x000562000c101900 */
[----:B0-----:R-:W-:-:S02]  /*38c0*/  HADD2.F32 R16, -RZ, R16.H0_H0 ;  /* 0x20000010ff107230 */ /* 0x001fc40000004100 */
[----:B-1----:R-:W-:-:S05]  /*38d0*/  HADD2.F32 R25, -RZ, R22.H0_H0 ;  /* 0x20000016ff197230 */ /* 0x002fca0000004100 */
[----:B------:R-:W-:-:S05]  /*38e0*/  FMUL.FTZ R16, R16, R25 ;  /* 0x0000001910107220 */ /* 0x000fca0000410000 */
[----:B------:R-:W-:-:S05]  /*38f0*/  F2FP.F16.F32.PACK_AB R16, RZ, R16 ;  /* 0x00000010ff10723e */ /* 0x000fca00000000ff */
[----:B------:R-:W-:Y:S01]  /*3900*/  HADD2.F32 R25, -RZ, R16.H0_H0 ;  /* 0x20000010ff197230 */ /* 0x000fe20000004100 */
[----:B------:R-:W-:-:S04]  /*3910*/  LOP3.LUT R16, R17, 0x2, RZ, 0xc0, !PT ;  /* 0x0000000211107812 */ /* 0x000fc800078ec0ff */
[----:B------:R-:W-:Y:S01]  /*3920*/  FMUL.FTZ R25, R25, R12 ;  /* 0x0000000c19197220 */ /* 0x000fe20000410000 */
[----:B------:R-:W-:-:S04]  /*3930*/  ISETP.EQ.U32.AND P1, PT, R16, RZ, PT ;  /* 0x000000ff1000720c */ /* 0x000fc80003f22070 */
[----:B------:R-:W-:Y:S02]  /*3940*/  F2FP.F16.F32.PACK_AB R25, RZ, R25 ;  /* 0x00000019ff19723e */ /* 0x000fe400000000ff */
[----:B------:R-:W-:-:S03]  /*3950*/  SEL R16, R13, 0x7610, P1 ;  /* 0x000076100d107807 */ /* 0x000fc60000800000 */
[----:B------:R-:W-:-:S05]  /*3960*/  HADD2.F32 R25, -RZ, R25.H0_H0 ;  /* 0x20000019ff197230 */ /* 0x000fca0000004100 */
[----:B--2---:R-:W-:-:S07]  /*3970*/  F2FP.F16.F32.PACK_AB R13, RZ, R25 ;  /* 0x00000019ff0d723e */ /* 0x004fce00000000ff */
.L_x_199:
[----:B-----5:R-:W-:-:S05]  /*3980*/  HADD2 R22, R23, R13.H0_H0 ;  /* 0x2000000d17167230 */ /* 0x020fca0000000000 */
[----:B------:R-:W-:-:S06]  /*3990*/  PRMT R22, R23, R16, R22 ;  /* 0x0000001017167216 */ /* 0x000fcc0000000016 */
[----:B------:R-:W2:Y:S02]  /*39a0*/  ATOM.E.CAS.STRONG.GPU PT, R22, [R14], R23, R22 ;  /* 0x000000170e16738b */ /* 0x000ea400001ee116 */
[----:B--2---:R-:W-:Y:S02]  /*39b0*/  ISETP.NE.U32.AND P1, PT, R22, R23, PT ;  /* 0x000000171600720c */ /* 0x004fe40003f25070 */
[----:B------:R-:W-:-:S11]  /*39c0*/  MOV R23, R22 ;  /* 0x0000001600177202 */ /* 0x000fd60000000f00 */
[----:B------:R-:W-:Y:S05]  /*39d0*/  @P1 BRA `(.L_x_199) ;  /* 0xfffffffc00e81947 */ /* 0x000fea000383ffff */
[----:B------:R-:W-:Y:S05]  /*39e0*/  BSYNC B3 ;  /* 0x0000000000037941 */ /* 0x000fea0003800000 */
.L_x_198:
[----:B------:R-:W-:Y:S01]  /*39f0*/  VIADD R7, R7, 0x4 ;  /* 0x0000000407077836 */ /* 0x000fe20000000000 */
[----:B------:R-:W-:Y:S01]  /*3a00*/  IADD3 R10, R10, 0x4, RZ ;  /* 0x000000040a0a7810 */ /* 0x000fe20007ffe0ff */
[----:B------:R-:W-:-:S03]  /*3a10*/  VIADD R11, R11, 0x8 ;  /* 0x000000080b0b7836 */ /* 0x000fc60000000000 */
[----:B------:R-:W-:-:S04]  /*3a20*/  IADD3 R13, R4, R7, RZ ;  /* 0x00000007040d7210 */ /* 0x000fc80007ffe0ff */
[----:B------:R-:W-:-:S13]  /*3a30*/  ISETP.NE.AND P1, PT, R13, RZ, PT ;  /* 0x000000ff0d00720c */ /* 0x000fda0003f25270 */
[----:B------:R-:W-:Y:S05]  /*3a40*/  @P1 BRA `(.L_x_200) ;  /* 0xfffffff400bc1947 */ /* 0x000fea000383ffff */
.L_x_191:
[----:B------:R-:W-:Y:S05]  /*3a50*/  BSYNC B0 ;  /* 0x0000000000007941 */ /* 0x000fea0003800000 */
.L_x_190:
[----:B------:R-:W-:-:S13]  /*3a60*/  ISETP.NE.AND P1, PT, R2, RZ, PT ;  /* 0x000000ff0200720c */ /* 0x000fda0003f25270 */
[----:B------:R-:W-:Y:S05]  /*3a70*/  @!P1 BRA `(.L_x_189) ;  /* 0x0000000400c49947 */ /* 0x000fea0003800000 */
[----:B------:R-:W0:Y:S01]  /*3a80*/  LDC.64 R12, c[0x0][0x258] ;  /* 0x00009600ff0c7b82 */ /* 0x000e220000000a00 */
[----:B------:R-:W-:Y:S01]  /*3a90*/  IMAD.IADD R22, R29, 0x1, R7 ;  /* 0x000000011d167824 */ /* 0x000fe200078e0207 */
[----:B------:R-:W-:Y:S01]  /*3aa0*/  MOV R14, R18 ;  /* 0x00000012000e7202 */ /* 0x000fe20000000f00 */
[----:B------:R-:W-:Y:S01]  /*3ab0*/  HFMA2.MMA R23, -RZ, RZ, 0, 0.19775390625 ;  /* 0x00003254ff177435 */ /* 0x000fe200000001ff */
[----:B------:R-:W-:Y:S01]  /*3ac0*/  IADD3 R7, R0, R7, RZ ;  /* 0x0000000700077210 */ /* 0x000fe20007ffe0ff */
[----:B------:R-:W-:Y:S01]  /*3ad0*/  BSSY B0, `(.L_x_201) ;  /* 0x0000024000007945 */ /* 0x000fe20003800000 */
[----:B------:R-:W-:Y:S02]  /*3ae0*/  VIMNMX.RELU R17, R22, R3, PT ;  /* 0x0000000316117248 */ /* 0x000fe40003fe1100 */
[----:B------:R-:W1:Y:S01]  /*3af0*/  LDC.64 R10, c[0x0][0x218] ;  /* 0x00008600ff0a7b82 */ /* 0x000e620000000a00 */
[----:B------:R-:W-:Y:S02]  /*3b00*/  LEA R7, R7, UR6, 0x1 ;  /* 0x0000000607077c11 */ /* 0x000fe4000f8e08ff */
[----:B------:R-:W-:-:S05]  /*3b10*/  SHF.R.S32.HI R15, RZ, 0x1f, R17 ;  /* 0x0000001fff0f7819 */ /* 0x000fca0000011411 */
[-C--:B0-----:R-:W-:Y:S02]  /*3b20*/  IMAD R16, R15, R12.reuse, RZ ;  /* 0x0000000c0f107224 */ /* 0x081fe400078e02ff */
[----:B------:R-:W-:Y:S02]  /*3b30*/  IMAD.MOV.U32 R15, RZ, RZ, R9 ;  /* 0x000000ffff0f7224 */ /* 0x000fe400078e0009 */
[----:B------:R-:W-:-:S04]  /*3b40*/  IMAD.WIDE.U32 R14, R17, R12, R14 ;  /* 0x0000000c110e7225 */ /* 0x000fc800078e000e */
[----:B------:R-:W-:Y:S01]  /*3b50*/  IMAD R17, R17, R13, R16 ;  /* 0x0000000d11117224 */ /* 0x000fe200078e0210 */
[----:B-1----:R-:W-:-:S03]  /*3b60*/  LEA R24, P1, R14, R10, 0x1 ;  /* 0x0000000a0e187211 */ /* 0x002fc600078208ff */
[----:B------:R-:W-:Y:S01]  /*3b70*/  IMAD.IADD R15, R15, 0x1, R17 ;  /* 0x000000010f0f7824 */ /* 0x000fe200078e0211 */
[----:B------:R-:W-:-:S04]  /*3b80*/  LOP3.LUT R16, R24, 0xfffffffd, RZ, 0xc0, !PT ;  /* 0xfffffffd18107812 */ /* 0x000fc800078ec0ff */
[----:B------:R-:W-:Y:S02]  /*3b90*/  LEA.HI.X R17, R14, R11, R15, 0x1, P1 ;  /* 0x0000000b0e117211 */ /* 0x000fe400008f0c0f */
[----:B------:R-:W0:Y:S01]  /*3ba0*/  LDS.U16 R14, [R8] ;  /* 0x00000000080e7984 */ /* 0x000e220000000400 */
[----:B------:R-:W-:-:S03]  /*3bb0*/  ISETP.NE.AND P1, PT, R2, 0x1, PT ;  /* 0x000000010200780c */ /* 0x000fc60003f25270 */
[----:B------:R-:W1:Y:S04]  /*3bc0*/  LDS.U16 R15, [R7] ;  /* 0x00000000070f7984 */ /* 0x000e680000000400 */
[----:B------:R2:W5:Y:S01]  /*3bd0*/  LD.E R25, desc[UR8][R16.64] ;  /* 0x0000000810197980 */ /* 0x000562000c101900 */
[----:B0-----:R-:W-:Y:S02]  /*3be0*/  HADD2.F32 R14, -RZ, R14.H0_H0 ;  /* 0x2000000eff0e7230 */ /* 0x001fe40000004100 */
[----:B-1----:R-:W-:-:S05]  /*3bf0*/  HADD2.F32 R15, -RZ, R15.H0_H0 ;  /* 0x2000000fff0f7230 */ /* 0x002fca0000004100 */
[----:B------:R-:W-:-:S05]  /*3c00*/  FMUL.FTZ R14, R15, R14 ;  /* 0x0000000e0f0e7220 */ /* 0x000fca0000410000 */
[----:B------:R-:W-:Y:S01]  /*3c10*/  F2FP.F16.F32.PACK_AB R15, RZ, R14 ;  /* 0x0000000eff0f723e */ /* 0x000fe200000000ff */
[----:B-----5:R-:W-:-:S04]  /*3c20*/  HADD2.F32 R14, -RZ, R5.H0_H0 ;  /* 0x20000005ff0e7230 */ /* 0x020fc80000004100 */
[----:B------:R-:W-:-:S05]  /*3c30*/  HADD2.F32 R15, -RZ, R15.H0_H0 ;  /* 0x2000000fff0f7230 */ /* 0x000fca0000004100 */
[----:B------:R-:W-:Y:S01]  /*3c40*/  FMUL.FTZ R15, R15, R14 ;  /* 0x0000000e0f0f7220 */ /* 0x000fe20000410000 */
[----:B------:R-:W-:-:S04]  /*3c50*/  LOP3.LUT R14, R24, 0x2, RZ, 0xc0, !PT ;  /* 0x00000002180e7812 */ /* 0x000fc800078ec0ff */
[----:B------:R-:W-:Y:S02]  /*3c60*/  F2FP.F16.F32.PACK_AB R15, RZ, R15 ;  /* 0x0000000fff0f723e */ /* 0x000fe400000000ff */
[----:B------:R-:W-:-:S03]  /*3c70*/  ISETP.EQ.U32.AND P2, PT, R14, RZ, PT ;  /* 0x000000ff0e00720c */ /* 0x000fc60003f42070 */
[----:B------:R-:W-:Y:S01]  /*3c80*/  HADD2.F32 R15, -RZ, R15.H0_H0 ;  /* 0x2000000fff0f7230 */ /* 0x000fe20000004100 */
[----:B------:R-:W-:-:S04]  /*3c90*/  SEL R14, R23, 0x7610, P2 ;  /* 0x00007610170e7807 */ /* 0x000fc80001000000 */
[----:B--2---:R-:W-:-:S07]  /*3ca0*/  F2FP.F16.F32.PACK_AB R15, RZ, R15 ;  /* 0x0000000fff0f723e */ /* 0x004fce00000000ff */
.L_x_202:
[----:B------:R-:W-:-:S05]  /*3cb0*/  HADD2 R35, R25, R15.H0_H0 ;  /* 0x2000000f19237230 */ /* 0x000fca0000000000 */
[----:B------:R-:W-:-:S06]  /*3cc0*/  PRMT R35, R25, R14, R35 ;  /* 0x0000000e19237216 */ /* 0x000fcc0000000023 */
[----:B------:R-:W2:Y:S02]  /*3cd0*/  ATOM.E.CAS.STRONG.GPU PT, R35, [R16], R25, R35 ;  /* 0x000000191023738b */ /* 0x000ea400001ee123 */
[----:B--2---:R-:W-:Y:S01]  /*3ce0*/  ISETP.NE.U32.AND P2, PT, R35, R25, PT ;  /* 0x000000192300720c */ /* 0x004fe20003f45070 */
[----:B------:R-:W-:-:S12]  /*3cf0*/  IMAD.MOV.U32 R25, RZ, RZ, R35 ;  /* 0x000000ffff197224 */ /* 0x000fd800078e0023 */
[----:B------:R-:W-:Y:S05]  /*3d00*/  @P2 BRA `(.L_x_202) ;  /* 0xfffffffc00e82947 */ /* 0x000fea000383ffff */
[----:B------:R-:W-:Y:S05]  /*3d10*/  BSYNC B0 ;  /* 0x0000000000007941 */ /* 0x000fea0003800000 */
.L_x_201:
        /* <DEDUP_REMOVED lines=17> */
[----:B0-----:R-:W-:Y:S02]  /*3e30*/  HADD2.F32 R17, -RZ, R17.H0_H0 ;  /* 0x20000011ff117230 */ /* 0x001fe40000004100 */
[----:B-1----:R-:W-:-:S05]  /*3e40*/  HADD2.F32 R16, -RZ, R16.H0_H0 ;  /* 0x20000010ff107230 */ /* 0x002fca0000004100 */
[----:B------:R-:W-:Y:S01]  /*3e50*/  FMUL.FTZ R17, R17, R16 ;  /* 0x0000001011117220 */ /* 0x000fe20000410000 */
[----:B------:R-:W-:-:S04]  /*3e60*/  HADD2.F32 R16, -RZ, R5.H0_H0 ;  /* 0x20000005ff107230 */ /* 0x000fc80000004100 */
[----:B------:R-:W-:-:S05]  /*3e70*/  F2FP.F16.F32.PACK_AB R17, RZ, R17 ;  /* 0x00000011ff11723e */ /* 0x000fca00000000ff */
        /* <DEDUP_REMOVED lines=8> */
.L_x_204:
[----:B-----5:R-:W-:-:S05]  /*3f00*/  HADD2 R35, R25, R17.H0_H0 ;  /* 0x2000001119237230 */ /* 0x020fca0000000000 */
[----:B------:R-:W-:-:S06]  /*3f10*/  PRMT R35, R25, R16, R35 ;  /* 0x0000001019237216 */ /* 0x000fcc0000000023 */
[----:B------:R-:W2:Y:S02]  /*3f20*/  ATOM.E.CAS.STRONG.GPU PT, R35, [R14], R25, R35 ;  /* 0x000000190e23738b */ /* 0x000ea400001ee123 */
[----:B--2---:R-:W-:Y:S01]  /*3f30*/  ISETP.NE.U32.AND P2, PT, R35, R25, PT ;  /* 0x000000192300720c */ /* 0x004fe20003f45070 */
[----:B------:R-:W-:-:S12]  /*3f40*/  IMAD.MOV.U32 R25, RZ, RZ, R35 ;  /* 0x000000ffff197224 */ /* 0x000fd800078e0023 */
[----:B------:R-:W-:Y:S05]  /*3f50*/  @P2 BRA `(.L_x_204) ;  /* 0xfffffffc00e82947 */ /* 0x000fea000383ffff */
[----:B------:R-:W-:Y:S05]  /*3f60*/  BSYNC B0 ;  /* 0x0000000000007941 */ /* 0x000fea0003800000 */
.L_x_203:
[----:B------:R-:W-:Y:S05]  /*3f70*/  @!P1 BRA `(.L_x_189) ;  /* 0x0000000000849947 */ /* 0x000fea0003800000 */
[----:B------:R-:W0:Y:S01]  /*3f80*/  LDS.U16 R7, [R7+0x4] ;  /* 0x0000040007077984 */ /* 0x000e220000000400 */
[----:B------:R-:W-:Y:S02]  /*3f90*/  VIADDMNMX.RELU R17, R22, 0x2, R3, PT ;  /* 0x0000000216117846 */ /* 0x000fe40003801103 */
[----:B------:R-:W-:Y:S01]  /*3fa0*/  MOV R14, R18 ;  /* 0x00000012000e7202 */ /* 0x000fe20000000f00 */
[----:B------:R-:W1:Y:S01]  /*3fb0*/  LDS.U16 R8, [R8] ;  /* 0x0000000008087984 */ /* 0x000e620000000400 */
[----:B------:R-:W-:-:S05]  /*3fc0*/  SHF.R.S32.HI R15, RZ, 0x1f, R17 ;  /* 0x0000001fff0f7819 */ /* 0x000fca0000011411 */
[-C--:B------:R-:W-:Y:S02]  /*3fd0*/  IMAD R16, R15, R12.reuse, RZ ;  /* 0x0000000c0f107224 */ /* 0x080fe400078e02ff */
[----:B------:R-:W-:Y:S02]  /*3fe0*/  IMAD.MOV.U32 R15, RZ, RZ, R9 ;  /* 0x000000ffff0f7224 */ /* 0x000fe400078e0009 */
[C---:B------:R-:W-:Y:S02]  /*3ff0*/  IMAD R13, R17.reuse, R13, R16 ;  /* 0x0000000d110d7224 */ /* 0x040fe400078e0210 */
[----:B------:R-:W-:-:S03]  /*4000*/  IMAD.WIDE.U32 R14, R17, R12, R14 ;  /* 0x0000000c110e7225 */ /* 0x000fc600078e000e */
[C---:B------:R-:W-:Y:S02]  /*4010*/  LEA R9, P1, R14.reuse, R10, 0x1 ;  /* 0x0000000a0e097211 */ /* 0x040fe400078208ff */
[----:B------:R-:W-:Y:S02]  /*4020*/  IADD3 R12, R15, R13, RZ ;  /* 0x0000000d0f0c7210 */ /* 0x000fe40007ffe0ff */
[C---:B------:R-:W-:Y:S02]  /*4030*/  LOP3.LUT R10, R9.reuse, 0xfffffffd, RZ, 0xc0, !PT ;  /* 0xfffffffd090a7812 */ /* 0x040fe400078ec0ff */
[----:B------:R-:W-:Y:S02]  /*4040*/  LEA.HI.X R11, R14, R11, R12, 0x1, P1 ;  /* 0x0000000b0e0b7211 */ /* 0x000fe400008f0c0c */
[----:B------:R-:W-:-:S03]  /*4050*/  LOP3.LUT R14, R9, 0x2, RZ, 0xc0, !PT ;  /* 0x00000002090e7812 */ /* 0x000fc600078ec0ff */
[----:B------:R2:W5:Y:S01]  /*4060*/  LD.E R13, desc[UR8][R10.64] ;  /* 0x000000080a0d7980 */ /* 0x000562000c101900 */
[----:B------:R-:W-:-:S04]  /*4070*/  ISETP.EQ.U32.AND P1, PT, R14, RZ, PT ;  /* 0x000000ff0e00720c */ /* 0x000fc80003f22070 */
[----:B------:R-:W-:Y:S01]  /*4080*/  SEL R23, R23, 0x7610, P1 ;  /* 0x0000761017177807 */ /* 0x000fe20000800000 */
[----:B0-----:R-:W-:Y:S02]  /*4090*/  HADD2.F32 R12, -RZ, R7.H0_H0 ;  /* 0x20000007ff0c7230 */ /* 0x001fe40000004100 */
[----:B-1----:R-:W-:-:S05]  /*40a0*/  HADD2.F32 R15, -RZ, R8.H0_H0 ;  /* 0x20000008ff0f7230 */ /* 0x002fca0000004100 */
[----:B------:R-:W-:Y:S01]  /*40b0*/  FMUL.FTZ R12, R12, R15 ;  /* 0x0000000f0c0c7220 */ /* 0x000fe20000410000 */
[----:B------:R-:W-:-:S04]  /*40c0*/  HADD2.F32 R15, -RZ, R5.H0_H0 ;  /* 0x20000005ff0f7230 */ /* 0x000fc80000004100 */
[----:B------:R-:W-:-:S05]  /*40d0*/  F2FP.F16.F32.PACK_AB R12, RZ, R12 ;  /* 0x0000000cff0c723e */ /* 0x000fca00000000ff */
[----:B------:R-:W-:-:S05]  /*40e0*/  HADD2.F32 R12, -RZ, R12.H0_H0 ;  /* 0x2000000cff0c7230 */ /* 0x000fca0000004100 */
[----:B------:R-:W-:-:S05]  /*40f0*/  FMUL.FTZ R12, R12, R15 ;  /* 0x0000000f0c0c7220 */ /* 0x000fca0000410000 */
[----:B------:R-:W-:-:S05]  /*4100*/  F2FP.F16.F32.PACK_AB R12, RZ, R12 ;  /* 0x0000000cff0c723e */ /* 0x000fca00000000ff */
[----:B------:R-:W-:-:S05]  /*4110*/  HADD2.F32 R12, -RZ, R12.H0_H0 ;  /* 0x2000000cff0c7230 */ /* 0x000fca0000004100 */
[----:B--2---:R-:W-:-:S07]  /*4120*/  F2FP.F16.F32.PACK_AB R12, RZ, R12 ;  /* 0x0000000cff0c723e */ /* 0x004fce00000000ff */
.L_x_205:
[----:B-----5:R-:W-:-:S05]  /*4130*/  HADD2 R8, R13, R12.H0_H0 ;  /* 0x2000000c0d087230 */ /* 0x020fca0000000000 */
[----:B------:R-:W-:-:S06]  /*4140*/  PRMT R8, R13, R23, R8 ;  /* 0x000000170d087216 */ /* 0x000fcc0000000008 */
[----:B------:R-:W2:Y:S02]  /*4150*/  ATOM.E.CAS.STRONG.GPU PT, R8, [R10], R13, R8 ;  /* 0x0000000d0a08738b */ /* 0x000ea400001ee108 */
[----:B--2---:R-:W-:Y:S01]  /*4160*/  ISETP.NE.U32.AND P1, PT, R8, R13, PT ;  /* 0x0000000d0800720c */ /* 0x004fe20003f25070 */
[----:B------:R-:W-:-:S12]  /*4170*/  IMAD.MOV.U32 R13, RZ, RZ, R8 ;  /* 0x000000ffff0d7224 */ /* 0x000fd800078e0008 */
[----:B------:R-:W-:Y:S05]  /*4180*/  @P1 BRA `(.L_x_205) ;  /* 0xfffffffc00e81947 */ /* 0x000fea000383ffff */
.L_x_189:
[----:B------:R-:W-:Y:S05]  /*4190*/  BSYNC B1 ;  /* 0x0000000000017941 */ /* 0x000fea0003800000 */
.L_x_188:
[----:B------:R-:W-:-:S04]  /*41a0*/  IADD3 R6, R6, 0x1, RZ ;  /* 0x0000000106067810 */ /* 0x000fc80007ffe0ff */
[----:B------:R-:W-:-:S13]  /*41b0*/  ISETP.GE.AND P1, PT, R6, R27, PT ;  /* 0x0000001b0600720c */ /* 0x000fda0003f26270 */
[----:B------:R-:W-:Y:S05]  /*41c0*/  @!P1 BRA `(.L_x_206) ;  /* 0xffffffec00889947 */ /* 0x000fea000383ffff */
.L_x_187:
[----:B------:R-:W-:Y:S05]  /*41d0*/  BSYNC B2 ;  /* 0x0000000000027941 */ /* 0x000fea0003800000 */
.L_x_186:
[----:B------:R-:W2:Y:S02]  /*41e0*/  LDL R7, [R1+0xc] ;  /* 0x00000c0001077983 */ /* 0x000ea40000100800 */
[----:B--2---:R-:W-:-:S05]  /*41f0*/  IMAD.IADD R34, R7, 0x1, R34 ;  /* 0x0000000107227824 */ /* 0x004fca00078e0222 */
[----:B------:R-:W-:-:S13]  /*4200*/  ISETP.GE.AND P1, PT, R34, UR4, PT ;  /* 0x0000000422007c0c */ /* 0x000fda000bf26270 */
[----:B------:R-:W-:Y:S05]  /*4210*/  @!P1 BRA `(.L_x_207) ;  /* 0xffffffe800809947 */ /* 0x000fea000383ffff */
[----:B------:R-:W-:Y:S05]  /*4220*/  EXIT ;  /* 0x000000000000794d */ /* 0x000fea0003800000 */
.L_x_107:
        /* <DEDUP_REMOVED lines=50> */
.L_x_208:
        /* <DEDUP_REMOVED lines=48> */
        .weak           $__internal_1_$__cuda_sm20_dblrcp_rn_slowpath_v3
        .type           $__internal_1_$__cuda_sm20_dblrcp_rn_slowpath_v3,@function
        .size           $__internal_1_$__cuda_sm20_dblrcp_rn_slowpath_v3,(.L_x_1768 - $__internal_1_$__cuda_sm20_dblrcp_rn_slowpath_v3)
$__internal_1_$__cuda_sm20_dblrcp_rn_slowpath_v3:
        /* <DEDUP_REMOVED lines=24> */
.L_x_212:
        /* <DEDUP_REMOVED lines=10> */
.L_x_210:
[----:B------:R-:W-:Y:S02]  /*4a70*/  LOP3.LUT R13, R11, 0x80000, RZ, 0xfc, !PT ;  /* 0x000800000b0d7812 */ /* 0x000fe400078efcff */
[----:B------:R-:W-:-:S07]  /*4a80*/  MOV R12, R10 ;  /* 0x0000000a000c7202 */ /* 0x000fce0000000f00 */
.L_x_211:
[----:B------:R-:W-:Y:S05]  /*4a90*/  BSYNC B1 ;  /* 0x0000000000017941 */ /* 0x000fea0003800000 */
.L_x_209:
[----:B------:R-:W-:Y:S01]  /*4aa0*/  HFMA2.MMA R11, -RZ, RZ, 0, 0 ;  /* 0x00000000ff0b7435 */ /* 0x000fe200000001ff */
[----:B------:R-:W-:Y:S01]  /*4ab0*/  IMAD.MOV.U32 R10, RZ, RZ, R8 ;  /* 0x000000ffff0a7224 */ /* 0x000fe200078e0008 */
[----:B------:R-:W-:Y:S01]  /*4ac0*/  MOV R15, R13 ;  /* 0x0000000d000f7202 */ /* 0x000fe20000000f00 */
[----:B------:R-:W-:-:S03]  /*4ad0*/  IMAD.MOV.U32 R14, RZ, RZ, R12 ;  /* 0x000000ffff0e7224 */ /* 0x000fc600078e000c */
[----:B------:R-:W-:Y:S05]  /*4ae0*/  RET.REL.NODEC R10 `(_ZN2at6native54_GLOBAL__N__aa9a477a_21_UpSampleBilinear2d_cu_607db5e336upsample_gen2d_aa_backward_out_frameIN3c104HalfEfNS0_18upsample_antialias20BicubicFilterFunctorEEEvT0_S7_NS_27GenericPackedTensorAccessorIT_Lm4ENS_16DefaultPtrTraitsElEENS8_IKS9_Lm4ESA_lEERKT1_) ;  /* 0xffffffb40a447950 */ /* 0x000fea0003c3ffff */
.L_x_213:
        /* <DEDUP_REMOVED lines=9> */
.L_x_1768:


//--------------------- .text._ZN2at6native54_GLOBAL__N__aa9a477a_21_UpSampleBilinear2d_cu_607db5e336upsample_gen2d_aa_backward_out_frameIffNS0_18upsample_antialias20BicubicFilterFunctorEEEvT0_S5_NS_27GenericPackedTensorAccessorIT_Lm4ENS_16DefaultPtrTraitsElEENS6_IKS7_Lm4ES8_lEERKT1_ --------------------------
	.section	.text._ZN2at6native54_GLOBAL__N__aa9a477a_21_UpSampleBilinear2d_cu_607db5e336upsample_gen2d_aa_backward_out_frameIffNS0_18upsample_antialias20BicubicFilterFunctorEEEvT0_S5_NS_27GenericPackedTensorAccessorIT_Lm4ENS_16DefaultPtrTraitsElEENS6_IKS7_Lm4ES8_lEERKT1_,"ax",@progbits
	.align	128
.text._ZN2at6native54_GLOBAL__N__aa9a477a_21_UpSampleBilinear2d_cu_607db5e336upsample_gen2d_aa_backward_out_frameIffNS0_18upsample_antialias20BicubicFilterFunctorEEEvT0_S5_NS_27GenericPackedTensorAccessorIT_Lm4ENS_16DefaultPtrTraitsElEENS6_IKS7_Lm4ES8_lEERKT1_:
        .type           _ZN2at6native54_GLOBAL__N__aa9a477a_21_UpSampleBilinear2d_cu_607db5e336upsample_gen2d_aa_backward_out_frameIffNS0_18upsample_antialias20BicubicFilterFunctorEEEvT0_S5_NS_27GenericPackedTensorAccessorIT_Lm4ENS_16DefaultPtrTraitsElEENS6_IKS7_Lm4ES8_lEERKT1_,@function
        .size           _ZN2at6native54_GLOBAL__N__aa9a477a_21_UpSampleBilinear2d_cu_607db5e336upsample_gen2d_aa_backward_out_frameIffNS0_18upsample_antialias20BicubicFilterFunctorEEEvT0_S5_NS_27GenericPackedTensorAccessorIT_Lm4ENS_16DefaultPtrTraitsElEENS6_IKS7_Lm4ES8_lEERKT1_,(.L_x_1770 - _ZN2at6native54_GLOBAL__N__aa9a477a_21_UpSampleBilinear2d_cu_607db5e336upsample_gen2d_aa_backward_out_frameIffNS0_18upsample_antialias20BicubicFilterFunctorEEEvT0_S5_NS_27GenericPackedTensorAccessorIT_Lm4ENS_16DefaultPtrTraitsElEENS6_IKS7_Lm4ES8_lEERKT1_)
        .other          _ZN2at6native54_GLOBAL__N__aa9a477a_21_UpSampleBilinear2d_cu_607db5e336upsample_gen2d_aa_backward_out_frameIffNS0_18upsample_antialias20BicubicFilterFunctorEEEvT0_S5_NS_27GenericPackedTensorAccessorIT_Lm4ENS_16DefaultPtrTraitsElEENS6_IKS7_Lm4ES8_lEERKT1_,@"STO_CUDA_ENTRY STV_DEFAULT"
_ZN2at6native54_GLOBAL__N__aa9a477a_21_UpSampleBilinear2d_cu_607db5e336upsample_gen2d_aa_backward_out_frameIffNS0_18upsample_antialias20BicubicFilterFunctorEEEvT0_S5_NS_27GenericPackedTensorAccessorIT_Lm4ENS_16DefaultPtrTraitsElEENS6_IKS7_Lm4ES8_lEERKT1_:
[----:B------:R-:W-:Y:S01]  /*0000*/  LDC R1, c[0x0][0x28] ;  /* 0x00000a00ff017b82 */ /* 0x000fe20000000800 */
[----:B------:R-:W0:Y:S01]  /*0010*/  S2R R14, SR_CTAID.X ;  /* 0x00000000000e7919 */ /* 0x000e220000002500 */
[----:B------:R-:W-:Y:S01]  /*0020*/  ULDC UR6, c[0x0][0x0] ;  /* 0x0000000000067ab9 */ /* 0x000fe20000000800 */
[----:B------:R-:W-:Y:S01]  /*0030*/  ULDC UR4, c[0x0][0x4] ;  /* 0x0000010000047ab9 */ /* 0x000fe20000000800 */
[----:B------:R-:W-:Y:S01]  /*0040*/  ULDC UR5, c[0x0][0x280] ;  /* 0x0000a00000057ab9 */ /* 0x000fe20000000800 */
[----:B------:R-:W0:Y:S01]  /*0050*/  S2R R33, SR_TID.X ;  /* 0x0000000000217919 */ /* 0x000e220000002100 */
[----:B------:R-:W1:Y:S01]  /*0060*/  S2R R3, SR_CTAID.Y ;  /* 0x0000000000037919 */ /* 0x000e620000002600 */
[----:B------:R-:W1:Y:S01]  /*0070*/  S2R R2, SR_TID.Y ;  /* 0x0000000000027919 */ /* 0x000e620000002200 */
[----:B0-----:R-:W-:-:S05]  /*0080*/  IMAD R14, R14, UR6, R33 ;  /* 0x000000060e0e7c24 */ /* 0x001fca000f8e0221 */
[----:B------:R-:W-:Y:S01]  /*0090*/  ISETP.GE.AND P0, PT, R14, UR5, PT ;  /* 0x000000050e007c0c */ /* 0x000fe2000bf06270 */
[----:B-1----:R-:W-:Y:S01]  /*00a0*/  IMAD R3, R3, UR4, R2 ;  /* 0x0000000403037c24 */ /* 0x002fe2000f8e0202 */
        /* <DEDUP_REMOVED lines=14> */
[----:B------:R-:W-:Y:S01]  /*0190*/  FADD.FTZ R5, R5, 0.5 ;  /* 0x3f00000005057421 */ /* 0x000fe20000010000 */
[C---:B0-----:R-:W-:Y:S01]  /*01a0*/  FADD.FTZ R0, R8.reuse, R8 ;  /* 0x0000000808007221 */ /* 0x041fe20000010000 */
[----:B------:R-:W-:-:S04]  /*01b0*/  FSETP.GE.FTZ.AND P0, PT, R8, 1, PT ;  /* 0x3f8000000800780b */ /* 0x000fc80003f16000 */
[----:B------:R-:W-:Y:S01]  /*01c0*/  FSEL R4, R0, 2, P0 ;  /* 0x4000000000047808 */ /* 0x000fe20000000000 */
[C---:B------:R-:W-:Y:S01]  /*01d0*/  FADD.FTZ R0, R9.reuse, R9 ;  /* 0x0000000909007221 */ /* 0x040fe20000010000 */
[----:B------:R-:W-:Y:S02]  /*01e0*/  FSETP.GE.FTZ.AND P0, PT, R9, 1, PT ;  /* 0x3f8000000900780b */ /* 0x000fe40003f16000 */
[----:B------:R0:W1:Y:S01]  /*01f0*/  F2I.FTZ.CEIL.NTZ R6, R4 ;  /* 0x0000000400067305 */ /* 0x000062000021b100 */
[-CC-:B------:R-:W-:Y:S01]  /*0200*/  FFMA.FTZ R12, R5, R8.reuse, R4.reuse ;  /* 0x00000008050c7223 */ /* 0x180fe20000010004 */
[----:B------:R-:W-:Y:S01]  /*0210*/  FSEL R7, R0, 2, P0 ;  /* 0x4000000000077808 */ /* 0x000fe20000000000 */
[----:B------:R-:W-:Y:S02]  /*0220*/  FADD.FTZ R0, R11, 0.5 ;  /* 0x3f0000000b007421 */ /* 0x000fe40000010000 */
[----:B------:R-:W-:Y:S02]  /*0230*/  FADD.FTZ R15, R12, 0.5 ;  /* 0x3f0000000c0f7421 */ /* 0x000fe40000010000 */
[CCC-:B------:R-:W-:Y:S01]  /*0240*/  FFMA.FTZ R11, R0.reuse, R9.reuse, -R7.reuse ;  /* 0x00000009000b7223 */ /* 0x1c0fe20000010807 */
[----:B------:R-:W-:Y:S01]  /*0250*/  FFMA.FTZ R12, R0, R9, R7 ;  /* 0x00000009000c7223 */ /* 0x000fe20000010007 */
[----:B0-----:R-:W-:Y:S01]  /*0260*/  FFMA.FTZ R4, R5, R8, -R4 ;  /* 0x0000000805047223 */ /* 0x001fe20000010804 */
[----:B------:R0:W2:Y:S01]  /*0270*/  F2I.FTZ.CEIL.NTZ R10, R7 ;  /* 0x00000007000a7305 */ /* 0x0000a2000021b100 */
[----:B------:R-:W-:Y:S01]  /*0280*/  FADD.FTZ R11, R11, 0.5 ;  /* 0x3f0000000b0b7421 */ /* 0x000fe20000010000 */
[----:B------:R-:W-:Y:S01]  /*0290*/  FADD.FTZ R13, R12, 0.5 ;  /* 0x3f0000000c0d7421 */ /* 0x000fe20000010000 */
[----:B------:R-:W-:Y:S01]  /*02a0*/  FADD.FTZ R8, R4, 0.5 ;  /* 0x3f00000004087421 */ /* 0x000fe20000010000 */
[----:B-1----:R-:W-:-:S04]  /*02b0*/  SHF.L.U32 R4, R6, 0x1, RZ ;  /* 0x0000000106047819 */ /* 0x002fc800000006ff */
[----:B------:R-:W1:Y:S01]  /*02c0*/  F2I.FTZ.TRUNC.NTZ R15, R15 ;  /* 0x0000000f000f7305 */ /* 0x000e62000021f100 */
[----:B0-----:R-:W-:-:S05]  /*02d0*/  IADD3 R7, R4, 0x1, RZ ;  /* 0x0000000104077810 */ /* 0x001fca0007ffe0ff */
[----:B------:R-:W-:Y:S02]  /*02e0*/  IMAD R7, R7, R2, RZ ;  /* 0x0000000207077224 */ /* 0x000fe400078e02ff */
[----:B------:R-:W0:Y:S01]  /*02f0*/  F2I.FTZ.TRUNC.NTZ R8, R8 ;  /* 0x0000000800087305 */ /* 0x000e22000021f100 */
[----:B--2---:R-:W-:-:S04]  /*0300*/  IMAD.SHL.U32 R6, R10, 0x2, RZ ;  /* 0x000000020a067824 */ /* 0x004fc800078e00ff */
[----:B------:R-:W-:Y:S01]  /*0310*/  VIADD R26, R6, 0x1 ;  /* 0x00000001061a7836 */ /* 0x000fe20000000000 */
[----:B-1----:R-:W-:Y:S02]  /*0320*/  VIMNMX R10, R15, R16, PT ;  /* 0x000000100f0a7248 */ /* 0x002fe40003fe0100 */
[----:B------:R-:W1:Y:S01]  /*0330*/  F2I.FTZ.TRUNC.NTZ R11, R11 ;  /* 0x0000000b000b7305 */ /* 0x000e62000021f100 */
[----:B------:R-:W-:Y:S01]  /*0340*/  IMAD R27, R26, UR6, R7 ;  /* 0x000000061a1b7c24 */ /* 0x000fe2000f8e0207 */
[----:B0-----:R-:W-:-:S06]  /*0350*/  VIMNMX R29, RZ, R8, !PT ;  /* 0x00000008ff1d7248 */ /* 0x001fcc0007fe0100 */
[----:B------:R-:W0:Y:S01]  /*0360*/  F2I.FTZ.TRUNC.NTZ R12, R13 ;  /* 0x0000000d000c7305 */ /* 0x000e22000021f100 */
[----:B-1----:R-:W-:Y:S01]  /*0370*/  VIMNMX R31, RZ, R11, !PT ;  /* 0x0000000bff1f7248 */ /* 0x002fe20007fe0100 */
[----:B------:R-:W-:Y:S01]  /*0380*/  IMAD.IADD R11, R10, 0x1, -R29 ;  /* 0x000000010a0b7824 */ /* 0x000fe200078e0a1d */
[----:B0-----:R-:W-:-:S04]  /*0390*/  VIMNMX R12, R12, R17, PT ;  /* 0x000000110c0c7248 */ /* 0x001fc80003fe0100 */
[----:B------:R-:W-:Y:S01]  /*03a0*/  IADD3 R13, -R31, R12, RZ ;  /* 0x0000000c1f0d7210 */ /* 0x000fe20007ffe1ff */
[----:B------:R-:W-:Y:S06]  /*03b0*/  @P1 BRA `(.L_x_216) ;  /* 0x0000001000741947 */ /* 0x000fec0003800000 */
[----:B------:R-:W-:Y:S01]  /*03c0*/  I2FP.F32.S32 R7, R31 ;  /* 0x0000001f00077245 */ /* 0x000fe20000201400 */
[----:B------:R-:W-:-:S04]  /*03d0*/  HFMA2.MMA R15, -RZ, RZ, 1.875, 0 ;  /* 0x3f800000ff0f7435 */ /* 0x000fc800000001ff */
[----:B------:R-:W-:Y:S01]  /*03e0*/  FFMA.FTZ R7, -R0, R9, R7 ;  /* 0x0000000900077223 */ /* 0x000fe20000010107 */
[----:B------:R-:W-:Y:S06]  /*03f0*/  @!P0 BRA `(.L_x_217) ;  /* 0x0000000000608947 */ /* 0x000fec0003800000 */
[----:B------:R-:W-:-:S06]  /*0400*/  FMUL.FTZ R20, R9, 1 ;  /* 0x3f80000009147820 */ /* 0x000fcc0000410000 */
[----:B------:R-:W0:Y:S08]  /*0410*/  F2F.F64.F32 R20, R20 ;  /* 0x0000001400147310 */ /* 0x000e300000201800 */
[----:B0-----:R-:W0:Y:S01]  /*0420*/  MUFU.RCP64H R19, R21 ;  /* 0x0000001500137308 */ /* 0x001e220000001800 */
[----:B------:R-:W-:-:S05]  /*0430*/  VIADD R18, R21, 0x300402 ;  /* 0x0030040215127836 */ /* 0x000fca0000000000 */
[----:B------:R-:W-:Y:S01]  /*0440*/  FSETP.GEU.AND P0, PT, |R18|, 5.8789094863358348022e-39, PT ;  /* 0x004004021200780b */ /* 0x000fe20003f0e200 */
[----:B0-----:R-:W-:-:S08]  /*0450*/  DFMA R8, -R20, R18, 1 ;  /* 0x3ff000001408742b */ /* 0x001fd00000000112 */
[----:B------:R-:W-:-:S08]  /*0460*/  DFMA R8, R8, R8, R8 ;  /* 0x000000080808722b */ /* 0x000fd00000000008 */
[----:B------:R-:W-:-:S08]  /*0470*/  DFMA R8, R18, R8, R18 ;  /* 0x000000081208722b */ /* 0x000fd00000000012 */
[----:B------:R-:W-:-:S08]  /*0480*/  DFMA R16, -R20, R8, 1 ;  /* 0x3ff000001410742b */ /* 0x000fd00000000108 */
[----:B------:R-:W-:Y:S01]  /*0490*/  DFMA R8, R8, R16, R8 ;  /* 0x000000100808722b */ /* 0x000fe20000000008 */
[----:B------:R-:W-:Y:S10]  /*04a0*/  @P0 BRA `(.L_x_218) ;  /* 0x0000000000200947 */ /* 0x000ff40003800000 */
[----:B------:R-:W-:Y:S01]  /*04b0*/  LOP3.LUT R0, R21, 0x7fffffff, RZ, 0xc0, !PT ;  /* 0x7fffffff15007812 */ /* 0x000fe200078ec0ff */
[----:B------:R-:W-:Y:S01]  /*04c0*/  IMAD.MOV.U32 R9, RZ, RZ, R21 ;  /* 0x000000ffff097224 */ /* 0x000fe200078e0015 */
[----:B------:R-:W-:Y:S02]  /*04d0*/  MOV R8, R20 ;  /* 0x0000001400087202 */ /* 0x000fe40000000f00 */
[----:B------:R-:W-:Y:S02]  /*04e0*/  IADD3 R15, R0, -0x100000, RZ ;  /* 0xfff00000000f7810 */ /* 0x000fe40007ffe0ff */
[----:B------:R-:W-:-:S07]  /*04f0*/  MOV R0, 0x510 ;  /* 0x0000051000007802 */ /* 0x000fce0000000f00 */
[----:B------:R-:W-:Y:S05]  /*0500*/  CALL.REL.NOINC `($__internal_2_$__cuda_sm20_dblrcp_rn_slowpath_v3) ;  /* 0x0000003400c87944 */ /* 0x000fea0003c00000 */
[----:B------:R-:W-:Y:S01]  /*0510*/  IMAD.MOV.U32 R8, RZ, RZ, R16 ;  /* 0x000000ffff087224 */ /* 0x000fe200078e0010 */
[----:B------:R-:W-:-:S07]  /*0520*/  MOV R9, R17 ;  /* 0x0000001100097202 */ /* 0x000fce0000000f00 */
.L_x_218:
[----:B------:R-:W-:Y:S01]  /*0530*/  UMOV UR4, 0xf0000000 ;  /* 0xf000000000047882 */ /* 0x000fe20000000000 */
[----:B------:R-:W-:Y:S01]  /*0540*/  UMOV UR5, 0x380fffff ;  /* 0x380fffff00057882 */ /* 0x000fe20000000000 */
[----:B------:R-:W0:Y:S01]  /*0550*/  F2F.F32.F64 R15, R8 ;  /* 0x00000008000f7310 */ /* 0x000e220000301000 */
[----:B------:R-:W-:-:S14]  /*0560*/  DSETP.GEU.AND P0, PT, |R8|, UR4, PT ;  /* 0x0000000408007e2a */ /* 0x000fdc000bf0e200 */
[----:B0-----:R-:W-:-:S07]  /*0570*/  @!P0 FMUL R15, R15, 1.175494350822287508e-38 ;  /* 0x008000000f0f8820 */ /* 0x001fce0000400000 */
.L_x_217:
        /* <DEDUP_REMOVED lines=13> */
[----:B------:R-:W-:Y:S01]  /*0650*/  UMOV UR4, 0x400 ;  /* 0x0000040000047882 */ /* 0x000fe20000000000 */
[----:B------:R-:W-:Y:S01]  /*0660*/  IMAD R17, R26, R33, RZ ;  /* 0x000000211a117224 */ /* 0x000fe200078e02ff */
[----:B------:R-:W-:Y:S01]  /*0670*/  HFMA2.MMA R9, -RZ, RZ, 0, 0 ;  /* 0x00000000ff097435 */ /* 0x000fe200000001ff */
[----:B------:R-:W-:Y:S01]  /*0680*/  IADD3 R8, R13, -R16, RZ ;  /* 0x800000100d087210 */ /* 0x000fe20007ffe0ff */
[----:B------:R-:W-:Y:S01]  /*0690*/  IMAD.MOV.U32 R0, RZ, RZ, RZ ;  /* 0x000000ffff007224 */ /* 0x000fe200078e00ff */
[----:B0-----:R-:W-:-:S06]  /*06a0*/  ULEA UR4, UR5, UR4, 0x18 ;  /* 0x0000000405047291 */ /* 0x001fcc000f8ec03f */
[----:B------:R-:W-:-:S07]  /*06b0*/  LEA R17, R17, UR4, 0x2 ;  /* 0x0000000411117c11 */ /* 0x000fce000f8e10ff */
.L_x_235:
        /* <DEDUP_REMOVED lines=17> */
.L_x_224:
[----:B------:R-:W-:-:S05]  /*07d0*/  MOV R19, 0x3fc00000 ;  /* 0x3fc0000000137802 */ /* 0x000fca0000000f00 */
[----:B------:R-:W-:-:S04]  /*07e0*/  FFMA.FTZ R19, R18, R19, -2.5 ;  /* 0xc020000012137423 */ /* 0x000fc80000010013 */
[----:B------:R-:W-:-:S04]  /*07f0*/  FMUL.FTZ R19, R18, R19 ;  /* 0x0000001312137220 */ /* 0x000fc80000410000 */
[----:B------:R-:W-:-:S07]  /*0800*/  FFMA.FTZ R19, R18, R19, 1 ;  /* 0x3f80000012137423 */ /* 0x000fce0000010013 */
.L_x_225:
[----:B------:R-:W-:Y:S05]  /*0810*/  BSYNC B3 ;  /* 0x0000000000037941 */ /* 0x000fea0003800000 */
.L_x_223:
[----:B------:R-:W-:Y:S01]  /*0820*/  VIADD R18, R9, 0x1 ;  /* 0x0000000109127836 */ /* 0x000fe20000000000 */
[----:B------:R0:W-:Y:S01]  /*0830*/  STS [R17], R19 ;  /* 0x0000001311007388 */ /* 0x0001e20000000800 */
[----:B------:R-:W-:Y:S01]  /*0840*/  BSSY B3, `(.L_x_226) ;  /* 0x0000016000037945 */ /* 0x000fe20003800000 */
[----:B------:R-:W-:Y:S02]  /*0850*/  FADD.FTZ R21, R19, R0 ;  /* 0x0000000013157221 */ /* 0x000fe40000010000 */
[----:B------:R-:W-:-:S05]  /*0860*/  I2FP.F32.S32 R18, R18 ;  /* 0x0000001200127245 */ /* 0x000fca0000201400 */
[----:B------:R-:W-:-:S04]  /*0870*/  FADD.FTZ R18, R7, R18 ;  /* 0x0000001207127221 */ /* 0x000fc80000010000 */
        /* <DEDUP_REMOVED lines=14> */
.L_x_227:
[----:B------:R-:W-:-:S04]  /*0960*/  IMAD.MOV.U32 R19, RZ, RZ, 0x3fc00000 ;  /* 0x3fc00000ff137424 */ /* 0x000fc800078e00ff */
[----:B------:R-:W-:-:S04]  /*0970*/  FFMA.FTZ R19, R18, R19, -2.5 ;  /* 0xc020000012137423 */ /* 0x000fc80000010013 */
[----:B------:R-:W-:-:S04]  /*0980*/  FMUL.FTZ R19, R18, R19 ;  /* 0x0000001312137220 */ /* 0x000fc80000410000 */
[----:B------:R-:W-:-:S07]  /*0990*/  FFMA.FTZ R0, R18, R19, 1 ;  /* 0x3f80000012007423 */ /* 0x000fce0000010013 */
.L_x_228:
[----:B------:R-:W-:Y:S05]  /*09a0*/  BSYNC B3 ;  /* 0x0000000000037941 */ /* 0x000fea0003800000 */
.L_x_226:
[----:B------:R-:W-:Y:S01]  /*09b0*/  IADD3 R18, R9, 0x2, RZ ;  /* 0x0000000209127810 */ /* 0x000fe20007ffe0ff */
[----:B------:R0:W-:Y:S01]  /*09c0*/  STS [R17+0x4], R0 ;  /* 0x0000040011007388 */ /* 0x0001e20000000800 */
[----:B------:R-:W-:Y:S01]  /*09d0*/  BSSY B3, `(.L_x_229) ;  /* 0x0000016000037945 */ /* 0x000fe20003800000 */
[----:B------:R-:W-:Y:S01]  /*09e0*/  FADD.FTZ R21, R21, R0 ;  /* 0x0000000015157221 */ /* 0x000fe20000010000 */
        /* <DEDUP_REMOVED lines=16> */
.L_x_230:
[----:B------:R-:W-:-:S05]  /*0af0*/  MOV R19, 0x3fc00000 ;  /* 0x3fc0000000137802 */ /* 0x000fca0000000f00 */
[----:B------:R-:W-:-:S04]  /*0b00*/  FFMA.FTZ R19, R18, R19, -2.5 ;  /* 0xc020000012137423 */ /* 0x000fc80000010013 */
[----:B------:R-:W-:-:S04]  /*0b10*/  FMUL.FTZ R19, R18, R19 ;  /* 0x0000001312137220 */ /* 0x000fc80000410000 */
[----:B------:R-:W-:-:S07]  /*0b20*/  FFMA.FTZ R0, R18, R19, 1 ;  /* 0x3f80000012007423 */ /* 0x000fce0000010013 */
.L_x_231:
[----:B------:R-:W-:Y:S05]  /*0b30*/  BSYNC B3 ;  /* 0x0000000000037941 */ /* 0x000fea0003800000 */
.L_x_229:
[----:B------:R-:W-:Y:S01]  /*0b40*/  VIADD R18, R9, 0x3 ;  /* 0x0000000309127836 */ /* 0x000fe20000000000 */
[----:B------:R0:W-:Y:S01]  /*0b50*/  STS [R17+0x8], R0 ;  /* 0x0000080011007388 */ /* 0x0001e20000000800 */
        /* <DEDUP_REMOVED lines=18> */
.L_x_233:
[----:B------:R-:W-:-:S04]  /*0c80*/  IMAD.MOV.U32 R19, RZ, RZ, 0x3fc00000 ;  /* 0x3fc00000ff137424 */ /* 0x000fc800078e00ff */
[----:B------:R-:W-:-:S04]  /*0c90*/  FFMA.FTZ R19, R18, R19, -2.5 ;  /* 0xc020000012137423 */ /* 0x000fc80000010013 */
[----:B------:R-:W-:-:S04]  /*0ca0*/  FMUL.FTZ R19, R18, R19 ;  /* 0x0000001312137220 */ /* 0x000fc80000410000 */
[----:B------:R-:W-:-:S07]  /*0cb0*/  FFMA.FTZ R20, R18, R19, 1 ;  /* 0x3f80000012147423 */ /* 0x000fce0000010013 */
.L_x_234:
[----:B------:R-:W-:Y:S05]  /*0cc0*/  BSYNC B3 ;  /* 0x0000000000037941 */ /* 0x000fea0003800000 */
.L_x_232:
[----:B------:R-:W-:Y:S01]  /*0cd0*/  IADD3 R8, R8, -0x4, RZ ;  /* 0xfffffffc08087810 */ /* 0x000fe20007ffe0ff */
[----:B------:R-:W-:Y:S01]  /*0ce0*/  VIADD R18, R17, 0x10 ;  /* 0x0000001011127836 */ /* 0x000fe20000000000 */
[----:B------:R0:W-:Y:S01]  /*0cf0*/  STS [R17+0xc], R20 ;  /* 0x00000c1411007388 */ /* 0x0001e20000000800 */
[----:B------:R-:W-:Y:S01]  /*0d00*/  FADD.FTZ R0, R21, R20 ;  /* 0x0000001415007221 */ /* 0x000fe20000010000 */
[----:B------:R-:W-:Y:S02]  /*0d10*/  ISETP.NE.AND P1, PT, R8, RZ, PT ;  /* 0x000000ff0800720c */ /* 0x000fe40003f25270 */
[----:B------:R-:W-:Y:S01]  /*0d20*/  IADD3 R9, R9, 0x4, RZ ;  /* 0x0000000409097810 */ /* 0x000fe20007ffe0ff */
[----:B0-----:R-:W-:-:S10]  /*0d30*/  IMAD.MOV.U32 R17, RZ, RZ, R18 ;  /* 0x000000ffff117224 */ /* 0x001fd400078e0012 */
[----:B------:R-:W-:Y:S05]  /*0d40*/  @P1 BRA `(.L_x_235) ;  /* 0xfffffff8005c1947 */ /* 0x000fea000383ffff */
.L_x_222:
[----:B------:R-:W-:Y:S05]  /*0d50*/  BSYNC B1 ;  /* 0x0000000000017941 */ /* 0x000fea0003800000 */
.L_x_221:
[----:B------:R-:W-:-:S13]  /*0d60*/  ISETP.NE.AND P1, PT, R16, RZ, PT ;  /* 0x000000ff1000720c */ /* 0x000fda0003f25270 */
[----:B------:R-:W-:Y:S05]  /*0d70*/  @!P1 BRA `(.L_x_220) ;  /* 0x0000000000889947 */ /* 0x000fea0003800000 */
[----:B------:R-:W0:Y:S01]  /*0d80*/  S2R R17, SR_CgaCtaId ;  /* 0x0000000000117919 */ /* 0x000e220000008800 */
[----:B------:R-:W-:Y:S01]  /*0d90*/  MOV R8, 0x400 ;  /* 0x0000040000087802 */ /* 0x000fe20000000f00 */
[----:B------:R-:W-:-:S03]  /*0da0*/  IMAD R18, R26, R33, RZ ;  /* 0x000000211a127224 */ /* 0x000fc600078e02ff */
[----:B0-----:R-:W-:-:S07]  /*0db0*/  LEA R19, R17, R8, 0x18 ;  /* 0x0000000811137211 */ /* 0x001fce00078ec0ff */
.L_x_239:
        /* <DEDUP_REMOVED lines=17> */
.L_x_237:
[----:B------:R-:W-:-:S04]  /*0ed0*/  IMAD.MOV.U32 R17, RZ, RZ, 0x3fc00000 ;  /* 0x3fc00000ff117424 */ /* 0x000fc800078e00ff */
[----:B------:R-:W-:-:S04]  /*0ee0*/  FFMA.FTZ R17, R8, R17, -2.5 ;  /* 0xc020000008117423 */ /* 0x000fc80000010011 */
[----:B------:R-:W-:-:S04]  /*0ef0*/  FMUL.FTZ R17, R8, R17 ;  /* 0x0000001108117220 */ /* 0x000fc80000410000 */
[----:B------:R-:W-:-:S07]  /*0f00*/  FFMA.FTZ R17, R8, R17, 1 ;  /* 0x3f80000008117423 */ /* 0x000fce0000010011 */
.L_x_238:
[----:B------:R-:W-:Y:S05]  /*0f10*/  BSYNC B1 ;  /* 0x0000000000017941 */ /* 0x000fea0003800000 */
.L_x_236:
[----:B------:R-:W-:Y:S01]  /*0f20*/  IADD3 R8, R18, R9, RZ ;  /* 0x0000000912087210 */ /* 0x000fe20007ffe0ff */
[----:B------:R-:W-:Y:S01]  /*0f30*/  FADD.FTZ R0, R17, R0 ;  /* 0x0000000011007221 */ /* 0x000fe20000010000 */
[----:B------:R-:W-:Y:S01]  /*0f40*/  IADD3 R16, R16, -0x1, RZ ;  /* 0xffffffff10107810 */ /* 0x000fe20007ffe0ff */
[----:B------:R-:W-:Y:S02]  /*0f50*/  VIADD R9, R9, 0x1 ;  /* 0x0000000109097836 */ /* 0x000fe40000000000 */
[----:B------:R-:W-:Y:S01]  /*0f60*/  IMAD R8, R8, 0x4, R19 ;  /* 0x0000000408087824 */ /* 0x000fe200078e0213 */
[----:B------:R-:W-:-:S04]  /*0f70*/  ISETP.NE.AND P1, PT, R16, RZ, PT ;  /* 0x000000ff1000720c */ /* 0x000fc80003f25270 */
[----:B------:R0:W-:Y:S09]  /*0f80*/  STS [R8], R17 ;  /* 0x0000001108007388 */ /* 0x0001f20000000800 */
[----:B------:R-:W-:Y:S05]  /*0f90*/  @P1 BRA `(.L_x_239) ;  /* 0xfffffffc00881947 */ /* 0x000fea000383ffff */
.L_x_220:
[----:B------:R-:W-:Y:S05]  /*0fa0*/  BSYNC B2 ;  /* 0x0000000000027941 */ /* 0x000fea0003800000 */
.L_x_219:
[----:B------:R-:W-:Y:S01]  /*0fb0*/  BSSY B1, `(.L_x_240) ;  /* 0x000003a000017945 */ /* 0x000fe20003800000 */
[----:B------:R-:W-:-:S03]  /*0fc0*/  HFMA2.MMA R7, -RZ, RZ, 0, 0 ;  /* 0x00000000ff077435 */ /* 0x000fc600000001ff */
[----:B------:R-:W-:Y:S08]  /*0fd0*/  @!P0 BRA `(.L_x_241) ;  /* 0x0000000000dc8947 */ /* 0x000ff00003800000 */
[----:B0-----:R-:W-:Y:S01]  /*0fe0*/  LOP3.LUT R8, RZ, R12, RZ, 0x33, !PT ;  /* 0x0000000cff087212 */ /* 0x001fe200078e33ff */
[----:B------:R-:W-:Y:S01]  /*0ff0*/  BSSY B2, `(.L_x_242) ;  /* 0x0000022000027945 */ /* 0x000fe20003800000 */
[----:B------:R-:W-:Y:S02]  /*1000*/  IMAD.MOV.U32 R7, RZ, RZ, RZ ;  /* 0x000000ffff077224 */ /* 0x000fe400078e00ff */
[----:B------:R-:W-:-:S04]  /*1010*/  IADD3 R8, -R8, -0x2, -R31 ;  /* 0xfffffffe08087810 */ /* 0x000fc80007ffe91f */
[----:B------:R-:W-:Y:S02]  /*1020*/  ISETP.GE.U32.AND P0, PT, R8, 0x3, PT ;  /* 0x000000030800780c */ /* 0x000fe40003f06070 */
[----:B------:R-:W-:-:S11]  /*1030*/  LOP3.LUT R8, R13, 0x3, RZ, 0xc0, !PT ;  /* 0x000000030d087812 */ /* 0x000fd600078ec0ff */
[----:B------:R-:W-:Y:S05]  /*1040*/  @!P0 BRA `(.L_x_243) ;  /* 0x0000000000708947 */ /* 0x000fea0003800000 */
[----:B------:R-:W-:Y:S01]  /*1050*/  FSETP.NEU.FTZ.AND P0, PT, R0, RZ, PT ;  /* 0x000000ff0000720b */ /* 0x000fe20003f1d000 */
[----:B------:R-:W-:Y:S01]  /*1060*/  IMAD.MOV.U32 R7, RZ, RZ, RZ ;  /* 0x000000ffff077224 */ /* 0x000fe200078e00ff */
[----:B------:R-:W-:-:S11]  /*1070*/  IADD3 R23, R13, -R8, RZ ;  /* 0x800000080d177210 */ /* 0x000fd60007ffe0ff */
.L_x_246:
[----:B------:R-:W-:Y:S01]  /*1080*/  IADD3 R23, R23, -0x4, RZ ;  /* 0xfffffffc17177810 */ /* 0x000fe20007ffe0ff */
[----:B------:R-:W-:Y:S03]  /*1090*/  BSSY B3, `(.L_x_244) ;  /* 0x0000015000037945 */ /* 0x000fe60003800000 */
[----:B------:R-:W-:Y:S01]  /*10a0*/  ISETP.NE.AND P1, PT, R23, RZ, PT ;  /* 0x000000ff1700720c */ /* 0x000fe20003f25270 */
[----:B0-----:R-:W-:-:S12]  /*10b0*/  @!P0 BRA `(.L_x_245) ;  /* 0x0000000000488947 */ /* 0x001fd80003800000 */
[----:B------:R-:W0:Y:S01]  /*10c0*/  S2UR UR5, SR_CgaCtaId ;  /* 0x00000000000579c3 */ /* 0x000e220000008800 */
[----:B------:R-:W-:Y:S01]  /*10d0*/  UMOV UR4, 0x400 ;  /* 0x0000040000047882 */ /* 0x000fe20000000000 */
[----:B------:R-:W-:Y:S01]  /*10e0*/  IMAD R9, R26, R33, R7 ;  /* 0x000000211a097224 */ /* 0x000fe200078e0207 */
[----:B------:R-:W1:Y:S01]  /*10f0*/  MUFU.RCP R22, R0 ;  /* 0x0000000000167308 */ /* 0x000e620000001000 */
[----:B0-----:R-:W-:-:S06]  /*1100*/  ULEA UR4, UR5, UR4, 0x18 ;  /* 0x0000000405047291 */ /* 0x001fcc000f8ec03f */
[----:B------:R-:W-:-:S05]  /*1110*/  LEA R9, R9, UR4, 0x2 ;  /* 0x0000000409097c11 */ /* 0x000fca000f8e10ff */
[----:B------:R-:W1:Y:S04]  /*1120*/  LDS R15, [R9] ;  /* 0x00000000090f7984 */ /* 0x000e680000000800 */
[----:B------:R-:W0:Y:S04]  /*1130*/  LDS R17, [R9+0x4] ;  /* 0x0000040009117984 */ /* 0x000e280000000800 */
[----:B------:R-:W2:Y:S04]  /*1140*/  LDS R19, [R9+0x8] ;  /* 0x0000080009137984 */ /* 0x000ea80000000800 */
[----:B------:R-:W3:Y:S01]  /*1150*/  LDS R21, [R9+0xc] ;  /* 0x00000c0009157984 */ /* 0x000ee20000000800 */
[-C--:B-1----:R-:W-:Y:S01]  /*1160*/  FMUL.FTZ R16, R15, R22.reuse ;  /* 0x000000160f107220 */ /* 0x082fe20000410000 */
[----:B0-----:R-:W-:-:S04]  /*1170*/  FMUL.FTZ R18, R17, R22 ;  /* 0x0000001611127220 */ /* 0x001fc80000410000 */
[----:B------:R0:W-:Y:S01]  /*1180*/  STS [R9], R16 ;  /* 0x0000001009007388 */ /* 0x0001e20000000800 */
[----:B--2---:R-:W-:-:S03]  /*1190*/  FMUL.FTZ R20, R19, R22 ;  /* 0x0000001613147220 */ /* 0x004fc60000410000 */
[----:B------:R0:W-:Y:S01]  /*11a0*/  STS [R9+0x4], R18 ;  /* 0x0000041209007388 */ /* 0x0001e20000000800 */
[----:B---3--:R-:W-:-:S03]  /*11b0*/  FMUL.FTZ R22, R21, R22 ;  /* 0x0000001615167220 */ /* 0x008fc60000410000 */
[----:B------:R0:W-:Y:S04]  /*11c0*/  STS [R9+0x8], R20 ;  /* 0x0000081409007388 */ /* 0x0001e80000000800 */
[----:B------:R0:W-:Y:S02]  /*11d0*/  STS [R9+0xc], R22 ;  /* 0x00000c1609007388 */ /* 0x0001e40000000800 */
.L_x_245:
[----:B------:R-:W-:Y:S05]  /*11e0*/  BSYNC B3 ;  /* 0x0000000000037941 */ /* 0x000fea0003800000 */
.L_x_244:
[----:B------:R-:W-:Y:S01]  /*11f0*/  VIADD R7, R7, 0x4 ;  /* 0x0000000407077836 */ /* 0x000fe20000000000 */
[----:B------:R-:W-:Y:S06]  /*1200*/  @P1 BRA `(.L_x_246) ;  /* 0xfffffffc009c1947 */ /* 0x000fec000383ffff */
.L_x_243:
[----:B------:R-:W-:Y:S05]  /*1210*/  BSYNC B2 ;  /* 0x0000000000027941 */ /* 0x000fea0003800000 */
.L_x_242:
[----:B------:R-:W-:-:S13]  /*1220*/  ISETP.NE.AND P0, PT, R8, RZ, PT ;  /* 0x000000ff0800720c */ /* 0x000fda0003f05270 */
[----:B------:R-:W-:Y:S05]  /*1230*/  @!P0 BRA `(.L_x_241) ;  /* 0x0000000000448947 */ /* 0x000fea0003800000 */
[----:B------:R-:W-:-:S13]  /*1240*/  FSETP.NEU.FTZ.AND P1, PT, R0, RZ, PT ;  /* 0x000000ff0000720b */ /* 0x000fda0003f3d000 */
.L_x_249:
[----:B------:R-:W-:Y:S01]  /*1250*/  IADD3 R8, R8, -0x1, RZ ;  /* 0xffffffff08087810 */ /* 0x000fe20007ffe0ff */
[----:B------:R-:W-:Y:S03]  /*1260*/  BSSY B2, `(.L_x_247) ;  /* 0x000000c000027945 */ /* 0x000fe60003800000 */
[----:B------:R-:W-:Y:S01]  /*1270*/  ISETP.NE.AND P0, PT, R8, RZ, PT ;  /* 0x000000ff0800720c */ /* 0x000fe20003f05270 */
[----:B-1----:R-:W-:-:S12]  /*1280*/  @!P1 BRA `(.L_x_248) ;  /* 0x0000000000249947 */ /* 0x002fd80003800000 */
[----:B------:R-:W1:Y:S01]  /*1290*/  S2UR UR5, SR_CgaCtaId ;  /* 0x00000000000579c3 */ /* 0x000e620000008800 */
[----:B------:R-:W-:Y:S01]  /*12a0*/  UMOV UR4, 0x400 ;  /* 0x0000040000047882 */ /* 0x000fe20000000000 */
[----:B0-----:R-:W-:Y:S01]  /*12b0*/  IMAD R9, R26, R33, R7 ;  /* 0x000000211a097224 */ /* 0x001fe200078e0207 */
[----:B------:R-:W0:Y:S01]  /*12c0*/  MUFU.RCP R16, R0 ;  /* 0x0000000000107308 */ /* 0x000e220000001000 */
[----:B-1----:R-:W-:-:S06]  /*12d0*/  ULEA UR4, UR5, UR4, 0x18 ;  /* 0x0000000405047291 */ /* 0x002fcc000f8ec03f */
[----:B------:R-:W-:-:S05]  /*12e0*/  LEA R9, R9, UR4, 0x2 ;  /* 0x0000000409097c11 */ /* 0x000fca000f8e10ff */
[----:B------:R-:W0:Y:S02]  /*12f0*/  LDS R15, [R9] ;  /* 0x00000000090f7984 */ /* 0x000e240000000800 */
[----:B0-----:R-:W-:-:S05]  /*1300*/  FMUL.FTZ R16, R15, R16 ;  /* 0x000000100f107220 */ /* 0x001fca0000410000 */
[----:B------:R1:W-:Y:S02]  /*1310*/  STS [R9], R16 ;  /* 0x0000001009007388 */ /* 0x0003e40000000800 */
.L_x_248:
[----:B------:R-:W-:Y:S05]  /*1320*/  BSYNC B2 ;  /* 0x0000000000027941 */ /* 0x000fea0003800000 */
.L_x_247:
[----:B------:R-:W-:Y:S01]  /*1330*/  VIADD R7, R7, 0x1 ;  /* 0x0000000107077836 */ /* 0x000fe20000000000 */
[----:B------:R-:W-:Y:S06]  /*1340*/  @P0 BRA `(.L_x_249) ;  /* 0xfffffffc00c00947 */ /* 0x000fec000383ffff */
.L_x_241:
[----:B------:R-:W-:Y:S05]  /*1350*/  BSYNC B1 ;  /* 0x0000000000017941 */ /* 0x000fea0003800000 */
.L_x_240:
[----:B------:R-:W-:-:S13]  /*1360*/  ISETP.GE.AND P0, PT, R6, R7, PT ;  /* 0x000000070600720c */ /* 0x000fda0003f06270 */
[----:B------:R-:W-:Y:S05]  /*1370*/  @!P0 BRA `(.L_x_216) ;  /* 0x0000000000848947 */ /* 0x000fea0003800000 */
[----:B------:R-:W-:Y:S01]  /*1380*/  IADD3 R0, -R7, 0x1, R6 ;  /* 0x0000000107007810 */ /* 0x000fe20007ffe106 */
[----:B------:R-:W-:Y:S01]  /*1390*/  BSSY B1, `(.L_x_250) ;  /* 0x0000010000017945 */ /* 0x000fe20003800000 */
[----:B0-----:R-:W-:Y:S02]  /*13a0*/  IADD3 R8, R6, -R7, RZ ;  /* 0x8000000706087210 */ /* 0x001fe40007ffe0ff */
[----:B------:R-:W-:Y:S02]  /*13b0*/  LOP3.LUT P0, R0, R0, 0x3, RZ, 0xc0, !PT ;  /* 0x0000000300007812 */ /* 0x000fe4000780c0ff */
[----:B------:R-:W-:-:S11]  /*13c0*/  ISETP.GE.U32.AND P1, PT, R8, 0x3, PT ;  /* 0x000000030800780c */ /* 0x000fd60003f26070 */
[----:B------:R-:W-:Y:S05]  /*13d0*/  @!P0 BRA `(.L_x_251) ;  /* 0x00000000002c8947 */ /* 0x000fea0003800000 */
[----:B-1----:R-:W0:Y:S01]  /*13e0*/  S2R R9, SR_CgaCtaId ;  /* 0x0000000000097919 */ /* 0x002e220000008800 */
[----:B------:R-:W-:Y:S01]  /*13f0*/  MOV R8, 0x400 ;  /* 0x0000040000087802 */ /* 0x000fe20000000f00 */
[----:B------:R-:W-:-:S03]  /*1400*/  IMAD R16, R26, R33, RZ ;  /* 0x000000211a107224 */ /* 0x000fc600078e02ff */
[----:B0-----:R-:W-:-:S07]  /*1410*/  LEA R9, R9, R8, 0x18 ;  /* 0x0000000809097211 */ /* 0x001fce00078ec0ff */
.L_x_252:
[----:B------:R-:W-:Y:S01]  /*1420*/  IMAD.IADD R8, R16, 0x1, R7 ;  /* 0x0000000110087824 */ /* 0x000fe200078e0207 */
[----:B------:R-:W-:Y:S01]  /*1430*/  IADD3 R7, R7, 0x1, RZ ;  /* 0x0000000107077810 */ /* 0x000fe20007ffe0ff */
[----:B------:R-:W-:-:S03]  /*1440*/  VIADD R0, R0, 0xffffffff ;  /* 0xffffffff00007836 */ /* 0x000fc60000000000 */
[----:B------:R-:W-:Y:S02]  /*1450*/  LEA R8, R8, R9, 0x2 ;  /* 0x0000000908087211 */ /* 0x000fe400078e10ff */
[----:B------:R-:W-:-:S03]  /*1460*/  ISETP.NE.AND P0, PT, R0, RZ, PT ;  /* 0x000000ff0000720c */ /* 0x000fc60003f05270 */
[----:B------:R0:W-:Y:S10]  /*1470*/  STS [R8], RZ ;  /* 0x000000ff08007388 */ /* 0x0001f40000000800 */
[----:B0-----:R-:W-:Y:S05]  /*1480*/  @P0 BRA `(.L_x_252) ;  /* 0xfffffffc00e40947 */ /* 0x001fea000383ffff */
.L_x_251:
[----:B------:R-:W-:Y:S05]  /*1490*/  BSYNC B1 ;  /* 0x0000000000017941 */ /* 0x000fea0003800000 */
.L_x_250:
[----:B------:R-:W-:Y:S05]  /*14a0*/  @!P1 BRA `(.L_x_216) ;  /* 0x0000000000389947 */ /* 0x000fea0003800000 */
[----:B-1----:R-:W0:Y:S01]  /*14b0*/  S2R R9, SR_CgaCtaId ;  /* 0x0000000000097919 */ /* 0x002e220000008800 */
[----:B------:R-:W-:Y:S01]  /*14c0*/  MOV R8, 0x400 ;  /* 0x0000040000087802 */ /* 0x000fe20000000f00 */
[----:B------:R-:W-:-:S03]  /*14d0*/  IMAD R0, R26, R33, RZ ;  /* 0x000000211a007224 */ /* 0x000fc600078e02ff */
[----:B0-----:R-:W-:-:S07]  /*14e0*/  LEA R8, R9, R8, 0x18 ;  /* 0x0000000809087211 */ /* 0x001fce00078ec0ff */
.L_x_253:
[----:B------:R-:W-:-:S05]  /*14f0*/  IMAD.IADD R9, R0, 0x1, R7 ;  /* 0x0000000100097824 */ /* 0x000fca00078e0207 */
[----:B--2---:R-:W-:Y:S01]  /*1500*/  LEA R15, R9, R8, 0x2 ;  /* 0x00000008090f7211 */ /* 0x004fe200078e10ff */
[C---:B------:R-:W-:Y:S01]  /*1510*/  VIADD R9, R7.reuse, 0x3 ;  /* 0x0000000307097836 */ /* 0x040fe20000000000 */
[----:B------:R-:W-:-:S03]  /*1520*/  IADD3 R7, R7, 0x4, RZ ;  /* 0x0000000407077810 */ /* 0x000fc60007ffe0ff */
[----:B------:R2:W-:Y:S01]  /*1530*/  STS [R15], RZ ;  /* 0x000000ff0f007388 */ /* 0x0005e20000000800 */
[----:B------:R-:W-:-:S03]  /*1540*/  ISETP.GE.AND P0, PT, R9, R6, PT ;  /* 0x000000060900720c */ /* 0x000fc60003f06270 */
[----:B------:R2:W-:Y:S04]  /*1550*/  STS [R15+0x4], RZ ;  /* 0x000004ff0f007388 */ /* 0x0005e80000000800 */
[----:B------:R2:W-:Y:S04]  /*1560*/  STS [R15+0x8], RZ ;  /* 0x000008ff0f007388 */ /* 0x0005e80000000800 */
[----:B------:R2:W-:Y:S02]  /*1570*/  STS [R15+0xc], RZ ;  /* 0x00000cff0f007388 */ /* 0x0005e40000000800 */
[----:B------:R-:W-:Y:S05]  /*1580*/  @!P0 BRA `(.L_x_253) ;  /* 0xfffffffc00d88947 */ /* 0x000fea000383ffff */
.L_x_216:
[----:B------:R-:W-:Y:S05]  /*1590*/  BSYNC B0 ;  /* 0x0000000000007941 */ /* 0x000fea0003800000 */
.L_x_215:
[----:B------:R-:W-:Y:S01]  /*15a0*/  ISETP.NE.AND P0, PT, R33, RZ, PT ;  /* 0x000000ff2100720c */ /* 0x000fe20003f05270 */
[----:B------:R-:W-:-:S12]  /*15b0*/  BSSY B0, `(.L_x_254) ;  /* 0x000011c000007945 */ /* 0x000fd80003800000 */
[----:B------:R-:W-:Y:S05]  /*15c0*/  @P0 BRA `(.L_x_255) ;  /* 0x0000001000680947 */ /* 0x000fea0003800000 */
[----:B------:R-:W3:Y:S01]  /*15d0*/  LDC R7, c[0x0][0x210] ;  /* 0x00008400ff077b82 */ /* 0x000ee20000000800 */
[----:B------:R-:W-:Y:S01]  /*15e0*/  I2FP.F32.S32 R6, R29 ;  /* 0x0000001d00067245 */ /* 0x000fe20000201400 */
[----:B------:R-:W-:Y:S01]  /*15f0*/  IMAD.MOV.U32 R0, RZ, RZ, 0x3f800000 ;  /* 0x3f800000ff007424 */ /* 0x000fe200078e00ff */
[----:B---3--:R-:W-:-:S03]  /*1600*/  FSETP.GE.FTZ.AND P0, PT, R7, 1, PT ;  /* 0x3f8000000700780b */ /* 0x008fc60003f16000 */
[----:B------:R-:W-:-:S10]  /*1610*/  FFMA.FTZ R5, -R5, R7, R6 ;  /* 0x0000000705057223 */ /* 0x000fd40000010106 */
[----:B------:R-:W-:Y:S05]  /*1620*/  @!P0 BRA `(.L_x_256) ;  /* 0x0000000000588947 */ /* 0x000fea0003800000 */
[----:B------:R-:W-:-:S06]  /*1630*/  FMUL.FTZ R6, R7, 1 ;  /* 0x3f80000007067820 */ /* 0x000fcc0000410000 */
[----:B------:R-:W0:Y:S08]  /*1640*/  F2F.F64.F32 R6, R6 ;  /* 0x0000000600067310 */ /* 0x000e300000201800 */
[----:B01----:R-:W0:Y:S01]  /*1650*/  MUFU.RCP64H R9, R7 ;  /* 0x0000000700097308 */ /* 0x003e220000001800 */
        /* <DEDUP_REMOVED lines=10> */
[----:B------:R-:W-:-:S03]  /*1700*/  MOV R9, R7 ;  /* 0x0000000700097202 */ /* 0x000fc60000000f00 */
[----:B--2---:R-:W-:Y:S01]  /*1710*/  VIADD R15, R0, 0xfff00000 ;  /* 0xfff00000000f7836 */ /* 0x004fe20000000000 */
[----:B------:R-:W-:-:S07]  /*1720*/  MOV R0, 0x1740 ;  /* 0x0000174000007802 */ /* 0x000fce0000000f00 */
[----:B------:R-:W-:Y:S05]  /*1730*/  CALL.REL.NOINC `($__internal_2_$__cuda_sm20_dblrcp_rn_slowpath_v3) ;  /* 0x00000024003c7944 */ /* 0x000fea0003c00000 */
.L_x_257:
[----:B------:R-:W-:Y:S01]  /*1740*/  UMOV UR4, 0xf0000000 ;  /* 0xf000000000047882 */ /* 0x000fe20000000000 */
[----:B------:R-:W-:Y:S01]  /*1750*/  UMOV UR5, 0x380fffff ;  /* 0x380fffff00057882 */ /* 0x000fe20000000000 */
[----:B------:R-:W0:Y:S01]  /*1760*/  F2F.F32.F64 R0, R16 ;  /* 0x0000001000007310 */ /* 0x000e220000301000 */
[----:B------:R-:W-:-:S14]  /*1770*/  DSETP.GEU.AND P0, PT, |R16|, UR4, PT ;  /* 0x0000000410007e2a */ /* 0x000fdc000bf0e200 */
[----:B0-----:R-:W-:-:S07]  /*1780*/  @!P0 FMUL R0, R0, 1.175494350822287508e-38 ;  /* 0x0080000000008820 */ /* 0x001fce0000400000 */
.L_x_256:
[----:B------:R-:W-:Y:S01]  /*1790*/  ISETP.GE.AND P0, PT, R11, 0x1, PT ;  /* 0x000000010b00780c */ /* 0x000fe20003f06270 */
[----:B------:R-:W-:Y:S01]  /*17a0*/  BSSY B2, `(.L_x_258) ;  /* 0x00000a0000027945 */ /* 0x000fe20003800000 */
[----:B01----:R-:W-:-:S11]  /*17b0*/  MOV R9, RZ ;  /* 0x000000ff00097202 */ /* 0x003fd60000000f00 */
[----:B------:R-:W-:Y:S05]  /*17c0*/  @!P0 BRA `(.L_x_259) ;  /* 0x0000000800748947 */ /* 0x000fea0003800000 */
[----:B------:R-:W-:Y:S01]  /*17d0*/  LOP3.LUT R6, RZ, R10, RZ, 0x33, !PT ;  /* 0x0000000aff067212 */ /* 0x000fe200078e33ff */
[----:B------:R-:W-:Y:S01]  /*17e0*/  BSSY B1, `(.L_x_260) ;  /* 0x0000078000017945 */ /* 0x000fe20003800000 */
[----:B------:R-:W-:Y:S02]  /*17f0*/  CS2R R8, SRZ ;  /* 0x0000000000087805 */ /* 0x000fe4000001ff00 */
[----:B------:R-:W-:-:S04]  /*1800*/  IADD3 R6, -R6, -0x2, -R29 ;  /* 0xfffffffe06067810 */ /* 0x000fc80007ffe91d */
[----:B------:R-:W-:Y:S02]  /*1810*/  ISETP.GE.U32.AND P1, PT, R6, 0x3, PT ;  /* 0x000000030600780c */ /* 0x000fe40003f26070 */
[----:B------:R-:W-:-:S11]  /*1820*/  LOP3.LUT R6, R11, 0x3, RZ, 0xc0, !PT ;  /* 0x000000030b067812 */ /* 0x000fd600078ec0ff */
[----:B------:R-:W-:Y:S05]  /*1830*/  @!P1 BRA `(.L_x_261) ;  /* 0x0000000400c89947 */ /* 0x000fea0003800000 */
[----:B------:R-:W0:Y:S01]  /*1840*/  S2UR UR5, SR_CgaCtaId ;  /* 0x00000000000579c3 */ /* 0x000e220000008800 */
[----:B------:R-:W-:Y:S01]  /*1850*/  VIADD R8, R4, 0x1 ;  /* 0x0000000104087836 */ /* 0x000fe20000000000 */
[----:B------:R-:W-:Y:S01]  /*1860*/  UMOV UR4, 0x400 ;  /* 0x0000040000047882 */ /* 0x000fe20000000000 */
[----:B------:R-:W-:-:S04]  /*1870*/  IMAD R7, R26, UR6, RZ ;  /* 0x000000061a077c24 */ /* 0x000fc8000f8e02ff */
[----:B------:R-:W-:Y:S01]  /*1880*/  IMAD R7, R8, R2, R7 ;  /* 0x0000000208077224 */ /* 0x000fe200078e0207 */
[----:B------:R-:W-:Y:S02]  /*1890*/  IADD3 R2, R11, -R6, RZ ;  /* 0x800000060b027210 */ /* 0x000fe40007ffe0ff */
[----:B------:R-:W-:Y:S01]  /*18a0*/  CS2R R8, SRZ ;  /* 0x0000000000087805 */ /* 0x000fe2000001ff00 */
[----:B0-----:R-:W-:-:S06]  /*18b0*/  ULEA UR4, UR5, UR4, 0x18 ;  /* 0x0000000405047291 */ /* 0x001fcc000f8ec03f */
[----:B------:R-:W-:-:S07]  /*18c0*/  LEA R7, R7, UR4, 0x2 ;  /* 0x0000000407077c11 */ /* 0x000fce000f8e10ff */
.L_x_274:
[----:B------:R-:W-:Y:S01]  /*18d0*/  I2FP.F32.S32 R16, R8 ;  /* 0x0000000800107245 */ /* 0x000fe20000201400 */
[----:B------:R-:W-:Y:S04]  /*18e0*/  BSSY B3, `(.L_x_262) ;  /* 0x0000014000037945 */ /* 0x000fe80003800000 */
[----:B------:R-:W-:-:S04]  /*18f0*/  FADD.FTZ R16, R5, R16 ;  /* 0x0000001005107221 */ /* 0x000fc80000010000 */
[----:B--2---:R-:W-:-:S04]  /*1900*/  FADD.FTZ R15, R16, 0.5 ;  /* 0x3f000000100f7421 */ /* 0x004fc80000010000 */
        /* <DEDUP_REMOVED lines=13> */
.L_x_263:
[----:B------:R-:W-:-:S05]  /*19e0*/  MOV R16, 0x3fc00000 ;  /* 0x3fc0000000107802 */ /* 0x000fca0000000f00 */
[----:B------:R-:W-:-:S04]  /*19f0*/  FFMA.FTZ R16, R15, R16, -2.5 ;  /* 0xc02000000f107423 */ /* 0x000fc80000010010 */
[----:B------:R-:W-:-:S04]  /*1a00*/  FMUL.FTZ R16, R15, R16 ;  /* 0x000000100f107220 */ /* 0x000fc80000410000 */
[----:B------:R-:W-:-:S07]  /*1a10*/  FFMA.FTZ R16, R15, R16, 1 ;  /* 0x3f8000000f107423 */ /* 0x000fce0000010010 */
.L_x_264:
[----:B------:R-:W-:Y:S05]  /*1a20*/  BSYNC B3 ;  /* 0x0000000000037941 */ /* 0x000fea0003800000 */
.L_x_262:
        /* <DEDUP_REMOVED lines=20> */
.L_x_266:
[----:B------:R-:W-:-:S04]  /*1b70*/  IMAD.MOV.U32 R16, RZ, RZ, 0x3fc00000 ;  /* 0x3fc00000ff107424 */ /* 0x000fc800078e00ff */
[----:B------:R-:W-:-:S04]  /*1b80*/  FFMA.FTZ R16, R15, R16, -2.5 ;  /* 0xc02000000f107423 */ /* 0x000fc80000010010 */
[----:B------:R-:W-:-:S04]  /*1b90*/  FMUL.FTZ R16, R15, R16 ;  /* 0x000000100f107220 */ /* 0x000fc80000410000 */
[----:B------:R-:W-:-:S07]  /*1ba0*/  FFMA.FTZ R16, R15, R16, 1 ;  /* 0x3f8000000f107423 */ /* 0x000fce0000010010 */
.L_x_267:
[----:B------:R-:W-:Y:S05]  /*1bb0*/  BSYNC B3 ;  /* 0x0000000000037941 */ /* 0x000fea0003800000 */
.L_x_265:
        /* <DEDUP_REMOVED lines=20> */
.L_x_269:
[----:B------:R-:W-:-:S05]  /*1d00*/  MOV R16, 0x3fc00000 ;  /* 0x3fc0000000107802 */ /* 0x000fca0000000f00 */
[----:B------:R-:W-:-:S04]  /*1d10*/  FFMA.FTZ R16, R9, R16, -2.5 ;  /* 0xc020000009107423 */ /* 0x000fc80000010010 */
[----:B------:R-:W-:-:S04]  /*1d20*/  FMUL.FTZ R16, R9, R16 ;  /* 0x0000001009107220 */ /* 0x000fc80000410000 */
[----:B------:R-:W-:-:S07]  /*1d30*/  FFMA.FTZ R16, R9, R16, 1 ;  /* 0x3f80000009107423 */ /* 0x000fce0000010010 */
.L_x_270:
[----:B------:R-:W-:Y:S05]  /*1d40*/  BSYNC B3 ;  /* 0x0000000000037941 */ /* 0x000fea0003800000 */
.L_x_268:
        /* <DEDUP_REMOVED lines=20> */
.L_x_272:
[----:B------:R-:W-:-:S04]  /*1e90*/  IMAD.MOV.U32 R16, RZ, RZ, 0x3fc00000 ;  /* 0x3fc00000ff107424 */ /* 0x000fc800078e00ff */
[----:B------:R-:W-:-:S04]  /*1ea0*/  FFMA.FTZ R16, R9, R16, -2.5 ;  /* 0xc020000009107423 */ /* 0x000fc80000010010 */
[----:B------:R-:W-:-:S04]  /*1eb0*/  FMUL.FTZ R16, R9, R16 ;  /* 0x0000001009107220 */ /* 0x000fc80000410000 */
[----:B------:R-:W-:-:S07]  /*1ec0*/  FFMA.FTZ R16, R9, R16, 1 ;  /* 0x3f80000009107423 */ /* 0x000fce0000010010 */
.L_x_273:
[----:B------:R-:W-:Y:S05]  /*1ed0*/  BSYNC B3 ;  /* 0x0000000000037941 */ /* 0x000fea0003800000 */
.L_x_271:
        /* <DEDUP_REMOVED lines=8> */
.L_x_261:
[----:B------:R-:W-:Y:S05]  /*1f60*/  BSYNC B1 ;  /* 0x0000000000017941 */ /* 0x000fea0003800000 */
.L_x_260:
[----:B------:R-:W-:-:S13]  /*1f70*/  ISETP.NE.AND P1, PT, R6, RZ, PT ;  /* 0x000000ff0600720c */ /* 0x000fda0003f25270 */
[----:B------:R-:W-:Y:S05]  /*1f80*/  @!P1 BRA `(.L_x_259) ;  /* 0x0000000000849947 */ /* 0x000fea0003800000 */
[----:B------:R-:W0:Y:S01]  /*1f90*/  S2R R7, SR_CgaCtaId ;  /* 0x0000000000077919 */ /* 0x000e220000008800 */
[----:B------:R-:W-:-:S04]  /*1fa0*/  MOV R2, 0x400 ;  /* 0x0000040000027802 */ /* 0x000fc80000000f00 */
[----:B0-----:R-:W-:-:S07]  /*1fb0*/  LEA R16, R7, R2, 0x18 ;  /* 0x0000000207107211 */ /* 0x001fce00078ec0ff */
.L_x_278:
        /* <DEDUP_REMOVED lines=17> */
.L_x_276:
[----:B------:R-:W-:-:S04]  /*20d0*/  IMAD.MOV.U32 R2, RZ, RZ, 0x3fc00000 ;  /* 0x3fc00000ff027424 */ /* 0x000fc800078e00ff */
[----:B------:R-:W-:-:S04]  /*20e0*/  FFMA.FTZ R2, R7, R2, -2.5 ;  /* 0xc020000007027423 */ /* 0x000fc80000010002 */
[----:B------:R-:W-:-:S04]  /*20f0*/  FMUL.FTZ R2, R7, R2 ;  /* 0x0000000207027220 */ /* 0x000fc80000410000 */
[----:B------:R-:W-:-:S07]  /*2100*/  FFMA.FTZ R2, R7, R2, 1 ;  /* 0x3f80000007027423 */ /* 0x000fce0000010002 */
.L_x_277:
[----:B------:R-:W-:Y:S05]  /*2110*/  BSYNC B1 ;  /* 0x0000000000017941 */ /* 0x000fea0003800000 */
.L_x_275:
[----:B------:R-:W-:Y:S01]  /*2120*/  IADD3 R7, R27, R8, RZ ;  /* 0x000000081b077210 */ /* 0x000fe20007ffe0ff */
[----:B------:R-:W-:Y:S01]  /*2130*/  FADD.FTZ R9, R2, R9 ;  /* 0x0000000902097221 */ /* 0x000fe20000010000 */
[----:B------:R-:W-:Y:S02]  /*2140*/  IADD3 R6, R6, -0x1, RZ ;  /* 0xffffffff06067810 */ /* 0x000fe40007ffe0ff */
[----:B------:R-:W-:Y:S01]  /*2150*/  IADD3 R8, R8, 0x1, RZ ;  /* 0x0000000108087810 */ /* 0x000fe20007ffe0ff */
[----:B------:R-:W-:Y:S01]  /*2160*/  IMAD R7, R7, 0x4, R16 ;  /* 0x0000000407077824 */ /* 0x000fe200078e0210 */
[----:B------:R-:W-:-:S04]  /*2170*/  ISETP.NE.AND P1, PT, R6, RZ, PT ;  /* 0x000000ff0600720c */ /* 0x000fc80003f25270 */
[----:B------:R0:W-:Y:S09]  /*2180*/  STS [R7], R2 ;  /* 0x0000000207007388 */ /* 0x0001f20000000800 */
[----:B------:R-:W-:Y:S05]  /*2190*/  @P1 BRA `(.L_x_278) ;  /* 0xfffffffc00881947 */ /* 0x000fea000383ffff */
.L_x_259:
[----:B------:R-:W-:Y:S05]  /*21a0*/  BSYNC B2 ;  /* 0x0000000000027941 */ /* 0x000fea0003800000 */
.L_x_258:
[----:B------:R-:W-:Y:S01]  /*21b0*/  BSSY B1, `(.L_x_279) ;  /* 0x000003a000017945 */ /* 0x000fe20003800000 */
[----:B------:R-:W-:-:S03]  /*21c0*/  IMAD.MOV.U32 R5, RZ, RZ, RZ ;  /* 0x000000ffff057224 */ /* 0x000fc600078e00ff */
[----:B------:R-:W-:Y:S05]  /*21d0*/  @!P0 BRA `(.L_x_280) ;  /* 0x0000000000dc8947 */ /* 0x000fea0003800000 */
[----:B------:R-:W-:Y:S01]  /*21e0*/  LOP3.LUT R10, RZ, R10, RZ, 0x33, !PT ;  /* 0x0000000aff0a7212 */ /* 0x000fe200078e33ff */
[----:B------:R-:W-:Y:S01]  /*21f0*/  BSSY B2, `(.L_x_281) ;  /* 0x0000022000027945 */ /* 0x000fe20003800000 */
[----:B------:R-:W-:Y:S01]  /*2200*/  HFMA2.MMA R5, -RZ, RZ, 0, 0 ;  /* 0x00000000ff057435 */ /* 0x000fe200000001ff */
[----:B------:R-:W-:Y:S02]  /*2210*/  LOP3.LUT R0, R11, 0x3, RZ, 0xc0, !PT ;  /* 0x000000030b007812 */ /* 0x000fe400078ec0ff */
[----:B------:R-:W-:-:S04]  /*2220*/  IADD3 R10, -R10, -0x2, -R29 ;  /* 0xfffffffe0a0a7810 */ /* 0x000fc80007ffe91d */
[----:B------:R-:W-:-:S13]  /*2230*/  ISETP.GE.U32.AND P0, PT, R10, 0x3, PT ;  /* 0x000000030a00780c */ /* 0x000fda0003f06070 */
[----:B------:R-:W-:Y:S05]  /*2240*/  @!P0 BRA `(.L_x_282) ;  /* 0x0000000000708947 */ /* 0x000fea0003800000 */
[----:B------:R-:W-:Y:S01]  /*2250*/  FSETP.NEU.FTZ.AND P0, PT, R9, RZ, PT ;  /* 0x000000ff0900720b */ /* 0x000fe20003f1d000 */
[----:B------:R-:W-:Y:S01]  /*2260*/  IMAD.MOV.U32 R5, RZ, RZ, RZ ;  /* 0x000000ffff057224 */ /* 0x000fe200078e00ff */
[----:B------:R-:W-:-:S11]  /*2270*/  IADD3 R18, R11, -R0, RZ ;  /* 0x800000000b127210 */ /* 0x000fd60007ffe0ff */
.L_x_285:
[----:B------:R-:W-:Y:S01]  /*2280*/  IADD3 R18, R18, -0x4, RZ ;  /* 0xfffffffc12127810 */ /* 0x000fe20007ffe0ff */
[----:B------:R-:W-:Y:S03]  /*2290*/  BSSY B3, `(.L_x_283) ;  /* 0x0000015000037945 */ /* 0x000fe60003800000 */
[----:B------:R-:W-:Y:S01]  /*22a0*/  ISETP.NE.AND P1, PT, R18, RZ, PT ;  /* 0x000000ff1200720c */ /* 0x000fe20003f25270 */
[----:B----4-:R-:W-:-:S12]  /*22b0*/  @!P0 BRA `(.L_x_284) ;  /* 0x0000000000488947 */ /* 0x010fd80003800000 */
[----:B------:R-:W1:Y:S01]  /*22c0*/  S2UR UR5, SR_CgaCtaId ;  /* 0x00000000000579c3 */ /* 0x000e620000008800 */
[----:B------:R-:W-:Y:S01]  /*22d0*/  UMOV UR4, 0x400 ;  /* 0x0000040000047882 */ /* 0x000fe20000000000 */
[----:B0-----:R-:W-:Y:S01]  /*22e0*/  IADD3 R2, R27, R5, RZ ;  /* 0x000000051b027210 */ /* 0x001fe20007ffe0ff */
[----:B------:R-:W0:Y:S01]  /*22f0*/  MUFU.RCP R19, R9 ;  /* 0x0000000900137308 */ /* 0x000e220000001000 */
[----:B-1----:R-:W-:-:S06]  /*2300*/  ULEA UR4, UR5, UR4, 0x18 ;  /* 0x0000000405047291 */ /* 0x002fcc000f8ec03f */
[----:B------:R-:W-:-:S05]  /*2310*/  LEA R2, R2, UR4, 0x2 ;  /* 0x0000000402027c11 */ /* 0x000fca000f8e10ff */
[----:B------:R-:W0:Y:S04]  /*2320*/  LDS R6, [R2] ;  /* 0x0000000002067984 */ /* 0x000e280000000800 */
[----:B------:R-:W2:Y:S04]  /*2330*/  LDS R8, [R2+0x4] ;  /* 0x0000040002087984 */ /* 0x000ea80000000800 */
[----:B------:R-:W1:Y:S04]  /*2340*/  LDS R10, [R2+0x8] ;  /* 0x00000800020a7984 */ /* 0x000e680000000800 */
[----:B------:R-:W3:Y:S01]  /*2350*/  LDS R16, [R2+0xc] ;  /* 0x00000c0002107984 */ /* 0x000ee20000000800 */
[-C--:B0-----:R-:W-:Y:S01]  /*2360*/  FMUL.FTZ R7, R6, R19.reuse ;  /* 0x0000001306077220 */ /* 0x081fe20000410000 */
[----:B--2---:R-:W-:-:S04]  /*2370*/  FMUL.FTZ R15, R8, R19 ;  /* 0x00000013080f7220 */ /* 0x004fc80000410000 */
[----:B------:R4:W-:Y:S01]  /*2380*/  STS [R2], R7 ;  /* 0x0000000702007388 */ /* 0x0009e20000000800 */
[----:B-1----:R-:W-:-:S03]  /*2390*/  FMUL.FTZ R17, R10, R19 ;  /* 0x000000130a117220 */ /* 0x002fc60000410000 */
[----:B------:R4:W-:Y:S01]  /*23a0*/  STS [R2+0x4], R15 ;  /* 0x0000040f02007388 */ /* 0x0009e20000000800 */
[----:B---3--:R-:W-:-:S03]  /*23b0*/  FMUL.FTZ R19, R16, R19 ;  /* 0x0000001310137220 */ /* 0x008fc60000410000 */
[----:B------:R4:W-:Y:S04]  /*23c0*/  STS [R2+0x8], R17 ;  /* 0x0000081102007388 */ /* 0x0009e80000000800 */
[----:B------:R4:W-:Y:S02]  /*23d0*/  STS [R2+0xc], R19 ;  /* 0x00000c1302007388 */ /* 0x0009e40000000800 */
.L_x_284:
[----:B------:R-:W-:Y:S05]  /*23e0*/  BSYNC B3 ;  /* 0x0000000000037941 */ /* 0x000fea0003800000 */
.L_x_283:
[----:B------:R-:W-:Y:S01]  /*23f0*/  VIADD R5, R5, 0x4 ;  /* 0x0000000405057836 */ /* 0x000fe20000000000 */
[----:B------:R-:W-:Y:S06]  /*2400*/  @P1 BRA `(.L_x_285) ;  /* 0xfffffffc009c1947 */ /* 0x000fec000383ffff */
.L_x_282:
[----:B------:R-:W-:Y:S05]  /*2410*/  BSYNC B2 ;  /* 0x0000000000027941 */ /* 0x000fea0003800000 */
.L_x_281:
[----:B------:R-:W-:-:S13]  /*2420*/  ISETP.NE.AND P0, PT, R0, RZ, PT ;  /* 0x000000ff0000720c */ /* 0x000fda0003f05270 */
[----:B------:R-:W-:Y:S05]  /*2430*/  @!P0 BRA `(.L_x_280) ;  /* 0x0000000000448947 */ /* 0x000fea0003800000 */
[----:B------:R-:W-:-:S13]  /*2440*/  FSETP.NEU.FTZ.AND P1, PT, R9, RZ, PT ;  /* 0x000000ff0900720b */ /* 0x000fda0003f3d000 */
.L_x_288:
[----:B------:R-:W-:Y:S01]  /*2450*/  IADD3 R0, R0, -0x1, RZ ;  /* 0xffffffff00007810 */ /* 0x000fe20007ffe0ff */
[----:B------:R-:W-:Y:S03]  /*2460*/  BSSY B2, `(.L_x_286) ;  /* 0x000000c000027945 */ /* 0x000fe60003800000 */
[----:B------:R-:W-:Y:S01]  /*2470*/  ISETP.NE.AND P0, PT, R0, RZ, PT ;  /* 0x000000ff0000720c */ /* 0x000fe20003f05270 */
[----:B-1----:R-:W-:-:S12]  /*2480*/  @!P1 BRA `(.L_x_287) ;  /* 0x0000000000249947 */ /* 0x002fd80003800000 */
[----:B------:R-:W1:Y:S01]  /*2490*/  S2UR UR5, SR_CgaCtaId ;  /* 0x00000000000579c3 */ /* 0x000e620000008800 */
[----:B------:R-:W-:Y:S01]  /*24a0*/  UMOV UR4, 0x400 ;  /* 0x0000040000047882 */ /* 0x000fe20000000000 */
[----:B0---4-:R-:W-:Y:S01]  /*24b0*/  IADD3 R2, R27, R5, RZ ;  /* 0x000000051b027210 */ /* 0x011fe20007ffe0ff */
[----:B------:R-:W0:Y:S01]  /*24c0*/  MUFU.RCP R7, R9 ;  /* 0x0000000900077308 */ /* 0x000e220000001000 */
[----:B-1----:R-:W-:-:S06]  /*24d0*/  ULEA UR4, UR5, UR4, 0x18 ;  /* 0x0000000405047291 */ /* 0x002fcc000f8ec03f */
[----:B------:R-:W-:-:S05]  /*24e0*/  LEA R2, R2, UR4, 0x2 ;  /* 0x0000000402027c11 */ /* 0x000fca000f8e10ff */
[----:B------:R-:W0:Y:S02]  /*24f0*/  LDS R6, [R2] ;  /* 0x0000000002067984 */ /* 0x000e240000000800 */
[----:B0-----:R-:W-:-:S05]  /*2500*/  FMUL.FTZ R7, R6, R7 ;  /* 0x0000000706077220 */ /* 0x001fca0000410000 */
[----:B------:R1:W-:Y:S02]  /*2510*/  STS [R2], R7 ;  /* 0x0000000702007388 */ /* 0x0003e40000000800 */
.L_x_287:
[----:B------:R-:W-:Y:S05]  /*2520*/  BSYNC B2 ;  /* 0x0000000000027941 */ /* 0x000fea0003800000 */
.L_x_286:
[----:B------:R-:W-:Y:S01]  /*2530*/  VIADD R5, R5, 0x1 ;  /* 0x0000000105057836 */ /* 0x000fe20000000000 */
[----:B------:R-:W-:Y:S06]  /*2540*/  @P0 BRA `(.L_x_288) ;  /* 0xfffffffc00c00947 */ /* 0x000fec000383ffff */
.L_x_280:
[----:B------:R-:W-:Y:S05]  /*2550*/  BSYNC B1 ;  /* 0x0000000000017941 */ /* 0x000fea0003800000 */
.L_x_279:
[----:B------:R-:W-:-:S13]  /*2560*/  ISETP.GE.AND P0, PT, R4, R5, PT ;  /* 0x000000050400720c */ /* 0x000fda0003f06270 */
[----:B------:R-:W-:Y:S05]  /*2570*/  @!P0 BRA `(.L_x_255) ;  /* 0x00000000007c8947 */ /* 0x000fea0003800000 */
[----:B------:R-:W-:Y:S01]  /*2580*/  IADD3 R0, -R5, 0x1, R4 ;  /* 0x0000000105007810 */ /* 0x000fe20007ffe104 */
[----:B------:R-:W-:Y:S01]  /*2590*/  BSSY B1, `(.L_x_289) ;  /* 0x000000f000017945 */ /* 0x000fe20003800000 */
[----:B01--4-:R-:W-:Y:S02]  /*25a0*/  IADD3 R2, R4, -R5, RZ ;  /* 0x8000000504027210 */ /* 0x013fe40007ffe0ff */
[----:B------:R-:W-:Y:S02]  /*25b0*/  LOP3.LUT P0, R0, R0, 0x3, RZ, 0xc0, !PT ;  /* 0x0000000300007812 */ /* 0x000fe4000780c0ff */
[----:B------:R-:W-:-:S11]  /*25c0*/  ISETP.GE.U32.AND P1, PT, R2, 0x3, PT ;  /* 0x000000030200780c */ /* 0x000fd60003f26070 */
[----:B------:R-:W-:Y:S05]  /*25d0*/  @!P0 BRA `(.L_x_290) ;  /* 0x0000000000288947 */ /* 0x000fea0003800000 */
[----:B------:R-:W0:Y:S01]  /*25e0*/  S2R R7, SR_CgaCtaId ;  /* 0x0000000000077919 */ /* 0x000e220000008800 */
[----:B------:R-:W-:-:S04]  /*25f0*/  MOV R2, 0x400 ;  /* 0x0000040000027802 */ /* 0x000fc80000000f00 */
[----:B0-----:R-:W-:-:S07]  /*2600*/  LEA R7, R7, R2, 0x18 ;  /* 0x0000000207077211 */ /* 0x001fce00078ec0ff */
.L_x_291:
[----:B------:R-:W-:Y:S02]  /*2610*/  IADD3 R2, R27, R5, RZ ;  /* 0x000000051b027210 */ /* 0x000fe40007ffe0ff */
[----:B------:R-:W-:Y:S02]  /*2620*/  IADD3 R0, R0, -0x1, RZ ;  /* 0xffffffff00007810 */ /* 0x000fe40007ffe0ff */
[----:B------:R-:W-:Y:S01]  /*2630*/  IADD3 R5, R5, 0x1, RZ ;  /* 0x0000000105057810 */ /* 0x000fe20007ffe0ff */
[----:B------:R-:W-:Y:S01]  /*2640*/  IMAD R2, R2, 0x4, R7 ;  /* 0x0000000402027824 */ /* 0x000fe200078e0207 */
[----:B------:R-:W-:-:S04]  /*2650*/  ISETP.NE.AND P0, PT, R0, RZ, PT ;  /* 0x000000ff0000720c */ /* 0x000fc80003f05270 */
[----:B------:R0:W-:Y:S09]  /*2660*/  STS [R2], RZ ;  /* 0x000000ff02007388 */ /* 0x0001f20000000800 */
[----:B0-----:R-:W-:Y:S05]  /*2670*/  @P0 BRA `(.L_x_291) ;  /* 0xfffffffc00e40947 */ /* 0x001fea000383ffff */
.L_x_290:
[----:B------:R-:W-:Y:S05]  /*2680*/  BSYNC B1 ;  /* 0x0000000000017941 */ /* 0x000fea0003800000 */
.L_x_289:
[----:B------:R-:W-:Y:S05]  /*2690*/  @!P1 BRA `(.L_x_255) ;  /* 0x0000000000349947 */ /* 0x000fea0003800000 */
[----:B------:R-:W0:Y:S01]  /*26a0*/  S2R R7, SR_CgaCtaId ;  /* 0x0000000000077919 */ /* 0x000e220000008800 */
[----:B------:R-:W-:-:S04]  /*26b0*/  MOV R0, 0x400 ;  /* 0x0000040000007802 */ /* 0x000fc80000000f00 */
[----:B0-----:R-:W-:-:S07]  /*26c0*/  LEA R0, R7, R0, 0x18 ;  /* 0x0000000007007211 */ /* 0x001fce00078ec0ff */
.L_x_292:
[----:B------:R-:W-:-:S05]  /*26d0*/  IMAD.IADD R7, R27, 0x1, R5 ;  /* 0x000000011b077824 */ /* 0x000fca00078e0205 */
[----:B---3--:R-:W-:Y:S02]  /*26e0*/  LEA R2, R7, R0, 0x2 ;  /* 0x0000000007027211 */ /* 0x008fe400078e10ff */
[C---:B------:R-:W-:Y:S01]  /*26f0*/  IADD3 R7, R5.reuse, 0x3, RZ ;  /* 0x0000000305077810 */ /* 0x040fe20007ffe0ff */
[----:B------:R-:W-:Y:S02]  /*2700*/  VIADD R5, R5, 0x4 ;  /* 0x0000000405057836 */ /* 0x000fe40000000000 */
[----:B------:R3:W-:Y:S01]  /*2710*/  STS [R2], RZ ;  /* 0x000000ff02007388 */ /* 0x0007e20000000800 */
[----:B------:R-:W-:-:S03]  /*2720*/  ISETP.GE.AND P0, PT, R7, R4, PT ;  /* 0x000000040700720c */ /* 0x000fc60003f06270 */
[----:B------:R3:W-:Y:S04]  /*2730*/  STS [R2+0x4], RZ ;  /* 0x000004ff02007388 */ /* 0x0007e80000000800 */
[----:B------:R3:W-:Y:S04]  /*2740*/  STS [R2+0x8], RZ ;  /* 0x000008ff02007388 */ /* 0x0007e80000000800 */
[----:B------:R3:W-:Y:S02]  /*2750*/  STS [R2+0xc], RZ ;  /* 0x00000cff02007388 */ /* 0x0007e40000000800 */
[----:B------:R-:W-:Y:S05]  /*2760*/  @!P0 BRA `(.L_x_292) ;  /* 0xfffffffc00d88947 */ /* 0x000fea000383ffff */
.L_x_255:
[----:B------:R-:W-:Y:S05]  /*2770*/  BSYNC B0 ;  /* 0x0000000000007941 */ /* 0x000fea0003800000 */
.L_x_254:
[----:B01----:R-:W0:Y:S01]  /*2780*/  S2R R9, SR_CTAID.Z ;  /* 0x0000000000097919 */ /* 0x003e220000002700 */
[----:B------:R-:W-:Y:S01]  /*2790*/  ULDC UR4, c[0x0][0x220] ;  /* 0x0000880000047ab9 */ /* 0x000fe20000000800 */
[----:B------:R-:W-:Y:S02]  /*27a0*/  ULDC UR5, c[0x0][0x228] ;  /* 0x00008a0000057ab9 */ /* 0x000fe40000000800 */
[----:B------:R-:W-:Y:S01]  /*27b0*/  UIMAD UR4, UR4, UR5, URZ ;  /* 0x00000005040472a4 */ /* 0x000fe2000f8e023f */
[----:B------:R-:W-:Y:S05]  /*27c0*/  BAR.SYNC.DEFER_BLOCKING 0x0 ;  /* 0x0000000000007b1d */ /* 0x000fea0000010000 */
[----:B0-----:R-:W-:-:S13]  /*27d0*/  ISETP.GE.AND P0, PT, R9, UR4, PT ;  /* 0x0000000409007c0c */ /* 0x001fda000bf06270 */
[----:B------:R-:W-:Y:S05]  /*27e0*/  @P0 EXIT ;  /* 0x000000000000094d */ /* 0x000fea0003800000 */
[----:B------:R-:W0:Y:S01]  /*27f0*/  S2UR UR6, SR_CgaCtaId ;  /* 0x00000000000679c3 */ /* 0x000e220000008800 */
[----:B------:R-:W-:Y:S01]  /*2800*/  SHF.R.S32.HI R0, RZ, 0x1f, R3 ;  /* 0x0000001fff007819 */ /* 0x000fe20000011403 */
[----:B------:R-:W-:Y:S01]  /*2810*/  ULDC.64 UR10, c[0x0][0x298] ;  /* 0x0000a600000a7ab9 */ /* 0x000fe20000000a00 */
[----:B------:R-:W-:Y:S01]  /*2820*/  LOP3.LUT R6, RZ, R12, RZ, 0x33, !PT ;  /* 0x0000000cff067212 */ /* 0x000fe200078e33ff */
[----:B------:R-:W-:Y:S01]  /*2830*/  IMAD.WIDE.U32 R4, R3, UR10, RZ ;  /* 0x0000000a03047c25 */ /* 0x000fe2000f8e00ff */
[----:B------:R-:W-:Y:S01]  /*2840*/  UMOV UR5, 0x400 ;  /* 0x0000040000057882 */ /* 0x000fe20000000000 */
[----:B------:R-:W-:Y:S02]  /*2850*/  LOP3.LUT R10, R13, 0x3, RZ, 0xc0, !PT ;  /* 0x000000030d0a7812 */ /* 0x000fe400078ec0ff */
[----:B----4-:R-:W1:Y:S01]  /*2860*/  LDC R7, c[0x0][0x238] ;  /* 0x00008e00ff077b82 */ /* 0x010e620000000800 */
[----:B------:R-:W-:Y:S01]  /*2870*/  IMAD R0, R0, UR10, RZ ;  /* 0x0000000a00007c24 */ /* 0x000fe2000f8e02ff */
[----:B---3--:R-:W-:-:S02]  /*2880*/  IADD3 R2, -R6, -0x2, -R31 ;  /* 0xfffffffe06027810 */ /* 0x008fc40007ffe91f */
[----:B------:R-:W-:Y:S01]  /*2890*/  IADD3 R6, R10, R6, R31 ;  /* 0x000000060a067210 */ /* 0x000fe20007ffe01f */
[----:B------:R-:W-:Y:S01]  /*28a0*/  IMAD R3, R3, UR11, R0 ;  /* 0x0000000b03037c24 */ /* 0x000fe2000f8e0200 */
[----:B------:R-:W-:Y:S01]  /*28b0*/  SHF.R.S32.HI R0, RZ, 0x1f, R14 ;  /* 0x0000001fff007819 */ /* 0x000fe2000001140e */
[----:B------:R-:W-:Y:S01]  /*28c0*/  ULDC.64 UR10, c[0x0][0x2a0] ;  /* 0x0000a800000a7ab9 */ /* 0x000fe20000000a00 */
[----:B------:R-:W3:Y:S01]  /*28d0*/  LDC R12, c[0x0][0x14] ;  /* 0x00000500ff0c7b82 */ /* 0x000ee20000000800 */
[----:B------:R-:W-:Y:S02]  /*28e0*/  ISETP.GE.U32.AND P0, PT, R2, 0x3, PT ;  /* 0x000000030200780c */ /* 0x000fe40003f06070 */
[----:B------:R-:W-:Y:S01]  /*28f0*/  IADD3 R5, R5, R3, RZ ;  /* 0x0000000305057210 */ /* 0x000fe20007ffe0ff */
[----:B------:R-:W-:Y:S01]  /*2900*/  IMAD R3, R0, UR10, RZ ;  /* 0x0000000a00037c24 */ /* 0x000fe2000f8e02ff */
[----:B------:R-:W-:Y:S01]  /*2910*/  IADD3 R8, R31, 0x3, RZ ;  /* 0x000000031f087810 */ /* 0x000fe20007ffe0ff */
[----:B------:R-:W-:Y:S01]  /*2920*/  IMAD R0, R26, R33, RZ ;  /* 0x000000211a007224 */ /* 0x000fe200078e02ff */
[----:B------:R-:W-:Y:S01]  /*2930*/  IADD3 R6, R6, 0x1, RZ ;  /* 0x0000000106067810 */ /* 0x000fe20007ffe0ff */
[----:B0-----:R-:W-:Y:S01]  /*2940*/  ULEA UR6, UR6, UR5, 0x18 ;  /* 0x0000000506067291 */ /* 0x001fe2000f8ec03f */
[----:B------:R-:W-:-:S02]  /*2950*/  IMAD R3, R14, UR11, R3 ;  /* 0x0000000b0e037c24 */ /* 0x000fc4000f8e0203 */
[----:B--2---:R-:W-:Y:S01]  /*2960*/  IMAD.WIDE.U32 R14, R14, UR10, R4 ;  /* 0x0000000a0e0e7c25 */ /* 0x004fe2000f8e0004 */
[----:B------:R-:W-:Y:S02]  /*2970*/  ULDC UR5, c[0x0][0x230] ;  /* 0x00008c0000057ab9 */ /* 0x000fe40000000800 */
[----:B------:R-:W-:Y:S01]  /*2980*/  LEA R0, R0, UR6, 0x2 ;  /* 0x0000000600007c11 */ /* 0x000fe2000f8e10ff */
[----:B------:R-:W-:Y:S01]  /*2990*/  IMAD.IADD R5, R15, 0x1, R3 ;  /* 0x000000010f057824 */ /* 0x000fe200078e0203 */
[----:B------:R-:W-:Y:S01]  /*29a0*/  UIADD3 UR5, UR5, -0x1, URZ ;  /* 0xffffffff05057890 */ /* 0x000fe2000fffe03f */
[----:B-1----:R-:W-:Y:S01]  /*29b0*/  VIADD R7, R7, 0xffffffff ;  /* 0xffffffff07077836 */ /* 0x002fe20000000000 */
[----:B------:R-:W-:-:S10]  /*29c0*/  IADD3 R4, R0, 0x8, RZ ;  /* 0x0000000800047810 */ /* 0x000fd40007ffe0ff */
.L_x_301:
[----:B0-----:R-:W0:Y:S01]  /*29d0*/  LDC R16, c[0x0][0x228] ;  /* 0x00008a00ff107b82 */ /* 0x001e220000000800 */
[----:B------:R-:W-:Y:S01]  /*29e0*/  ULDC.64 UR10, c[0x0][0x288] ;  /* 0x0000a200000a7ab9 */ /* 0x000fe20000000a00 */
[----:B------:R-:W-:Y:S01]  /*29f0*/  ULDC.64 UR12, c[0x0][0x258] ;  /* 0x00009600000c7ab9 */ /* 0x000fe20000000a00 */
[----:B------:R-:W-:Y:S01]  /*2a00*/  ULDC.64 UR14, c[0x0][0x218] ;  /* 0x00008600000e7ab9 */ /* 0x000fe20000000a00 */
[----:B------:R-:W-:Y:S01]  /*2a10*/  BSSY B0, `(.L_x_293) ;  /* 0x00000bb000007945 */ /* 0x000fe20003800000 */
[----:B0-----:R-:W-:-:S04]  /*2a20*/  IABS R17, R16 ;  /* 0x0000001000117213 */ /* 0x001fc80000000000 */
[----:B------:R-:W0:Y:S08]  /*2a30*/  I2F.RP R0, R17 ;  /* 0x0000001100007306 */ /* 0x000e300000209400 */
[----:B0-----:R-:W0:Y:S02]  /*2a40*/  MUFU.RCP R0, R0 ;  /* 0x0000000000007308 */ /* 0x001e240000001000 */
[----:B0----5:R-:W-:-:S06]  /*2a50*/  IADD3 R2, R0, 0xffffffe, RZ ;  /* 0x0ffffffe00027810 */ /* 0x021fcc0007ffe0ff */
[----:B-1----:R0:W1:Y:S02]  /*2a60*/  F2I.FTZ.U32.TRUNC.NTZ R3, R2 ;  /* 0x0000000200037305 */ /* 0x002064000021f000 */
[----:B0-----:R-:W-:Y:S01]  /*2a70*/  IMAD.MOV.U32 R2, RZ, RZ, RZ ;  /* 0x000000ffff027224 */ /* 0x001fe200078e00ff */
[----:B-1----:R-:W-:-:S05]  /*2a80*/  IADD3 R18, RZ, -R3, RZ ;  /* 0x80000003ff127210 */ /* 0x002fca0007ffe0ff */
[----:B------:R-:W-:Y:S01]  /*2a90*/  IMAD R19, R18, R17, RZ ;  /* 0x0000001112137224 */ /* 0x000fe200078e02ff */
[----:B------:R-:W-:-:S03]  /*2aa0*/  IABS R18, R9 ;  /* 0x0000000900127213 */ /* 0x000fc60000000000 */
[----:B------:R-:W-:Y:S01]  /*2ab0*/  IMAD.HI.U32 R3, R3, R19, R2 ;  /* 0x0000001303037227 */ /* 0x000fe200078e0002 */
[----:B------:R-:W-:-:S05]  /*2ac0*/  MOV R2, R14 ;  /* 0x0000000e00027202 */ /* 0x000fca0000000f00 */
[----:B--2---:R-:W-:Y:S01]  /*2ad0*/  IMAD.HI.U32 R21, R3, R18, RZ ;  /* 0x0000001203157227 */ /* 0x004fe200078e00ff */
[----:B------:R-:W-:-:S04]  /*2ae0*/  MOV R3, R5 ;  /* 0x0000000500037202 */ /* 0x000fc80000000f00 */
[----:B------:R-:W-:-:S05]  /*2af0*/  IADD3 R0, -R21, RZ, RZ ;  /* 0x000000ff15007210 */ /* 0x000fca0007ffe1ff */
        /* <DEDUP_REMOVED lines=9> */
[----:B------:R-:W-:Y:S02]  /*2b90*/  @!P2 IADD3 R21, -R21, RZ, RZ ;  /* 0x000000ff1515a210 */ /* 0x000fe40007ffe1ff */
[----:B------:R-:W-:Y:S02]  /*2ba0*/  @!P3 LOP3.LUT R21, RZ, R16, RZ, 0x33, !PT ;  /* 0x00000010ff15b212 */ /* 0x000fe400078e33ff */
[----:B------:R-:W-:Y:S02]  /*2bb0*/  ISETP.GE.AND P2, PT, R11, 0x1, PT ;  /* 0x000000010b00780c */ /* 0x000fe40003f46270 */
[--C-:B------:R-:W-:Y:S01]  /*2bc0*/  SHF.R.S32.HI R0, RZ, 0x1f, R21.reuse ;  /* 0x0000001fff007819 */ /* 0x100fe20000011415 */
[----:B------:R-:W-:Y:S02]  /*2bd0*/  IMAD.MOV R19, RZ, RZ, -R21 ;  /* 0x000000ffff137224 */ /* 0x000fe400078e0a15 */
[----:B------:R-:W-:-:S04]  /*2be0*/  IMAD.WIDE.U32 R2, R21, UR10, R2 ;  /* 0x0000000a15027c25 */ /* 0x000fc8000f8e0002 */
[----:B------:R-:W-:Y:S02]  /*2bf0*/  IMAD R18, R0, UR10, RZ ;  /* 0x0000000a00127c24 */ /* 0x000fe4000f8e02ff */
[----:B------:R-:W-:Y:S02]  /*2c00*/  IMAD R19, R16, R19, R9 ;  /* 0x0000001310137224 */ /* 0x000fe400078e0209 */
[----:B------:R-:W-:Y:S01]  /*2c10*/  IMAD R17, R21, UR11, R18 ;  /* 0x0000000b15117c24 */ /* 0x000fe2000f8e0212 */
[----:B------:R-:W-:Y:S02]  /*2c20*/  ULDC.64 UR10, c[0x0][0x290] ;  /* 0x0000a400000a7ab9 */ /* 0x000fe40000000a00 */
[----:B------:R-:W-:Y:S01]  /*2c30*/  SHF.R.S32.HI R18, RZ, 0x1f, R19 ;  /* 0x0000001fff127819 */ /* 0x000fe20000011413 */
[----:B------:R-:W-:-:S04]  /*2c40*/  IMAD.IADD R3, R3, 0x1, R17 ;  /* 0x0000000103037824 */ /* 0x000fc800078e0211 */
[----:B------:R-:W-:-:S04]  /*2c50*/  IMAD R16, R18, UR10, RZ ;  /* 0x0000000a12107c24 */ /* 0x000fc8000f8e02ff */
[C---:B----4-:R-:W-:Y:S02]  /*2c60*/  IMAD R23, R19.reuse, UR11, R16 ;  /* 0x0000000b13177c24 */ /* 0x050fe4000f8e0210 */
[----:B------:R-:W-:Y:S01]  /*2c70*/  IMAD.WIDE.U32 R16, R19, UR10, R2 ;  /* 0x0000000a13107c25 */ /* 0x000fe2000f8e0002 */
[----:B------:R-:W-:-:S04]  /*2c80*/  ULDC.64 UR10, c[0x0][0x260] ;  /* 0x00009800000a7ab9 */ /* 0x000fc80000000a00 */
[----:B------:R-:W-:Y:S02]  /*2c90*/  IADD3 R3, R17, R23, RZ ;  /* 0x0000001711037210 */ /* 0x000fe40007ffe0ff */
[----:B------:R-:W-:-:S04]  /*2ca0*/  LEA R2, P1, R16, UR10, 0x2 ;  /* 0x0000000a10027c11 */ /* 0x000fc8000f8210ff */
[----:B------:R-:W-:Y:S01]  /*2cb0*/  LEA.HI.X R3, R16, UR11, R3, 0x2, P1 ;  /* 0x0000000b10037c11 */ /* 0x000fe200088f1403 */
[----:B------:R-:W-:Y:S08]  /*2cc0*/  @!P2 BRA `(.L_x_294) ;  /* 0x00000008003ca947 */ /* 0x000ff00003800000 */
[----:B------:R-:W-:Y:S01]  /*2cd0*/  ULDC.64 UR10, c[0x0][0x240] ;  /* 0x00009000000a7ab9 */ /* 0x000fe20000000a00 */
[----:B------:R0:W5:Y:S01]  /*2ce0*/  LDG.E R2, desc[UR8][R2.64] ;  /* 0x0000000802027981 */ /* 0x000162000c1e1900 */
[----:B------:R-:W-:Y:S02]  /*2cf0*/  IMAD R0, R0, UR10, RZ ;  /* 0x0000000a00007c24 */ /* 0x000fe4000f8e02ff */
[----:B------:R-:W-:-:S04]  /*2d00*/  IMAD.WIDE.U32 R16, R21, UR10, RZ ;  /* 0x0000000a15107c25 */ /* 0x000fc8000f8e00ff */
[----:B------:R-:W-:Y:S01]  /*2d10*/  IMAD R21, R21, UR11, R0 ;  /* 0x0000000b15157c24 */ /* 0x000fe2000f8e0200 */
[----:B------:R-:W-:Y:S01]  /*2d20*/  ULDC.64 UR10, c[0x0][0x248] ;  /* 0x00009200000a7ab9 */ /* 0x000fe20000000a00 */
[----:B------:R-:W-:Y:S02]  /*2d30*/  IMAD.MOV.U32 R0, RZ, RZ, RZ ;  /* 0x000000ffff007224 */ /* 0x000fe400078e00ff */
[----:B------:R-:W-:Y:S01]  /*2d40*/  IMAD R18, R18, UR10, RZ ;  /* 0x0000000a12127c24 */ /* 0x000fe2000f8e02ff */
[----:B------:R-:W-:-:S03]  /*2d50*/  IADD3 R17, R17, R21, RZ ;  /* 0x0000001511117210 */ /* 0x000fc60007ffe0ff */
[C---:B------:R-:W-:Y:S02]  /*2d60*/  IMAD R21, R19.reuse, UR11, R18 ;  /* 0x0000000b13157c24 */ /* 0x040fe4000f8e0212 */
[----:B------:R-:W-:-:S05]  /*2d70*/  IMAD.WIDE.U32 R16, R19, UR10, R16 ;  /* 0x0000000a13107c25 */ /* 0x000fca000f8e0010 */
[----:B0-----:R-:W-:-:S07]  /*2d80*/  IADD3 R3, R17, R21, RZ ;  /* 0x0000001511037210 */ /* 0x001fce0007ffe0ff */
.L_x_300:
[----:B------:R-:W-:Y:S01]  /*2d90*/  ISETP.GE.AND P1, PT, R13, 0x1, PT ;  /* 0x000000010d00780c */ /* 0x000fe20003f26270 */
[----:B------:R-:W-:-:S12]  /*2da0*/  BSSY B1, `(.L_x_295) ;  /* 0x000007e000017945 */ /* 0x000fd80003800000 */
[----:B012-4-:R-:W-:Y:S05]  /*2db0*/  @!P1 BRA `(.L_x_296) ;  /* 0x0000000400f09947 */ /* 0x017fea0003800000 */
[----:B------:R-:W-:Y:S01]  /*2dc0*/  VIADDMNMX.RELU R21, R0, R29, UR5, PT ;  /* 0x0000000500157e46 */ /* 0x000fe2000b80111d */
[----:B------:R-:W-:Y:S01]  /*2dd0*/  ULDC.64 UR10, c[0x0][0x250] ;  /* 0x00009400000a7ab9 */ /* 0x000fe20000000a00 */
[----:B------:R-:W-:Y:S01]  /*2de0*/  IMAD.MOV.U32 R19, RZ, RZ, R3 ;  /* 0x000000ffff137224 */ /* 0x000fe200078e0003 */
[----:B------:R-:W-:Y:S01]  /*2df0*/  IADD3 R32, R27, R0, RZ ;  /* 0x000000001b207210 */ /* 0x000fe20007ffe0ff */
[----:B------:R-:W-:Y:S01]  /*2e00*/  BSSY B2, `(.L_x_297) ;  /* 0x0000047000027945 */ /* 0x000fe20003800000 */
[----:B------:R-:W-:Y:S01]  /*2e10*/  SHF.R.S32.HI R18, RZ, 0x1f, R21 ;  /* 0x0000001fff127819 */ /* 0x000fe20000011415 */
[----:B------:R-:W-:Y:S01]  /*2e20*/  HFMA2.MMA R28, -RZ, RZ, 0, 0 ;  /* 0x00000000ff1c7435 */ /* 0x000fe200000001ff */
[----:B------:R-:W-:Y:S02]  /*2e30*/  ISETP.NE.AND P1, PT, R10, RZ, PT ;  /* 0x000000ff0a00720c */ /* 0x000fe40003f25270 */
[----:B------:R-:W-:Y:S01]  /*2e40*/  LEA R32, R32, UR6, 0x2 ;  /* 0x0000000620207c11 */ /* 0x000fe2000f8e10ff */
[----:B------:R-:W-:Y:S01]  /*2e50*/  IMAD R20, R18, UR10, RZ ;  /* 0x0000000a12147c24 */ /* 0x000fe2000f8e02ff */
[----:B------:R-:W-:-:S03]  /*2e60*/  MOV R18, R16 ;  /* 0x0000001000127202 */ /* 0x000fc60000000f00 */
[C---:B------:R-:W-:Y:S02]  /*2e70*/  IMAD R35, R21.reuse, UR11, R20 ;  /* 0x0000000b15237c24 */ /* 0x040fe4000f8e0214 */
[----:B------:R-:W-:-:S04]  /*2e80*/  IMAD.WIDE.U32 R18, R21, UR10, R18 ;  /* 0x0000000a15127c25 */ /* 0x000fc8000f8e0012 */
[----:B------:R-:W-:Y:S01]  /*2e90*/  IMAD.IADD R35, R19, 0x1, R35 ;  /* 0x0000000113237824 */ /* 0x000fe200078e0223 */
[----:B------:R-:W-:Y:S06]  /*2ea0*/  @!P0 BRA `(.L_x_298) ;  /* 0x0000000000f08947 */ /* 0x000fec0003800000 */
[----:B------:R0:W1:Y:S01]  /*2eb0*/  LDS R34, [R32] ;  /* 0x0000000020227984 */ /* 0x0000620000000800 */
[----:B------:R-:W-:Y:S01]  /*2ec0*/  MOV R28, RZ ;  /* 0x000000ff001c7202 */ /* 0x000fe20000000f00 */
[----:B------:R-:W-:Y:S01]  /*2ed0*/  IMAD.MOV.U32 R36, RZ, RZ, R4 ;  /* 0x000000ffff247224 */ /* 0x000fe200078e0004 */
[----:B------:R-:W-:-:S07]  /*2ee0*/  MOV R30, R8 ;  /* 0x00000008001e7202 */ /* 0x000fce0000000f00 */
.L_x_299:
[----:B--2---:R-:W-:Y:S02]  /*2ef0*/  VIADDMNMX.RELU R23, R30, 0xfffffffd, R7, PT ;  /* 0xfffffffd1e177846 */ /* 0x004fe40003801107 */
[----:B------:R-:W-:Y:S02]  /*2f00*/  MOV R21, R35 ;  /* 0x0000002300157202 */ /* 0x000fe40000000f00 */
[----:B------:R-:W-:-:S05]  /*2f10*/  SHF.R.S32.HI R20, RZ, 0x1f, R23 ;  /* 0x0000001fff147819 */ /* 0x000fca0000011417 */
[----:B------:R-:W-:-:S04]  /*2f20*/  IMAD R20, R20, UR12, RZ ;  /* 0x0000000c14147c24 */ /* 0x000fc8000f8e02ff */
[----:B------:R-:W-:Y:S01]  /*2f30*/  IMAD R25, R23, UR13, R20 ;  /* 0x0000000d17197c24 */ /* 0x000fe2000f8e0214 */
[----:B------:R-:W-:-:S05]  /*2f40*/  MOV R20, R18 ;  /* 0x0000001200147202 */ /* 0x000fca0000000f00 */
[----:B------:R-:W-:-:S04]  /*2f50*/  IMAD.WIDE.U32 R22, R23, UR12, R20 ;  /* 0x0000000c17167c25 */ /* 0x000fc8000f8e0014 */
[----:B------:R-:W-:Y:S01]  /*2f60*/  IMAD.IADD R23, R23, 0x1, R25 ;  /* 0x0000000117177824 */ /* 0x000fe200078e0219 */
[----:B------:R-:W-:-:S04]  /*2f70*/  LEA R24, P2, R22, UR14, 0x2 ;  /* 0x0000000e16187c11 */ /* 0x000fc8000f8410ff */
[----:B------:R-:W-:Y:S02]  /*2f80*/  LEA.HI.X R25, R22, UR15, R23, 0x2, P2 ;  /* 0x0000000f16197c11 */ /* 0x000fe400090f1417 */
[----:B------:R-:W1:Y:S02]  /*2f90*/  LDS R23, [R36+-0x8] ;  /* 0xfffff80024177984 */ /* 0x000e640000000800 */
[----:B-1----:R-:W-:-:S04]  /*2fa0*/  FMUL.FTZ R23, R34, R23 ;  /* 0x0000001722177220 */ /* 0x002fc80000410000 */
[----:B-----5:R-:W-:Y:S01]  /*2fb0*/  FMUL.FTZ R37, R2, R23 ;  /* 0x0000001702257220 */ /* 0x020fe20000410000 */
[----:B------:R-:W-:-:S04]  /*2fc0*/  VIADDMNMX.RELU R23, R30, 0xfffffffe, R7, PT ;  /* 0xfffffffe1e177846 */ /* 0x000fc80003801107 */
[----:B------:R-:W-:Y:S01]  /*2fd0*/  SHF.R.S32.HI R22, RZ, 0x1f, R23 ;  /* 0x0000001fff167819 */ /* 0x000fe20000011417 */
[----:B------:R1:W-:Y:S04]  /*2fe0*/  REDG.E.ADD.F32.FTZ.RN.STRONG.GPU desc[UR8][R24.64], R37 ;  /* 0x00000025180079a6 */ /* 0x0003e8000c10f388 */
[----:B------:R-:W-:-:S04]  /*2ff0*/  IMAD R22, R22, UR12, RZ ;  /* 0x0000000c16167c24 */ /* 0x000fc8000f8e02ff */
[C---:B------:R-:W-:Y:S02]  /*3000*/  IMAD R22, R23.reuse, UR13, R22 ;  /* 0x0000000d17167c24 */ /* 0x040fe4000f8e0216 */
[----:B-1----:R-:W-:-:S05]  /*3010*/  IMAD.WIDE.U32 R24, R23, UR12, R20 ;  /* 0x0000000c17187c25 */ /* 0x002fca000f8e0014 */
[----:B------:R-:W-:Y:S02]  /*3020*/  IADD3 R23, R25, R22, RZ ;  /* 0x0000001619177210 */ /* 0x000fe40007ffe0ff */
[----:B------:R-:W1:Y:S01]  /*3030*/  LDS R25, [R36+-0x4] ;  /* 0xfffffc0024197984 */ /* 0x000e620000000800 */
[----:B------:R-:W-:-:S04]  /*3040*/  LEA R22, P2, R24, UR14, 0x2 ;  /* 0x0000000e18167c11 */ /* 0x000fc8000f8410ff */
[----:B------:R-:W-:Y:S01]  /*3050*/  LEA.HI.X R23, R24, UR15, R23, 0x2, P2 ;  /* 0x0000000f18177c11 */ /* 0x000fe200090f1417 */
[----:B-1----:R-:W-:-:S04]  /*3060*/  FMUL.FTZ R25, R34, R25 ;  /* 0x0000001922197220 */ /* 0x002fc80000410000 */
[----:B------:R-:W-:Y:S01]  /*3070*/  FMUL.FTZ R37, R2, R25 ;  /* 0x0000001902257220 */ /* 0x000fe20000410000 */
[----:B------:R-:W-:-:S04]  /*3080*/  VIADDMNMX.RELU R25, R30, 0xffffffff, R7, PT ;  /* 0xffffffff1e197846 */ /* 0x000fc80003801107 */
[----:B------:R-:W-:Y:S01]  /*3090*/  SHF.R.S32.HI R24, RZ, 0x1f, R25 ;  /* 0x0000001fff187819 */ /* 0x000fe20000011419 */
[----:B------:R1:W-:Y:S04]  /*30a0*/  REDG.E.ADD.F32.FTZ.RN.STRONG.GPU desc[UR8][R22.64], R37 ;  /* 0x00000025160079a6 */ /* 0x0003e8000c10f388 */
[----:B------:R-:W-:-:S04]  /*30b0*/  IMAD R24, R24, UR12, RZ ;  /* 0x0000000c18187c24 */ /* 0x000fc8000f8e02ff */
[C---:B------:R-:W-:Y:S02]  /*30c0*/  IMAD R24, R25.reuse, UR13, R24 ;  /* 0x0000000d19187c24 */ /* 0x040fe4000f8e0218 */
[----:B-1----:R-:W-:-:S05]  /*30d0*/  IMAD.WIDE.U32 R22, R25, UR12, R20 ;  /* 0x0000000c19167c25 */ /* 0x002fca000f8e0014 */
[----:B------:R-:W-:Y:S02]  /*30e0*/  IADD3 R25, R23, R24, RZ ;  /* 0x0000001817197210 */ /* 0x000fe40007ffe0ff */
[----:B------:R-:W1:Y:S01]  /*30f0*/  LDS R23, [R36] ;  /* 0x0000000024177984 */ /* 0x000e620000000800 */
[----:B------:R-:W-:-:S04]  /*3100*/  LEA R24, P2, R22, UR14, 0x2 ;  /* 0x0000000e16187c11 */ /* 0x000fc8000f8410ff */
[----:B------:R-:W-:Y:S01]  /*3110*/  LEA.HI.X R25, R22, UR15, R25, 0x2, P2 ;  /* 0x0000000f16197c11 */ /* 0x000fe200090f1419 */
[----:B-1----:R-:W-:-:S04]  /*3120*/  FMUL.FTZ R23, R34, R23 ;  /* 0x0000001722177220 */ /* 0x002fc80000410000 */
[----:B------:R-:W-:-:S05]  /*3130*/  FMUL.FTZ R37, R2, R23 ;  /* 0x0000001702257220 */ /* 0x000fca0000410000 */
[----:B------:R1:W-:Y:S02]  /*3140*/  REDG.E.ADD.F32.FTZ.RN.STRONG.GPU desc[UR8][R24.64], R37 ;  /* 0x00000025180079a6 */ /* 0x0003e4000c10f388 */
[----:B-1----:R-:W-:-:S04]  /*3150*/  VIMNMX.RELU R25, R30, R7, PT ;  /* 0x000000071e197248 */ /* 0x002fc80003fe1100 */
[----:B------:R-:W-:-:S05]  /*3160*/  SHF.R.S32.HI R22, RZ, 0x1f, R25 ;  /* 0x0000001fff167819 */ /* 0x000fca0000011419 */
[----:B------:R-:W-:Y:S02]  /*3170*/  IMAD R24, R22, UR12, RZ ;  /* 0x0000000c16187c24 */ /* 0x000fe4000f8e02ff */
[----:B------:R-:W-:-:S04]  /*3180*/  IMAD.WIDE.U32 R22, R25, UR12, R20 ;  /* 0x0000000c19167c25 */ /* 0x000fc8000f8e0014 */
[----:B------:R-:W-:Y:S01]  /*3190*/  IMAD R21, R25, UR13, R24 ;  /* 0x0000000d19157c24 */ /* 0x000fe2000f8e0218 */
[----:B------:R-:W-:Y:S01]  /*31a0*/  LEA R20, P2, R22, UR14, 0x2 ;  /* 0x0000000e16147c11 */ /* 0x000fe2000f8410ff */
[----:B------:R1:W2:Y:S02]  /*31b0*/  LDS R25, [R36+0x4] ;  /* 0x0000040024197984 */ /* 0x0002a40000000800 */
[----:B------:R-:W-:Y:S01]  /*31c0*/  IMAD.IADD R21, R23, 0x1, R21 ;  /* 0x0000000117157824 */ /* 0x000fe200078e0215 */
[----:B------:R-:W-:-:S04]  /*31d0*/  IADD3 R28, R28, 0x4, RZ ;  /* 0x000000041c1c7810 */ /* 0x000fc80007ffe0ff */
[----:B------:R-:W-:Y:S02]  /*31e0*/  LEA.HI.X R21, R22, UR15, R21, 0x2, P2 ;  /* 0x0000000f16157c11 */ /* 0x000fe400090f1415 */
[----:B------:R-:W-:-:S04]  /*31f0*/  IADD3 R22, R6, R28, RZ ;  /* 0x0000001c06167210 */ /* 0x000fc80007ffe0ff */
[----:B------:R-:W-:Y:S01]  /*3200*/  ISETP.NE.AND P2, PT, R22, RZ, PT ;  /* 0x000000ff1600720c */ /* 0x000fe20003f45270 */
[----:B------:R-:W-:Y:S01]  /*3210*/  VIADD R30, R30, 0x4 ;  /* 0x000000041e1e7836 */ /* 0x000fe20000000000 */
[----:B-1----:R-:W-:Y:S01]  /*3220*/  IADD3 R36, R36, 0x10, RZ ;  /* 0x0000001024247810 */ /* 0x002fe20007ffe0ff */
[----:B--2---:R-:W-:-:S04]  /*3230*/  FMUL.FTZ R23, R34, R25 ;  /* 0x0000001922177220 */ /* 0x004fc80000410000 */
[----:B------:R-:W-:-:S05]  /*3240*/  FMUL.FTZ R23, R2, R23 ;  /* 0x0000001702177220 */ /* 0x000fca0000410000 */
[----:B------:R2:W-:Y:S01]  /*3250*/  REDG.E.ADD.F32.FTZ.RN.STRONG.GPU desc[UR8][R20.64], R23 ;  /* 0x00000017140079a6 */ /* 0x0005e2000c10f388 */
[----:B------:R-:W-:Y:S05]  /*3260*/  @P2 BRA `(.L_x_299) ;  /* 0xfffffffc00202947 */ /* 0x000fea000383ffff */
.L_x_298:
[----:B------:R-:W-:Y:S05]  /*3270*/  BSYNC B2 ;  /* 0x0000000000027941 */ /* 0x000fea0003800000 */
.L_x_297:
[----:B------:R-:W-:Y:S05]  /*3280*/  @!P1 BRA `(.L_x_296) ;  /* 0x0000000000bc9947 */ /* 0x000fea0003800000 */
[--C-:B------:R-:W-:Y:S01]  /*3290*/  IMAD R24, R26, R33, R28.reuse ;  /* 0x000000211a187224 */ /* 0x100fe200078e021c */
[----:B--2---:R-:W1:Y:S01]  /*32a0*/  LDC.64 R20, c[0x0][0x258] ;  /* 0x00009600ff147b82 */ /* 0x004e620000000a00 */
[----:B0-----:R-:W-:Y:S01]  /*32b0*/  LDS R32, [R32] ;  /* 0x0000000020207984 */ /* 0x001fe20000000800 */
[----:B------:R-:W-:Y:S01]  /*32c0*/  MOV R34, R18 ;  /* 0x0000001200227202 */ /* 0x000fe20000000f00 */
[----:B------:R-:W-:Y:S01]  /*32d0*/  IMAD.IADD R28, R31, 0x1, R28 ;  /* 0x000000011f1c7824 */ /* 0x000fe200078e021c */
[----:B------:R-:W-:-:S04]  /*32e0*/  LEA R24, R24, UR6, 0x2 ;  /* 0x0000000618187c11 */ /* 0x000fc8000f8e10ff */
[----:B------:R-:W0:Y:S01]  /*32f0*/  LDC.64 R18, c[0x0][0x218] ;  /* 0x00008600ff127b82 */ /* 0x000e220000000a00 */
[----:B------:R-:W2:Y:S01]  /*3300*/  LDS R25, [R24] ;  /* 0x0000000018197984 */ /* 0x000ea20000000800 */
[----:B------:R-:W-:-:S04]  /*3310*/  VIMNMX.RELU R37, R28, R7, PT ;  /* 0x000000071c257248 */ /* 0x000fc80003fe1100 */
[----:B------:R-:W-:-:S05]  /*3320*/  SHF.R.S32.HI R23, RZ, 0x1f, R37 ;  /* 0x0000001fff177819 */ /* 0x000fca0000011425 */
[----:B-1----:R-:W-:-:S04]  /*3330*/  IMAD R22, R23, R20, RZ ;  /* 0x0000001417167224 */ /* 0x002fc800078e02ff */
[C---:B------:R-:W-:Y:S02]  /*3340*/  IMAD R23, R37.reuse, R21, R22 ;  /* 0x0000001525177224 */ /* 0x040fe400078e0216 */
[----:B------:R-:W-:-:S05]  /*3350*/  IMAD.WIDE.U32 R36, R37, R20, R34 ;  /* 0x0000001425247225 */ /* 0x000fca00078e0022 */
[----:B------:R-:W-:Y:S02]  /*3360*/  IADD3 R23, R37, R23, RZ ;  /* 0x0000001725177210 */ /* 0x000fe40007ffe0ff */
[----:B0-----:R-:W-:-:S04]  /*3370*/  LEA R22, P1, R36, R18, 0x2 ;  /* 0x0000001224167211 */ /* 0x001fc800078210ff */
[----:B------:R-:W-:Y:S02]  /*3380*/  LEA.HI.X R23, R36, R19, R23, 0x2, P1 ;  /* 0x0000001324177211 */ /* 0x000fe400008f1417 */
[----:B------:R-:W-:Y:S01]  /*3390*/  ISETP.NE.AND P1, PT, R10, 0x1, PT ;  /* 0x000000010a00780c */ /* 0x000fe20003f25270 */
[----:B--2---:R-:W-:-:S04]  /*33a0*/  FMUL.FTZ R25, R32, R25 ;  /* 0x0000001920197220 */ /* 0x004fc80000410000 */
[----:B-----5:R-:W-:-:S05]  /*33b0*/  FMUL.FTZ R25, R2, R25 ;  /* 0x0000001902197220 */ /* 0x020fca0000410000 */
[----:B------:R1:W-:Y:S03]  /*33c0*/  REDG.E.ADD.F32.FTZ.RN.STRONG.GPU desc[UR8][R22.64], R25 ;  /* 0x00000019160079a6 */ /* 0x0003e6000c10f388 */
[----:B------:R-:W-:Y:S05]  /*33d0*/  @!P1 BRA `(.L_x_296) ;  /* 0x0000000000689947 */ /* 0x000fea0003800000 */
[----:B-1----:R-:W0:Y:S01]  /*33e0*/  LDS R25, [R24+0x4] ;  /* 0x0000040018197984 */ /* 0x002e220000000800 */
[----:B------:R-:W-:-:S04]  /*33f0*/  VIADDMNMX.RELU R37, R28, 0x1, R7, PT ;  /* 0x000000011c257846 */ /* 0x000fc80003801107 */
[----:B------:R-:W-:-:S05]  /*3400*/  SHF.R.S32.HI R23, RZ, 0x1f, R37 ;  /* 0x0000001fff177819 */ /* 0x000fca0000011425 */
[----:B------:R-:W-:-:S04]  /*3410*/  IMAD R22, R23, R20, RZ ;  /* 0x0000001417167224 */ /* 0x000fc800078e02ff */
[C---:B------:R-:W-:Y:S02]  /*3420*/  IMAD R23, R37.reuse, R21, R22 ;  /* 0x0000001525177224 */ /* 0x040fe400078e0216 */
[----:B------:R-:W-:-:S05]  /*3430*/  IMAD.WIDE.U32 R36, R37, R20, R34 ;  /* 0x0000001425247225 */ /* 0x000fca00078e0022 */
[----:B------:R-:W-:Y:S02]  /*3440*/  IADD3 R23, R37, R23, RZ ;  /* 0x0000001725177210 */ /* 0x000fe40007ffe0ff */
[----:B------:R-:W-:-:S04]  /*3450*/  LEA R22, P1, R36, R18, 0x2 ;  /* 0x0000001224167211 */ /* 0x000fc800078210ff */
[----:B------:R-:W-:Y:S02]  /*3460*/  LEA.HI.X R23, R36, R19, R23, 0x2, P1 ;  /* 0x0000001324177211 */ /* 0x000fe400008f1417 */
[----:B------:R-:W-:Y:S01]  /*3470*/  ISETP.NE.AND P1, PT, R10, 0x2, PT ;  /* 0x000000020a00780c */ /* 0x000fe20003f25270 */
[----:B0-----:R-:W-:-:S04]  /*3480*/  FMUL.FTZ R25, R32, R25 ;  /* 0x0000001920197220 */ /* 0x001fc80000410000 */
[----:B------:R-:W-:-:S05]  /*3490*/  FMUL.FTZ R25, R2, R25 ;  /* 0x0000001902197220 */ /* 0x000fca0000410000 */
[----:B------:R4:W-:Y:S03]  /*34a0*/  REDG.E.ADD.F32.FTZ.RN.STRONG.GPU desc[UR8][R22.64], R25 ;  /* 0x00000019160079a6 */ /* 0x0009e6000c10f388 */
[----:B------:R-:W-:Y:S05]  /*34b0*/  @!P1 BRA `(.L_x_296) ;  /* 0x0000000000309947 */ /* 0x000fea0003800000 */
[----:B----4-:R-:W0:Y:S01]  /*34c0*/  LDS R23, [R24+0x8] ;  /* 0x0000080018177984 */ /* 0x010e220000000800 */
[----:B------:R-:W-:-:S04]  /*34d0*/  VIADDMNMX.RELU R25, R28, 0x2, R7, PT ;  /* 0x000000021c197846 */ /* 0x000fc80003801107 */
[----:B------:R-:W-:Y:S01]  /*34e0*/  SHF.R.S32.HI R37, RZ, 0x1f, R25 ;  /* 0x0000001fff257819 */ /* 0x000fe20000011419 */
[----:B------:R-:W-:-:S04]  /*34f0*/  IMAD.WIDE.U32 R34, R25, R20, R34 ;  /* 0x0000001419227225 */ /* 0x000fc800078e0022 */
[----:B------:R-:W-:Y:S01]  /*3500*/  IMAD R22, R37, R20, RZ ;  /* 0x0000001425167224 */ /* 0x000fe200078e02ff */
[----:B------:R-:W-:-:S03]  /*3510*/  LEA R18, P1, R34, R18, 0x2 ;  /* 0x0000001222127211 */ /* 0x000fc600078210ff */
[----:B------:R-:W-:-:S04]  /*3520*/  IMAD R21, R25, R21, R22 ;  /* 0x0000001519157224 */ /* 0x000fc800078e0216 */
[----:B------:R-:W-:-:S05]  /*3530*/  IMAD.IADD R20, R35, 0x1, R21 ;  /* 0x0000000123147824 */ /* 0x000fca00078e0215 */
[----:B------:R-:W-:Y:S01]  /*3540*/  LEA.HI.X R19, R34, R19, R20, 0x2, P1 ;  /* 0x0000001322137211 */ /* 0x000fe200008f1414 */
[----:B0-----:R-:W-:-:S04]  /*3550*/  FMUL.FTZ R23, R32, R23 ;  /* 0x0000001720177220 */ /* 0x001fc80000410000 */
[----:B------:R-:W-:-:S05]  /*3560*/  FMUL.FTZ R23, R2, R23 ;  /* 0x0000001702177220 */ /* 0x000fca0000410000 */
[----:B------:R0:W-:Y:S02]  /*3570*/  REDG.E.ADD.F32.FTZ.RN.STRONG.GPU desc[UR8][R18.64], R23 ;  /* 0x00000017120079a6 */ /* 0x0001e4000c10f388 */
.L_x_296:
[----:B------:R-:W-:Y:S05]  /*3580*/  BSYNC B1 ;  /* 0x0000000000017941 */ /* 0x000fea0003800000 */
.L_x_295:
[----:B------:R-:W-:-:S04]  /*3590*/  IADD3 R0, R0, 0x1, RZ ;  /* 0x0000000100007810 */ /* 0x000fc80007ffe0ff */
[----:B------:R-:W-:-:S13]  /*35a0*/  ISETP.GE.AND P1, PT, R0, R11, PT ;  /* 0x0000000b0000720c */ /* 0x000fda0003f26270 */
[----:B------:R-:W-:Y:S05]  /*35b0*/  @!P1 BRA `(.L_x_300) ;  /* 0xfffffff400f49947 */ /* 0x000fea000383ffff */
.L_x_294:
[----:B------:R-:W-:Y:S05]  /*35c0*/  BSYNC B0 ;  /* 0x0000000000007941 */ /* 0x000fea0003800000 */
.L_x_293:
[----:B---3--:R-:W-:-:S04]  /*35d0*/  IADD3 R9, R12, R9, RZ ;  /* 0x000000090c097210 */ /* 0x008fc80007ffe0ff */
[----:B------:R-:W-:-:S13]  /*35e0*/  ISETP.GE.AND P1, PT, R9, UR4, PT ;  /* 0x0000000409007c0c */ /* 0x000fda000bf26270 */
[----:B------:R-:W-:Y:S05]  /*35f0*/  @!P1 BRA `(.L_x_301) ;  /* 0xfffffff000f49947 */ /* 0x000fea000383ffff */
[----:B------:R-:W-:Y:S05]  /*3600*/  EXIT ;  /* 0x000000000000794d */ /* 0x000fea0003800000 */
.L_x_214:
        /* <DEDUP_REMOVED lines=9> */
[C---:B------:R-:W-:Y:S01]  /*36a0*/  IMAD.WIDE.U32 R6, R3.reuse, UR6, RZ ;  /* 0x0000000603067c25 */ /* 0x040fe2000f8e00ff */
[----:B------:R-:W0:Y:S01]  /*36b0*/  I2F.RP R5, R4 ;  /* 0x0000000400057306 */ /* 0x000e220000209400 */
[----:B------:R-:W-:Y:S01]  /*36c0*/  ULDC.64 UR10, c[0x0][0x250] ;  /* 0x00009400000a7ab9 */ /* 0x000fe20000000a00 */
[----:B------:R-:W-:Y:S01]  /*36d0*/  ISETP.NE.AND P0, PT, R10, RZ, PT ;  /* 0x000000ff0a00720c */ /* 0x000fe20003f05270 */
[C---:B------:R-:W-:Y:S01]  /*36e0*/  IMAD R8, R2.reuse, UR6, RZ ;  /* 0x0000000602087c24 */ /* 0x040fe2000f8e02ff */
[----:B------:R-:W-:Y:S01]  /*36f0*/  ULDC.64 UR16, c[0x0][0x218] ;  /* 0x0000860000107ab9 */ /* 0x000fe20000000a00 */
[----:B------:R-:W-:Y:S01]  /*3700*/  IMAD R2, R2, UR10, RZ ;  /* 0x0000000a02027c24 */ /* 0x000fe2000f8e02ff */
[----:B------:R-:W-:Y:S01]  /*3710*/  ULDC.64 UR12, c[0x0][0x240] ;  /* 0x00009000000c7ab9 */ /* 0x000fe20000000a00 */
[C---:B------:R-:W-:Y:S01]  /*3720*/  IMAD R17, R3.reuse, UR7, R8 ;  /* 0x0000000703117c24 */ /* 0x040fe2000f8e0208 */
[----:B------:R-:W-:Y:S01]  /*3730*/  ULDC.64 UR6, c[0x0][0x2a0] ;  /* 0x0000a80000067ab9 */ /* 0x000fe20000000a00 */
[----:B------:R-:W-:Y:S01]  /*3740*/  IMAD.MOV.U32 R16, RZ, RZ, R6 ;  /* 0x000000ffff107224 */ /* 0x000fe200078e0006 */
[----:B------:R-:W-:Y:S01]  /*3750*/  ULDC.64 UR14, c[0x0][0x248] ;  /* 0x00009200000e7ab9 */ /* 0x000fe20000000a00 */
[----:B------:R-:W1:Y:S01]  /*3760*/  LDC R6, c[0x0][0x228] ;  /* 0x00008a00ff067b82 */ /* 0x000e620000000800 */
[----:B------:R-:W-:Y:S01]  /*3770*/  IMAD R13, R3, UR11, R2 ;  /* 0x0000000b030d7c24 */ /* 0x000fe2000f8e0202 */
[----:B------:R-:W-:Y:S01]  /*3780*/  IADD3 R17, R7, R17, RZ ;  /* 0x0000001107117210 */ /* 0x000fe20007ffe0ff */
[----:B------:R-:W-:Y:S01]  /*3790*/  IMAD.WIDE.U32 R2, R3, UR10, RZ ;  /* 0x0000000a03027c25 */ /* 0x000fe2000f8e00ff */
[----:B0-----:R-:W0:Y:S01]  /*37a0*/  MUFU.RCP R5, R5 ;  /* 0x0000000500057308 */ /* 0x001e220000001000 */
[----:B------:R-:W-:Y:S01]  /*37b0*/  SHF.R.S32.HI R7, RZ, 0x1f, R14 ;  /* 0x0000001fff077819 */ /* 0x000fe2000001140e */
[----:B------:R-:W-:Y:S01]  /*37c0*/  ULDC.64 UR10, c[0x0][0x258] ;  /* 0x00009600000a7ab9 */ /* 0x000fe20000000a00 */
[----:B------:R-:W-:Y:S01]  /*37d0*/  IMAD.MOV.U32 R8, RZ, RZ, RZ ;  /* 0x000000ffff087224 */ /* 0x000fe200078e00ff */
[----:B------:R-:W-:-:S02]  /*37e0*/  IADD3 R13, R3, R13, RZ ;  /* 0x0000000d030d7210 */ /* 0x000fc40007ffe0ff */
[C---:B------:R-:W-:Y:S01]  /*37f0*/  IMAD R3, R7.reuse, UR6, RZ ;  /* 0x0000000607037c24 */ /* 0x040fe2000f8e02ff */
[----:B------:R-:W-:Y:S01]  /*3800*/  MOV R12, R2 ;  /* 0x00000002000c7202 */ /* 0x000fe20000000f00 */
[----:B------:R-:W-:Y:S02]  /*3810*/  IMAD R7, R7, UR10, RZ ;  /* 0x0000000a07077c24 */ /* 0x000fe4000f8e02ff */
[C---:B------:R-:W-:Y:S02]  /*3820*/  IMAD R11, R14.reuse, UR7, R3 ;  /* 0x000000070e0b7c24 */ /* 0x040fe4000f8e0203 */
[----:B------:R-:W-:Y:S01]  /*3830*/  IMAD.WIDE.U32 R2, R14, UR6, R16 ;  /* 0x000000060e027c25 */ /* 0x000fe2000f8e0010 */
[----:B------:R-:W-:-:S03]  /*3840*/  ULDC.64 UR6, c[0x0][0x290] ;  /* 0x0000a40000067ab9 */ /* 0x000fc60000000a00 */
[C---:B------:R-:W-:Y:S01]  /*3850*/  IMAD R17, R14.reuse, UR11, R7 ;  /* 0x0000000b0e117c24 */ /* 0x040fe2000f8e0207 */
[----:B------:R-:W-:Y:S01]  /*3860*/  IADD3 R11, R3, R11, RZ ;  /* 0x0000000b030b7210 */ /* 0x000fe20007ffe0ff */
[----:B0-----:R-:W-:Y:S02]  /*3870*/  VIADD R9, R5, 0xffffffe ;  /* 0x0ffffffe05097836 */ /* 0x001fe40000000000 */
[----:B------:R-:W0:Y:S01]  /*3880*/  LDC R5, c[0x0][0x14] ;  /* 0x00000500ff057b82 */ /* 0x000e220000000800 */
[----:B------:R-:W-:Y:S01]  /*3890*/  IMAD.WIDE.U32 R14, R14, UR10, R12 ;  /* 0x0000000a0e0e7c25 */ /* 0x000fe2000f8e000c */
[----:B------:R-:W-:Y:S01]  /*38a0*/  MOV R13, UR4 ;  /* 0x00000004000d7c02 */ /* 0x000fe20008000f00 */
[----:B------:R-:W-:Y:S01]  /*38b0*/  ULDC.64 UR4, c[0x0][0x288] ;  /* 0x0000a20000047ab9 */ /* 0x000fe20000000a00 */
[----:B------:R-:W2:Y:S01]  /*38c0*/  F2I.FTZ.U32.TRUNC.NTZ R9, R9 ;  /* 0x0000000900097305 */ /* 0x000ea2000021f000 */
[----:B------:R-:W-:Y:S01]  /*38d0*/  ULDC.64 UR10, c[0x0][0x260] ;  /* 0x00009800000a7ab9 */ /* 0x000fe20000000a00 */
[----:B--2---:R-:W-:-:S05]  /*38e0*/  IADD3 R19, RZ, -R9, RZ ;  /* 0x80000009ff137210 */ /* 0x004fca0007ffe0ff */
[----:B------:R-:W-:-:S04]  /*38f0*/  IMAD R19, R19, R4, RZ ;  /* 0x0000000413137224 */ /* 0x000fc800078e02ff */
[----:B------:R-:W-:Y:S01]  /*3900*/  IMAD.HI.U32 R7, R9, R19, R8 ;  /* 0x0000001309077227 */ /* 0x000fe200078e0008 */
[----:B------:R-:W-:-:S03]  /*3910*/  LOP3.LUT R8, RZ, R10, RZ, 0x33, !PT ;  /* 0x0000000aff087212 */ /* 0x000fc600078e33ff */
[----:B-1----:R-:W-:-:S07]  /*3920*/  IMAD.IADD R9, R15, 0x1, R17 ;  /* 0x000000010f097824 */ /* 0x002fce00078e0211 */
.L_x_302:
[----:B------:R-:W-:Y:S02]  /*3930*/  IABS R12, R13 ;  /* 0x0000000d000c7213 */ /* 0x000fe40000000000 */
[----:B------:R-:W-:-:S03]  /*3940*/  IABS R16, R6 ;  /* 0x0000000600107213 */ /* 0x000fc60000000000 */
[----:B------:R-:W-:-:S05]  /*3950*/  IMAD.HI.U32 R10, R7, R12, RZ ;  /* 0x0000000c070a7227 */ /* 0x000fca00078e00ff */
[----:B------:R-:W-:-:S05]  /*3960*/  IADD3 R17, -R10, RZ, RZ ;  /* 0x000000ff0a117210 */ /* 0x000fca0007ffe1ff */
[----:B------:R-:W-:Y:S01]  /*3970*/  IMAD R17, R16, R17, R12 ;  /* 0x0000001110117224 */ /* 0x000fe200078e020c */
[----:B------:R-:W-:-:S04]  /*3980*/  LOP3.LUT R12, R13, R6, RZ, 0x3c, !PT ;  /* 0x000000060d0c7212 */ /* 0x000fc800078e3cff */
[----:B------:R-:W-:Y:S02]  /*3990*/  ISETP.GT.U32.AND P2, PT, R4, R17, PT ;  /* 0x000000110400720c */ /* 0x000fe40003f44070 */
[----:B------:R-:W-:-:S11]  /*39a0*/  ISETP.GE.AND P3, PT, R12, RZ, PT ;  /* 0x000000ff0c00720c */ /* 0x000fd60003f66270 */
[----:B------:R-:W-:Y:S01]  /*39b0*/  @!P2 IADD3 R17, R17, -R16, RZ ;  /* 0x800000101111a210 */ /* 0x000fe20007ffe0ff */
[----:B------:R-:W-:Y:S01]  /*39c0*/  @!P2 VIADD R10, R10, 0x1 ;  /* 0x000000010a0aa836 */ /* 0x000fe20000000000 */
[----:B------:R-:W-:Y:S02]  /*39d0*/  MOV R16, R2 ;  /* 0x0000000200107202 */ /* 0x000fe40000000f00 */
[----:B------:R-:W-:Y:S02]  /*39e0*/  ISETP.GE.U32.AND P1, PT, R17, R4, PT ;  /* 0x000000041100720c */ /* 0x000fe40003f26070 */
[----:B------:R-:W-:-:S11]  /*39f0*/  MOV R17, R11 ;  /* 0x0000000b00117202 */ /* 0x000fd60000000f00 */
[----:B------:R-:W-:-:S04]  /*3a00*/  @P1 IADD3 R10, R10, 0x1, RZ ;  /* 0x000000010a0a1810 */ /* 0x000fc80007ffe0ff */
[----:B------:R-:W-:-:S04]  /*3a10*/  @!P3 IADD3 R10, -R10, RZ, RZ ;  /* 0x000000ff0a0ab210 */ /* 0x000fc80007ffe1ff */
[----:B------:R-:W-:-:S04]  /*3a20*/  SEL R12, R8, R10, !P0 ;  /* 0x0000000a080c7207 */ /* 0x000fc80004000000 */
[--C-:B-1----:R-:W-:Y:S01]  /*3a30*/  SHF.R.S32.HI R19, RZ, 0x1f, R12.reuse ;  /* 0x0000001fff137819 */ /* 0x102fe2000001140c */
[----:B------:R-:W-:Y:S02]  /*3a40*/  IMAD.MOV R10, RZ, RZ, -R12 ;  /* 0x000000ffff0a7224 */ /* 0x000fe400078e0a0c */
[----:B------:R-:W-:-:S04]  /*3a50*/  IMAD.WIDE.U32 R16, R12, UR4, R16 ;  /* 0x000000040c107c25 */ /* 0x000fc8000f8e0010 */
[----:B------:R-:W-:Y:S02]  /*3a60*/  IMAD R10, R6, R10, R13 ;  /* 0x0000000a060a7224 */ /* 0x000fe400078e020d */
[----:B------:R-:W-:-:S03]  /*3a70*/  IMAD R21, R19, UR4, RZ ;  /* 0x0000000413157c24 */ /* 0x000fc6000f8e02ff */
[----:B------:R-:W-:Y:S01]  /*3a80*/  SHF.R.S32.HI R18, RZ, 0x1f, R10 ;  /* 0x0000001fff127819 */ /* 0x000fe2000001140a */
[----:B------:R-:W-:-:S04]  /*3a90*/  IMAD R21, R12, UR5, R21 ;  /* 0x000000050c157c24 */ /* 0x000fc8000f8e0215 */
[----:B------:R-:W-:Y:S02]  /*3aa0*/  IMAD.IADD R17, R17, 0x1, R21 ;  /* 0x0000000111117824 */ /* 0x000fe400078e0215 */
[----:B------:R-:W-:Y:S02]  /*3ab0*/  IMAD R21, R18, UR6, RZ ;  /* 0x0000000612157c24 */ /* 0x000fe4000f8e02ff */
[----:B------:R-:W-:-:S04]  /*3ac0*/  IMAD.WIDE.U32 R16, R10, UR6, R16 ;  /* 0x000000060a107c25 */ /* 0x000fc8000f8e0010 */
[----:B------:R-:W-:Y:S01]  /*3ad0*/  IMAD R21, R10, UR7, R21 ;  /* 0x000000070a157c24 */ /* 0x000fe2000f8e0215 */
[----:B------:R-:W-:-:S04]  /*3ae0*/  LEA R20, P1, R16, UR10, 0x2 ;  /* 0x0000000a10147c11 */ /* 0x000fc8000f8210ff */
[----:B------:R-:W-:-:S04]  /*3af0*/  IADD3 R17, R17, R21, RZ ;  /* 0x0000001511117210 */ /* 0x000fc80007ffe0ff */
[----:B------:R-:W-:-:S06]  /*3b00*/  LEA.HI.X R21, R16, UR11, R17, 0x2, P1 ;  /* 0x0000000b10157c11 */ /* 0x000fcc00088f1411 */
[----:B------:R-:W2:Y:S01]  /*3b10*/  LDG.E R21, desc[UR8][R20.64] ;  /* 0x0000000814157981 */ /* 0x000ea2000c1e1900 */
[----:B------:R-:W-:Y:S01]  /*3b20*/  MOV R16, R14 ;  /* 0x0000000e00107202 */ /* 0x000fe20000000f00 */
[----:B------:R-:W-:Y:S02]  /*3b30*/  IMAD R19, R19, UR12, RZ ;  /* 0x0000000c13137c24 */ /* 0x000fe4000f8e02ff */
[----:B------:R-:W-:Y:S02]  /*3b40*/  IMAD.MOV.U32 R17, RZ, RZ, R9 ;  /* 0x000000ffff117224 */ /* 0x000fe400078e0009 */
[C---:B------:R-:W-:Y:S02]  /*3b50*/  IMAD R19, R12.reuse, UR13, R19 ;  /* 0x0000000d0c137c24 */ /* 0x040fe4000f8e0213 */
[----:B------:R-:W-:-:S04]  /*3b60*/  IMAD.WIDE.U32 R16, R12, UR12, R16 ;  /* 0x0000000c0c107c25 */ /* 0x000fc8000f8e0010 */
[----:B0-----:R-:W-:Y:S01]  /*3b70*/  IMAD.IADD R13, R5, 0x1, R13 ;  /* 0x00000001050d7824 */ /* 0x001fe200078e020d */
[----:B------:R-:W-:Y:S01]  /*3b80*/  IADD3 R17, R17, R19, RZ ;  /* 0x0000001311117210 */ /* 0x000fe20007ffe0ff */
[----:B------:R-:W-:-:S04]  /*3b90*/  IMAD R19, R18, UR14, RZ ;  /* 0x0000000e12137c24 */ /* 0x000fc8000f8e02ff */
[C---:B------:R-:W-:Y:S02]  /*3ba0*/  IMAD R19, R10.reuse, UR15, R19 ;  /* 0x0000000f0a137c24 */ /* 0x040fe4000f8e0213 */
[----:B------:R-:W-:-:S05]  /*3bb0*/  IMAD.WIDE.U32 R16, R10, UR14, R16 ;  /* 0x0000000e0a107c25 */ /* 0x000fca000f8e0010 */
[----:B------:R-:W-:Y:S02]  /*3bc0*/  IADD3 R17, R17, R19, RZ ;  /* 0x0000001311117210 */ /* 0x000fe40007ffe0ff */
[----:B------:R-:W-:-:S04]  /*3bd0*/  LEA R18, P1, R16, UR16, 0x2 ;  /* 0x0000001010127c11 */ /* 0x000fc8000f8210ff */
[----:B------:R-:W-:Y:S02]  /*3be0*/  LEA.HI.X R19, R16, UR17, R17, 0x2, P1 ;  /* 0x0000001110137c11 */ /* 0x000fe400088f1411 */
[----:B------:R-:W-:-:S03]  /*3bf0*/  ISETP.GE.AND P1, PT, R13, R0, PT ;  /* 0x000000000d00720c */ /* 0x000fc60003f26270 */
[----:B--2---:R1:W-:Y:S10]  /*3c00*/  STG.E desc[UR8][R18.64], R21 ;  /* 0x0000001512007986 */ /* 0x0043f4000c101908 */
[----:B------:R-:W-:Y:S05]  /*3c10*/  @!P1 BRA `(.L_x_302) ;  /* 0xfffffffc00449947 */ /* 0x000fea000383ffff */
[----:B------:R-:W-:Y:S05]  /*3c20*/  EXIT ;  /* 0x000000000000794d */ /* 0x000fea0003800000 */
        .weak           $__internal_2_$__cuda_sm20_dblrcp_rn_slowpath_v3
        .type           $__internal_2_$__cuda_sm20_dblrcp_rn_slowpath_v3,@function
        .size           $__internal_2_$__cuda_sm20_dblrcp_rn_slowpath_v3,(.L_x_1770 - $__internal_2_$__cuda_sm20_dblrcp_rn_slowpath_v3)
$__internal_2_$__cuda_sm20_dblrcp_rn_slowpath_v3:
[----:B------:R-:W-:Y:S01]  /*3c30*/  DSETP.GTU.AND P0, PT, |R8|, +INF , PT ;  /* 0x7ff000000800742a */ /* 0x000fe20003f0c200 */
[----:B------:R-:W-:-:S13]  /*3c40*/  BSSY B1, `(.L_x_303) ;  /* 0x0000024000017945 */ /* 0x000fda0003800000 */
[----:B------:R-:W-:Y:S05]  /*3c50*/  @P0 BRA `(.L_x_304) ;  /* 0x0000000000800947 */ /* 0x000fea0003800000 */
[----:B------:R-:W-:-:S04]  /*3c60*/  LOP3.LUT R17, R9, 0x7fffffff, RZ, 0xc0, !PT ;  /* 0x7fffffff09117812 */ /* 0x000fc800078ec0ff */
[----:B------:R-:W-:-:S04]  /*3c70*/  IADD3 R16, R17, -0x1, RZ ;  /* 0xffffffff11107810 */ /* 0x000fc80007ffe0ff */
[----:B------:R-:W-:-:S13]  /*3c80*/  ISETP.GE.U32.AND P0, PT, R16, 0x7fefffff, PT ;  /* 0x7fefffff1000780c */ /* 0x000fda0003f06070 */
[----:B------:R-:W-:Y:S02]  /*3c90*/  @P0 LOP3.LUT R19, R9, 0x7ff00000, RZ, 0x3c, !PT ;  /* 0x7ff0000009130812 */ /* 0x000fe400078e3cff */
[----:B------:R-:W-:Y:S01]  /*3ca0*/  @P0 MOV R18, RZ ;  /* 0x000000ff00120202 */ /* 0x000fe20000000f00 */
[----:B------:R-:W-:Y:S06]  /*3cb0*/  @P0 BRA `(.L_x_305) ;  /* 0x0000000000700947 */ /* 0x000fec0003800000 */
[----:B------:R-:W-:-:S13]  /*3cc0*/  ISETP.GE.U32.AND P0, PT, R17, 0x1000001, PT ;  /* 0x010000011100780c */ /* 0x000fda0003f06070 */
[----:B------:R-:W-:Y:S05]  /*3cd0*/  @!P0 BRA `(.L_x_306) ;  /* 0x0000000000388947 */ /* 0x000fea0003800000 */
[----:B------:R-:W-:Y:S01]  /*3ce0*/  VIADD R17, R9, 0xc0200000 ;  /* 0xc020000009117836 */ /* 0x000fe20000000000 */
[----:B------:R-:W-:Y:S02]  /*3cf0*/  MOV R16, R8 ;  /* 0x0000000800107202 */ /* 0x000fe40000000f00 */
[----:B------:R-:W-:Y:S01]  /*3d00*/  MOV R18, R15 ;  /* 0x0000000f00127202 */ /* 0x000fe20000000f00 */
[----:B------:R-:W0:Y:S05]  /*3d10*/  MUFU.RCP64H R19, R17 ;  /* 0x0000001100137308 */ /* 0x000e2a0000001800 */
        /* <DEDUP_REMOVED lines=10> */
.L_x_306:
        /* <DEDUP_REMOVED lines=10> */
.L_x_304:
[----:B------:R-:W-:Y:S02]  /*3e60*/  LOP3.LUT R19, R9, 0x80000, RZ, 0xfc, !PT ;  /* 0x0008000009137812 */ /* 0x000fe400078efcff */
[----:B------:R-:W-:-:S07]  /*3e70*/  MOV R18, R8 ;  /* 0x0000000800127202 */ /* 0x000fce0000000f00 */
.L_x_305:
[----:B------:R-:W-:Y:S05]  /*3e80*/  BSYNC B1 ;  /* 0x0000000000017941 */ /* 0x000fea0003800000 */
.L_x_303:
[----:B------:R-:W-:Y:S01]  /*3e90*/  HFMA2.MMA R9, -RZ, RZ, 0, 0 ;  /* 0x00000000ff097435 */ /* 0x000fe200000001ff */
[----:B------:R-:W-:Y:S01]  /*3ea0*/  MOV R8, R0 ;  /* 0x0000000000087202 */ /* 0x000fe20000000f00 */
[----:B------:R-:W-:Y:S01]  /*3eb0*/  IMAD.MOV.U32 R17, RZ, RZ, R19 ;  /* 0x000000ffff117224 */ /* 0x000fe200078e0013 */
[----:B------:R-:W-:-:S03]  /*3ec0*/  MOV R16, R18 ;  /* 0x0000001200107202 */ /* 0x000fc60000000f00 */
[----:B------:R-:W-:Y:S05]  /*3ed0*/  RET.REL.NODEC R8 `(_ZN2at6native54_GLOBAL__N__aa9a477a_21_UpSampleBilinear2d_cu_607db5e336upsample_gen2d_aa_backward_out_frameIffNS0_18upsample_antialias20BicubicFilterFunctorEEEvT0_S5_NS_27GenericPackedTensorAccessorIT_Lm4ENS_16DefaultPtrTraitsElEENS6_IKS7_Lm4ES8_lEERKT1_) ;  /* 0xffffffc008487950 */ /* 0x000fea0003c3ffff */
.L_x_307:
        /* <DEDUP_REMOVED lines=10> */
.L_x_1770:


//--------------------- .text._ZN2at6native54_GLOBAL__N__aa9a477a_21_UpSampleBilinear2d_cu_607db5e336upsample_gen2d_aa_backward_out_frameIddNS0_18upsample_antialias20BicubicFilterFunctorEEEvT0_S5_NS_27GenericPackedTensorAccessorIT_Lm4ENS_16DefaultPtrTraitsElEENS6_IKS7_Lm4ES8_lEERKT1_ --------------------------
	.section	.text._ZN2at6native54_GLOBAL__N__aa9a477a_21_UpSampleBilinear2d_cu_607db5e336upsample_gen2d_aa_backward_out_frameIddNS0_18upsample_antialias20BicubicFilterFunctorEEEvT0_S5_NS_27GenericPackedTensorAccessorIT_Lm4ENS_16DefaultPtrTraitsElEENS6_IKS7_Lm4ES8_lEERKT1_,"ax",@progbits
	.align	128
.text._ZN2at6native54_GLOBAL__N__aa9a477a_21_UpSampleBilinear2d_cu_607db5e336upsample_gen2d_aa_backward_out_frameIddNS0_18upsample_antialias20BicubicFilterFunctorEEEvT0_S5_NS_27GenericPackedTensorAccessorIT_Lm4ENS_16DefaultPtrTraitsElEENS6_IKS7_Lm4ES8_lEERKT1_:
        .type           _ZN2at6native54_GLOBAL__N__aa9a477a_21_UpSampleBilinear2d_cu_607db5e336upsample_gen2d_aa_backward_out_frameIddNS0_18upsample_antialias20BicubicFilterFunctorEEEvT0_S5_NS_27GenericPackedTensorAccessorIT_Lm4ENS_16DefaultPtrTraitsElEENS6_IKS7_Lm4ES8_lEERKT1_,@function
        .size           _ZN2at6native54_GLOBAL__N__aa9a477a_21_UpSampleBilinear2d_cu_607db5e336upsample_gen2d_aa_backward_out_frameIddNS0_18upsample_antialias20BicubicFilterFunctorEEEvT0_S5_NS_27GenericPackedTensorAccessorIT_Lm4ENS_16DefaultPtrTraitsElEENS6_IKS7_Lm4ES8_lEERKT1_,(.L_x_1772 - _ZN2at6native54_GLOBAL__N__aa9a477a_21_UpSampleBilinear2d_cu_607db5e336upsample_gen2d_aa_backward_out_frameIddNS0_18upsample_antialias20BicubicFilterFunctorEEEvT0_S5_NS_27GenericPackedTensorAccessorIT_Lm4ENS_16DefaultPtrTraitsElEENS6_IKS7_Lm4ES8_lEERKT1_)
        .other          _ZN2at6native54_GLOBAL__N__aa9a477a_21_UpSampleBilinear2d_cu_607db5e336upsample_gen2d_aa_backward_out_frameIddNS0_18upsample_antialias20BicubicFilterFunctorEEEvT0_S5_NS_27GenericPackedTensorAccessorIT_Lm4ENS_16DefaultPtrTraitsElEENS6_IKS7_Lm4ES8_lEERKT1_,@"STO_CUDA_ENTRY STV_DEFAULT"
_ZN2at6native54_GLOBAL__N__aa9a477a_21_UpSampleBilinear2d_cu_607db5e336upsample_gen2d_aa_backward_out_frameIddNS0_18upsample_antialias20BicubicFilterFunctorEEEvT0_S5_NS_27GenericPackedTensorAccessorIT_Lm4ENS_16DefaultPtrTraitsElEENS6_IKS7_Lm4ES8_lEERKT1_:
        /* <DEDUP_REMOVED lines=21> */
[----:B------:R-:W1:Y:S01]  /*0150*/  I2F.F64 R22, R7 ;  /* 0x0000000700167312 */ /* 0x000e620000201c00 */
[----:B------:R-:W-:Y:S01]  /*0160*/  UMOV UR6, 0xf0000000 ;  /* 0xf000000000067882 */ /* 0x000fe20000000000 */
[----:B------:R-:W-:Y:S01]  /*0170*/  UMOV UR7, 0x380fffff ;  /* 0x380fffff00077882 */ /* 0x000fe20000000000 */
[----:B------:R-:W-:Y:S04]  /*0180*/  BSSY B0, `(.L_x_309) ;  /* 0x00001b7000007945 */ /* 0x000fe80003800000 */
[----:B------:R-:W2:Y:S01]  /*0190*/  LDC.64 R16, c[0x0][0x218] ;  /* 0x00008600ff107b82 */ /* 0x000ea20000000a00 */
[----:B------:R-:W3:Y:S01]  /*01a0*/  I2F.F64 R14, R6 ;  /* 0x00000006000e7312 */ /* 0x000ee20000201c00 */
[----:B-1----:R-:W-:-:S02]  /*01b0*/  DADD R22, R22, 0.5 ;  /* 0x3fe0000016167429 */ /* 0x002fc40000000000 */
[C---:B0-----:R-:W-:Y:S02]  /*01c0*/  DADD R2, R12.reuse, R12 ;  /* 0x000000000c027229 */ /* 0x041fe4000000000c */
[----:B------:R-:W-:Y:S02]  /*01d0*/  DSETP.GE.AND P0, PT, R12, 1, PT ;  /* 0x3ff000000c00742a */ /* 0x000fe40003f06000 */
[----:B---3--:R-:W-:-:S06]  /*01e0*/  DADD R14, R14, 0.5 ;  /* 0x3fe000000e0e7429 */ /* 0x008fcc0000000000 */
[----:B------:R-:W-:Y:S02]  /*01f0*/  FSEL R2, R2, RZ, P0 ;  /* 0x000000ff02027208 */ /* 0x000fe40000000000 */
[----:B------:R-:W-:Y:S01]  /*0200*/  FSEL R3, R3, 2, P0 ;  /* 0x4000000003037808 */ /* 0x000fe20000000000 */
[----:B--2---:R-:W-:-:S03]  /*0210*/  DSETP.GE.AND P0, PT, R16, 1, PT ;  /* 0x3ff000001000742a */ /* 0x004fc60003f06000 */
[----:B------:R-:W0:Y:S02]  /*0220*/  F2F.F32.F64 R19, R2 ;  /* 0x0000000200137310 */ /* 0x000e240000301000 */
[CCC-:B------:R-:W-:Y:S02]  /*0230*/  DFMA R4, R22.reuse, R12.reuse, -R2.reuse ;  /* 0x0000000c1604722b */ /* 0x1c0fe40000000802 */
[----:B------:R-:W-:Y:S02]  /*0240*/  DFMA R12, R22, R12, R2 ;  /* 0x0000000c160c722b */ /* 0x000fe40000000002 */
[----:B------:R-:W-:-:S04]  /*0250*/  DSETP.GEU.AND P1, PT, |R2|, UR6, PT ;  /* 0x0000000602007e2a */ /* 0x000fc8000bf2e200 */
[----:B------:R-:W-:Y:S02]  /*0260*/  DADD R10, R4, 0.5 ;  /* 0x3fe00000040a7429 */ /* 0x000fe40000000000 */
[----:B------:R-:W-:Y:S02]  /*0270*/  DADD R4, R16, R16 ;  /* 0x0000000010047229 */ /* 0x000fe40000000010 */
[----:B------:R-:W-:Y:S02]  /*0280*/  DADD R20, R12, 0.5 ;  /* 0x3fe000000c147429 */ /* 0x000fe40000000000 */
[----:B------:R1:W-:Y:S04]  /*0290*/  F2I.F64.TRUNC R24, R10 ;  /* 0x0000000a00187311 */ /* 0x0003e8000030d100 */
[----:B0-----:R-:W-:Y:S01]  /*02a0*/  @!P1 FMUL R19, R19, 1.175494350822287508e-38 ;  /* 0x0080000013139820 */ /* 0x001fe20000400000 */
[----:B------:R-:W-:-:S02]  /*02b0*/  ISETP.NE.AND P1, PT, R0, RZ, PT ;  /* 0x000000ff0000720c */ /* 0x000fc40003f25270 */
[----:B------:R-:W-:Y:S01]  /*02c0*/  FSEL R4, R4, RZ, P0 ;  /* 0x000000ff04047208 */ /* 0x000fe20000000000 */
[----:B------:R-:W0:Y:S01]  /*02d0*/  F2I.F64.TRUNC R20, R20 ;  /* 0x0000001400147311 */ /* 0x000e22000030d100 */
[----:B------:R-:W-:-:S06]  /*02e0*/  FSEL R5, R5, 2, P0 ;  /* 0x4000000005057808 */ /* 0x000fcc0000000000 */
[----:B------:R-:W-:Y:S01]  /*02f0*/  DFMA R6, R14, R16, R4 ;  /* 0x000000100e06722b */ /* 0x000fe20000000004 */
[----:B------:R-:W2:Y:S01]  /*0300*/  F2F.F32.F64 R11, R4 ;  /* 0x00000004000b7310 */ /* 0x000ea20000301000 */
[----:B------:R-:W-:-:S06]  /*0310*/  DSETP.GEU.AND P2, PT, |R4|, UR6, PT ;  /* 0x0000000604007e2a */ /* 0x000fcc000bf4e200 */
[----:B------:R-:W-:Y:S01]  /*0320*/  DADD R12, R6, 0.5 ;  /* 0x3fe00000060c7429 */ /* 0x000fe20000000000 */
[----:B-1----:R-:W1:Y:S01]  /*0330*/  F2I.FTZ.CEIL.NTZ R10, R19 ;  /* 0x00000013000a7305 */ /* 0x002e62000021b100 */
[----:B------:R-:W-:Y:S01]  /*0340*/  DFMA R6, R14, R16, -R4 ;  /* 0x000000100e06722b */ /* 0x000fe20000000804 */
[----:B0-----:R-:W-:-:S05]  /*0350*/  VIMNMX R9, R20, R9, PT ;  /* 0x0000000914097248 */ /* 0x001fca0003fe0100 */
[----:B--2---:R-:W-:Y:S02]  /*0360*/  @!P2 FMUL R11, R11, 1.175494350822287508e-38 ;  /* 0x008000000b0ba820 */ /* 0x004fe40000400000 */
[----:B------:R-:W-:Y:S01]  /*0370*/  DADD R2, R6, 0.5 ;  /* 0x3fe0000006027429 */ /* 0x000fe20000000000 */
[----:B------:R-:W0:Y:S01]  /*0380*/  F2I.F64.TRUNC R13, R12 ;  /* 0x0000000c000d7311 */ /* 0x000e22000030d100 */
[----:B------:R-:W-:Y:S01]  /*0390*/  VIMNMX R6, RZ, R24, !PT ;  /* 0x00000018ff067248 */ /* 0x000fe20007fe0100 */
[----:B-1----:R-:W-:-:S04]  /*03a0*/  IMAD.SHL.U32 R10, R10, 0x2, RZ ;  /* 0x000000020a0a7824 */ /* 0x002fc800078e00ff */
[----:B------:R-:W-:Y:S02]  /*03b0*/  IMAD.IADD R4, R9, 0x1, -R6 ;  /* 0x0000000109047824 */ /* 0x000fe400078e0a06 */
[----:B------:R-:W1:Y:S01]  /*03c0*/  F2I.FTZ.CEIL.NTZ R11, R11 ;  /* 0x0000000b000b7305 */ /* 0x000e62000021b100 */
[----:B0-----:R-:W-:-:S07]  /*03d0*/  VIMNMX R8, R13, R8, PT ;  /* 0x000000080d087248 */ /* 0x001fce0003fe0100 */
[----:B------:R-:W0:Y:S01]  /*03e0*/  F2I.F64.TRUNC R2, R2 ;  /* 0x0000000200027311 */ /* 0x000e22000030d100 */
[----:B------:R-:W-:-:S04]  /*03f0*/  VIADD R13, R10, 0x1 ;  /* 0x000000010a0d7836 */ /* 0x000fc80000000000 */
[----:B------:R-:W-:Y:S02]  /*0400*/  IMAD R0, R13, R0, RZ ;  /* 0x000000000d007224 */ /* 0x000fe400078e02ff */
[----:B-1----:R-:W-:-:S04]  /*0410*/  IMAD.SHL.U32 R7, R11, 0x2, RZ ;  /* 0x000000020b077824 */ /* 0x002fc800078e00ff */
[----:B------:R-:W-:Y:S01]  /*0420*/  VIADD R11, R7, 0x1 ;  /* 0x00000001070b7836 */ /* 0x000fe20000000000 */
[----:B0-----:R-:W-:-:S03]  /*0430*/  VIMNMX R5, RZ, R2, !PT ;  /* 0x00000002ff057248 */ /* 0x001fc60007fe0100 */
[C---:B------:R-:W-:Y:S02]  /*0440*/  IMAD R2, R11.reuse, UR4, R0 ;  /* 0x000000040b027c24 */ /* 0x040fe4000f8e0200 */
[----:B------:R-:W-:Y:S01]  /*0450*/  IMAD R0, R11, R18, RZ ;  /* 0x000000120b007224 */ /* 0x000fe200078e02ff */
[----:B------:R-:W-:Y:S01]  /*0460*/  IADD3 R3, -R5, R8, RZ ;  /* 0x0000000805037210 */ /* 0x000fe20007ffe1ff */
[----:B------:R-:W-:Y:S06]  /*0470*/  @P1 BRA `(.L_x_310) ;  /* 0x00000018001c1947 */ /* 0x000fec0003800000 */
[----:B------:R-:W0:Y:S02]  /*0480*/  I2F.F64 R12, R5 ;  /* 0x00000005000c7312 */ /* 0x000e240000201c00 */
[----:B0-----:R-:W-:Y:S01]  /*0490*/  DFMA R14, -R14, R16, R12 ;  /* 0x000000100e0e722b */ /* 0x001fe2000000010c */
[----:B------:R-:W-:Y:S02]  /*04a0*/  IMAD.MOV.U32 R12, RZ, RZ, 0x0 ;  /* 0x00000000ff0c7424 */ /* 0x000fe400078e00ff */
[----:B------:R-:W-:Y:S01]  /*04b0*/  IMAD.MOV.U32 R13, RZ, RZ, 0x3ff00000 ;  /* 0x3ff00000ff0d7424 */ /* 0x000fe200078e00ff */
[----:B------:R-:W-:Y:S07]  /*04c0*/  @!P0 BRA `(.L_x_311) ;  /* 0x0000000000448947 */ /* 0x000fee0003800000 */
[----:B------:R-:W0:Y:S02]  /*04d0*/  LDC R11, c[0x0][0x21c] ;  /* 0x00008700ff0b7b82 */ /* 0x000e240000000800 */
[----:B0-----:R-:W0:Y:S01]  /*04e0*/  MUFU.RCP64H R13, R11 ;  /* 0x0000000b000d7308 */ /* 0x001e220000001800 */
[----:B------:R-:W-:-:S05]  /*04f0*/  VIADD R12, R11, 0x300402 ;  /* 0x003004020b0c7836 */ /* 0x000fca0000000000 */
[----:B------:R-:W-:Y:S01]  /*0500*/  FSETP.GEU.AND P0, PT, |R12|, 5.8789094863358348022e-39, PT ;  /* 0x004004020c00780b */ /* 0x000fe20003f0e200 */
[----:B0-----:R-:W-:-:S08]  /*0510*/  DFMA R20, R12, -R16, 1 ;  /* 0x3ff000000c14742b */ /* 0x001fd00000000810 */
[----:B------:R-:W-:-:S08]  /*0520*/  DFMA R20, R20, R20, R20 ;  /* 0x000000141414722b */ /* 0x000fd00000000014 */
[----:B------:R-:W-:-:S08]  /*0530*/  DFMA R20, R12, R20, R12 ;  /* 0x000000140c14722b */ /* 0x000fd0000000000c */
[----:B------:R-:W-:-:S08]  /*0540*/  DFMA R16, R20, -R16, 1 ;  /* 0x3ff000001410742b */ /* 0x000fd00000000810 */
[----:B------:R-:W-:Y:S01]  /*0550*/  DFMA R12, R20, R16, R20 ;  /* 0x00000010140c722b */ /* 0x000fe20000000014 */
[----:B------:R-:W-:Y:S10]  /*0560*/  @P0 BRA `(.L_x_311) ;  /* 0x00000000001c0947 */ /* 0x000ff40003800000 */
[----:B------:R-:W-:Y:S01]  /*0570*/  LOP3.LUT R11, R11, 0x7fffffff, RZ, 0xc0, !PT ;  /* 0x7fffffff0b0b7812 */ /* 0x000fe200078ec0ff */
[----:B------:R-:W-:Y:S01]  /*0580*/  ULDC.64 UR4, c[0x0][0x218] ;  /* 0x0000860000047ab9 */ /* 0x000fe20000000a00 */
[----:B------:R-:W-:Y:S01]  /*0590*/  MOV R16, 0x5e0 ;  /* 0x000005e000107802 */ /* 0x000fe20000000f00 */
[----:B------:R-:W-:Y:S01]  /*05a0*/  IMAD.U32 R12, RZ, RZ, UR4 ;  /* 0x00000004ff0c7e24 */ /* 0x000fe2000f8e00ff */
[----:B------:R-:W-:Y:S01]  /*05b0*/  IADD3 R24, R11, -0x100000, RZ ;  /* 0xfff000000b187810 */ /* 0x000fe20007ffe0ff */
[----:B------:R-:W-:-:S07]  /*05c0*/  IMAD.U32 R13, RZ, RZ, UR5 ;  /* 0x00000005ff0d7e24 */ /* 0x000fce000f8e00ff */
[----:B------:R-:W-:Y:S05]  /*05d0*/  CALL.REL.NOINC `($__internal_3_$__cuda_sm20_dblrcp_rn_slowpath_v3) ;  /* 0x0000004400587944 */ /* 0x000fea0003c00000 */
.L_x_311:
[----:B------:R-:W-:Y:S01]  /*05e0*/  ISETP.GE.AND P0, PT, R3, 0x1, PT ;  /* 0x000000010300780c */ /* 0x000fe20003f06270 */
[----:B------:R-:W-:Y:S01]  /*05f0*/  BSSY B1, `(.L_x_312) ;  /* 0x00000b0000017945 */ /* 0x000fe20003800000 */
[----:B------:R-:W-:-:S11]  /*0600*/  CS2R R24, SRZ ;  /* 0x0000000000187805 */ /* 0x000fd6000001ff00 */
[----:B------:R-:W-:Y:S05]  /*0610*/  @!P0 BRA `(.L_x_313) ;  /* 0x0000000800b48947 */ /* 0x000fea0003800000 */
[----:B------:R-:W-:Y:S01]  /*0620*/  LOP3.LUT R16, RZ, R8, RZ, 0x33, !PT ;  /* 0x00000008ff107212 */ /* 0x000fe200078e33ff */
[----:B------:R-:W-:Y:S01]  /*0630*/  BSSY B2, `(.L_x_314) ;  /* 0x0000085000027945 */ /* 0x000fe20003800000 */
[----:B------:R-:W-:Y:S01]  /*0640*/  IMAD.MOV.U32 R11, RZ, RZ, RZ ;  /* 0x000000ffff0b7224 */ /* 0x000fe200078e00ff */
        /* <DEDUP_REMOVED lines=8> */
[----:B------:R-:W-:Y:S01]  /*06d0*/  IMAD.IADD R17, R3, 0x1, -R16 ;  /* 0x0000000103117824 */ /* 0x000fe200078e0a10 */
[----:B------:R-:W-:Y:S01]  /*06e0*/  CS2R R24, SRZ ;  /* 0x0000000000187805 */ /* 0x000fe2000001ff00 */
[----:B------:R-:W-:Y:S02]  /*06f0*/  IMAD R0, R11, R18, RZ ;  /* 0x000000120b007224 */ /* 0x000fe400078e02ff */
[----:B------:R-:W-:Y:S01]  /*0700*/  IMAD.MOV.U32 R11, RZ, RZ, RZ ;  /* 0x000000ffff0b7224 */ /* 0x000fe200078e00ff */
[----:B0-----:R-:W-:-:S06]  /*0710*/  ULEA UR4, UR5, UR4, 0x18 ;  /* 0x0000000405047291 */ /* 0x001fcc000f8ec03f */
[----:B------:R-:W-:-:S07]  /*0720*/  LEA R18, R0, UR4, 0x3 ;  /* 0x0000000400127c11 */ /* 0x000fce000f8e18ff */
.L_x_328:
[----:B------:R-:W0:Y:S01]  /*0730*/  I2F.F64 R20, R11 ;  /* 0x0000000b00147312 */ /* 0x000e220000201c00 */
[----:B------:R-:W-:Y:S01]  /*0740*/  BSSY B3, `(.L_x_316) ;  /* 0x0000017000037945 */ /* 0x000fe20003800000 */
[----:B0-----:R-:W-:-:S08]  /*0750*/  DADD R20, R14, R20 ;  /* 0x000000000e147229 */ /* 0x001fd00000000014 */
[----:B------:R-:W-:-:S08]  /*0760*/  DADD R20, R20, 0.5 ;  /* 0x3fe0000014147429 */ /* 0x000fd00000000000 */
[----:B------:R-:W-:-:S08]  /*0770*/  DMUL R20, R20, R12 ;  /* 0x0000000c14147228 */ /* 0x000fd00000000000 */
[----:B------:R-:W-:Y:S02]  /*0780*/  DADD R26, -RZ, -R20 ;  /* 0x00000000ff1a7229 */ /* 0x000fe40000000914 */
[----:B------:R-:W-:-:S08]  /*0790*/  DSETP.GEU.AND P1, PT, R20, RZ, PT ;  /* 0x000000ff1400722a */ /* 0x000fd00003f2e000 */
[----:B------:R-:W-:Y:S02]  /*07a0*/  FSEL R20, R26, R20, !P1 ;  /* 0x000000141a147208 */ /* 0x000fe40004800000 */
[----:B------:R-:W-:-:S06]  /*07b0*/  FSEL R21, R27, R21, !P1 ;  /* 0x000000151b157208 */ /* 0x000fcc0004800000 */
[----:B------:R-:W-:-:S14]  /*07c0*/  DSETP.GEU.AND P1, PT, R20, 1, PT ;  /* 0x3ff000001400742a */ /* 0x000fdc0003f2e000 */
[----:B------:R-:W-:Y:S05]  /*07d0*/  @!P1 BRA `(.L_x_317) ;  /* 0x0000000000209947 */ /* 0x000fea0003800000 */
[----:B------:R-:W-:Y:S01]  /*07e0*/  DSETP.GEU.AND P1, PT, R20, 2, PT ;  /* 0x400000001400742a */ /* 0x000fe20003f2e000 */
[----:B------:R-:W-:-:S13]  /*07f0*/  CS2R R26, SRZ ;  /* 0x00000000001a7805 */ /* 0x000fda000001ff00 */
[----:B------:R-:W-:Y:S05]  /*0800*/  @P1 BRA `(.L_x_318) ;  /* 0x0000000000281947 */ /* 0x000fea0003800000 */
[----:B------:R-:W-:-:S08]  /*0810*/  DADD R26, R20, -5 ;  /* 0xc0140000141a7429 */ /* 0x000fd00000000000 */
[----:B------:R-:W-:-:S08]  /*0820*/  DFMA R26, R20, R26, 8 ;  /* 0x40200000141a742b */ /* 0x000fd0000000001a */
[----:B------:R-:W-:-:S08]  /*0830*/  DFMA R26, R20, R26, -4 ;  /* 0xc0100000141a742b */ /* 0x000fd0000000001a */
[----:B------:R-:W-:Y:S01]  /*0840*/  DMUL R26, R26, -0.5 ;  /* 0xbfe000001a1a7828 */ /* 0x000fe20000000000 */
[----:B------:R-:W-:Y:S10]  /*0850*/  BRA `(.L_x_318) ;  /* 0x0000000000147947 */ /* 0x000ff40003800000 */
.L_x_317:
[----:B------:R-:W-:Y:S01]  /*0860*/  IMAD.MOV.U32 R26, RZ, RZ, 0x0 ;  /* 0x00000000ff1a7424 */ /* 0x000fe200078e00ff */
[----:B------:R-:W-:-:S06]  /*0870*/  MOV R27, 0x3ff80000 ;  /* 0x3ff80000001b7802 */ /* 0x000fcc0000000f00 */
[----:B------:R-:W-:-:S08]  /*0880*/  DFMA R26, R20, R26, -2.5 ;  /* 0xc0040000141a742b */ /* 0x000fd0000000001a */
[----:B------:R-:W-:-:S08]  /*0890*/  DMUL R26, R20, R26 ;  /* 0x0000001a141a7228 */ /* 0x000fd00000000000 */
[----:B------:R-:W-:-:S11]  /*08a0*/  DFMA R26, R20, R26, 1 ;  /* 0x3ff00000141a742b */ /* 0x000fd6000000001a */
.L_x_318:
[----:B------:R-:W-:Y:S05]  /*08b0*/  BSYNC B3 ;  /* 0x0000000000037941 */ /* 0x000fea0003800000 */
.L_x_316:
[----:B------:R-:W-:Y:S01]  /*08c0*/  VIADD R19, R11, 0x1 ;  /* 0x000000010b137836 */ /* 0x000fe20000000000 */
[----:B------:R0:W-:Y:S01]  /*08d0*/  STS.64 [R18], R26 ;  /* 0x0000001a12007388 */ /* 0x0001e20000000a00 */
[----:B------:R-:W-:Y:S01]  /*08e0*/  BSSY B3, `(.L_x_319) ;  /* 0x0000019000037945 */ /* 0x000fe20003800000 */
[----:B------:R-:W-:Y:S01]  /*08f0*/  DADD R24, R26, R24 ;  /* 0x000000001a187229 */ /* 0x000fe20000000018 */
[----:B------:R-:W1:Y:S02]  /*0900*/  I2F.F64 R20, R19 ;  /* 0x0000001300147312 */ /* 0x000e640000201c00 */
[----:B-1----:R-:W-:-:S08]  /*0910*/  DADD R20, R14, R20 ;  /* 0x000000000e147229 */ /* 0x002fd00000000014 */
[----:B------:R-:W-:-:S08]  /*0920*/  DADD R20, R20, 0.5 ;  /* 0x3fe0000014147429 */ /* 0x000fd00000000000 */
[----:B------:R-:W-:-:S08]  /*0930*/  DMUL R20, R20, R12 ;  /* 0x0000000c14147228 */ /* 0x000fd00000000000 */
[----:B------:R-:W-:Y:S02]  /*0940*/  DADD R28, -RZ, -R20 ;  /* 0x00000000ff1c7229 */ /* 0x000fe40000000914 */
[----:B------:R-:W-:-:S08]  /*0950*/  DSETP.GEU.AND P1, PT, R20, RZ, PT ;  /* 0x000000ff1400722a */ /* 0x000fd00003f2e000 */
[----:B------:R-:W-:Y:S02]  /*0960*/  FSEL R20, R28, R20, !P1 ;  /* 0x000000141c147208 */ /* 0x000fe40004800000 */
[----:B------:R-:W-:-:S06]  /*0970*/  FSEL R21, R29, R21, !P1 ;  /* 0x000000151d157208 */ /* 0x000fcc0004800000 */
[----:B------:R-:W-:-:S14]  /*0980*/  DSETP.GEU.AND P1, PT, R20, 1, PT ;  /* 0x3ff000001400742a */ /* 0x000fdc0003f2e000 */
[----:B0-----:R-:W-:Y:S05]  /*0990*/  @!P1 BRA `(.L_x_320) ;  /* 0x0000000000209947 */ /* 0x001fea0003800000 */
        /* <DEDUP_REMOVED lines=8> */
.L_x_320:
[----:B------:R-:W-:Y:S02]  /*0a20*/  IMAD.MOV.U32 R26, RZ, RZ, 0x0 ;  /* 0x00000000ff1a7424 */ /* 0x000fe400078e00ff */
[----:B------:R-:W-:-:S06]  /*0a30*/  IMAD.MOV.U32 R27, RZ, RZ, 0x3ff80000 ;  /* 0x3ff80000ff1b7424 */ /* 0x000fcc00078e00ff */
[----:B------:R-:W-:-:S08]  /*0a40*/  DFMA R26, R20, R26, -2.5 ;  /* 0xc0040000141a742b */ /* 0x000fd0000000001a */
[----:B------:R-:W-:-:S08]  /*0a50*/  DMUL R26, R20, R26 ;  /* 0x0000001a141a7228 */ /* 0x000fd00000000000 */
[----:B------:R-:W-:-:S11]  /*0a60*/  DFMA R26, R20, R26, 1 ;  /* 0x3ff00000141a742b */ /* 0x000fd6000000001a */
.L_x_321:
[----:B------:R-:W-:Y:S05]  /*0a70*/  BSYNC B3 ;  /* 0x0000000000037941 */ /* 0x000fea0003800000 */
.L_x_319:
[----:B------:R-:W-:Y:S01]  /*0a80*/  VIADD R19, R11, 0x2 ;  /* 0x000000020b137836 */ /* 0x000fe20000000000 */
[----:B------:R0:W-:Y:S01]  /*0a90*/  STS.64 [R18+0x8], R26 ;  /* 0x0000081a12007388 */ /* 0x0001e20000000a00 */
        /* <DEDUP_REMOVED lines=20> */
.L_x_323:
[----:B------:R-:W-:Y:S01]  /*0be0*/  IMAD.MOV.U32 R26, RZ, RZ, 0x0 ;  /* 0x00000000ff1a7424 */ /* 0x000fe200078e00ff */
[----:B------:R-:W-:-:S06]  /*0bf0*/  MOV R27, 0x3ff80000 ;  /* 0x3ff80000001b7802 */ /* 0x000fcc0000000f00 */
[----:B------:R-:W-:-:S08]  /*0c00*/  DFMA R26, R20, R26, -2.5 ;  /* 0xc0040000141a742b */ /* 0x000fd0000000001a */
[----:B------:R-:W-:-:S08]  /*0c10*/  DMUL R26, R20, R26 ;  /* 0x0000001a141a7228 */ /* 0x000fd00000000000 */
[----:B------:R-:W-:-:S11]  /*0c20*/  DFMA R26, R20, R26, 1 ;  /* 0x3ff00000141a742b */ /* 0x000fd6000000001a */
.L_x_324:
[----:B------:R-:W-:Y:S05]  /*0c30*/  BSYNC B3 ;  /* 0x0000000000037941 */ /* 0x000fea0003800000 */
.L_x_322:
        /* <DEDUP_REMOVED lines=22> */
.L_x_326:
[----:B------:R-:W-:Y:S02]  /*0da0*/  IMAD.MOV.U32 R26, RZ, RZ, 0x0 ;  /* 0x00000000ff1a7424 */ /* 0x000fe400078e00ff */
[----:B------:R-:W-:-:S06]  /*0db0*/  IMAD.MOV.U32 R27, RZ, RZ, 0x3ff80000 ;  /* 0x3ff80000ff1b7424 */ /* 0x000fcc00078e00ff */
[----:B------:R-:W-:-:S08]  /*0dc0*/  DFMA R26, R20, R26, -2.5 ;  /* 0xc0040000141a742b */ /* 0x000fd0000000001a */
[----:B------:R-:W-:-:S08]  /*0dd0*/  DMUL R26, R20, R26 ;  /* 0x0000001a141a7228 */ /* 0x000fd00000000000 */
[----:B------:R-:W-:-:S11]  /*0de0*/  DFMA R26, R20, R26, 1 ;  /* 0x3ff00000141a742b */ /* 0x000fd6000000001a */
.L_x_327:
[----:B------:R-:W-:Y:S05]  /*0df0*/  BSYNC B3 ;  /* 0x0000000000037941 */ /* 0x000fea0003800000 */
.L_x_325:
[----:B------:R-:W-:Y:S01]  /*0e00*/  VIADD R17, R17, 0xfffffffc ;  /* 0xfffffffc11117836 */ /* 0x000fe20000000000 */
[----:B------:R-:W-:Y:S01]  /*0e10*/  DADD R24, R24, R26 ;  /* 0x0000000018187229 */ /* 0x000fe2000000001a */
[----:B------:R-:W-:Y:S01]  /*0e20*/  VIADD R19, R18, 0x20 ;  /* 0x0000002012137836 */ /* 0x000fe20000000000 */
[----:B------:R0:W-:Y:S01]  /*0e30*/  STS.64 [R18+0x18], R26 ;  /* 0x0000181a12007388 */ /* 0x0001e20000000a00 */
[----:B------:R-:W-:Y:S02]  /*0e40*/  IADD3 R11, R11, 0x4, RZ ;  /* 0x000000040b0b7810 */ /* 0x000fe40007ffe0ff */
[----:B------:R-:W-:Y:S01]  /*0e50*/  ISETP.NE.AND P1, PT, R17, RZ, PT ;  /* 0x000000ff1100720c */ /* 0x000fe20003f25270 */
[----:B0-----:R-:W-:-:S12]  /*0e60*/  IMAD.MOV.U32 R18, RZ, RZ, R19 ;  /* 0x000000ffff127224 */ /* 0x001fd800078e0013 */
[----:B------:R-:W-:Y:S05]  /*0e70*/  @P1 BRA `(.L_x_328) ;  /* 0xfffffff8002c1947 */ /* 0x000fea000383ffff */
.L_x_315:
[----:B------:R-:W-:Y:S05]  /*0e80*/  BSYNC B2 ;  /* 0x0000000000027941 */ /* 0x000fea0003800000 */
.L_x_314:
[----:B------:R-:W-:-:S13]  /*0e90*/  ISETP.NE.AND P1, PT, R16, RZ, PT ;  /* 0x000000ff1000720c */ /* 0x000fda0003f25270 */
[----:B------:R-:W-:Y:S05]  /*0ea0*/  @!P1 BRA `(.L_x_313) ;  /* 0x0000000000909947 */ /* 0x000fea0003800000 */
[----:B------:R-:W0:Y:S01]  /*0eb0*/  S2R R18, SR_CgaCtaId ;  /* 0x0000000000127919 */ /* 0x000e220000008800 */
[----:B------:R-:W-:-:S04]  /*0ec0*/  MOV R17, 0x400 ;  /* 0x0000040000117802 */ /* 0x000fc80000000f00 */
[----:B0-----:R-:W-:-:S07]  /*0ed0*/  LEA R17, R18, R17, 0x18 ;  /* 0x0000001112117211 */ /* 0x001fce00078ec0ff */
.L_x_332:
[----:B0-----:R-:W0:Y:S01]  /*0ee0*/  I2F.F64 R18, R11 ;  /* 0x0000000b00127312 */ /* 0x001e220000201c00 */
        /* <DEDUP_REMOVED lines=18> */
.L_x_330:
[----:B------:R-:W-:Y:S02]  /*1010*/  IMAD.MOV.U32 R20, RZ, RZ, 0x0 ;  /* 0x00000000ff147424 */ /* 0x000fe400078e00ff */
[----:B------:R-:W-:-:S06]  /*1020*/  IMAD.MOV.U32 R21, RZ, RZ, 0x3ff80000 ;  /* 0x3ff80000ff157424 */ /* 0x000fcc00078e00ff */
[----:B------:R-:W-:-:S08]  /*1030*/  DFMA R20, R18, R20, -2.5 ;  /* 0xc00400001214742b */ /* 0x000fd00000000014 */
[----:B------:R-:W-:-:S08]  /*1040*/  DMUL R20, R18, R20 ;  /* 0x0000001412147228 */ /* 0x000fd00000000000 */
[----:B------:R-:W-:-:S11]  /*1050*/  DFMA R20, R18, R20, 1 ;  /* 0x3ff000001214742b */ /* 0x000fd60000000014 */
.L_x_331:
[----:B------:R-:W-:Y:S05]  /*1060*/  BSYNC B2 ;  /* 0x0000000000027941 */ /* 0x000fea0003800000 */
.L_x_329:
[----:B------:R-:W-:Y:S01]  /*1070*/  IMAD.IADD R18, R0, 0x1, R11 ;  /* 0x0000000100127824 */ /* 0x000fe200078e020b */
[----:B------:R-:W-:Y:S01]  /*1080*/  IADD3 R16, R16, -0x1, RZ ;  /* 0xffffffff10107810 */ /* 0x000fe20007ffe0ff */
[----:B------:R-:W-:Y:S01]  /*1090*/  DADD R24, R20, R24 ;  /* 0x0000000014187229 */ /* 0x000fe20000000018 */
[----:B------:R-:W-:Y:S02]  /*10a0*/  VIADD R11, R11, 0x1 ;  /* 0x000000010b0b7836 */ /* 0x000fe40000000000 */
[----:B------:R-:W-:Y:S01]  /*10b0*/  IMAD R19, R18, 0x8, R17 ;  /* 0x0000000812137824 */ /* 0x000fe200078e0211 */
[----:B------:R-:W-:-:S04]  /*10c0*/  ISETP.NE.AND P1, PT, R16, RZ, PT ;  /* 0x000000ff1000720c */ /* 0x000fc80003f25270 */
[----:B------:R0:W-:Y:S09]  /*10d0*/  STS.64 [R19], R20 ;  /* 0x0000001413007388 */ /* 0x0001f20000000a00 */
[----:B------:R-:W-:Y:S05]  /*10e0*/  @P1 BRA `(.L_x_332) ;  /* 0xfffffffc007c1947 */ /* 0x000fea000383ffff */
.L_x_313:
[----:B------:R-:W-:Y:S05]  /*10f0*/  BSYNC B1 ;  /* 0x0000000000017941 */ /* 0x000fea0003800000 */
.L_x_312:
[----:B------:R-:W-:Y:S01]  /*1100*/  BSSY B2, `(.L_x_333) ;  /* 0x000009d000027945 */ /* 0x000fe20003800000 */
[----:B------:R-:W-:-:S03]  /*1110*/  IMAD.MOV.U32 R34, RZ, RZ, RZ ;  /* 0x000000ffff227224 */ /* 0x000fc600078e00ff */
[----:B------:R-:W-:Y:S05]  /*1120*/  @!P0 BRA `(.L_x_334) ;  /* 0x0000000800688947 */ /* 0x000fea0003800000 */
[----:B------:R-:W-:Y:S01]  /*1130*/  LOP3.LUT R12, RZ, R8, RZ, 0x33, !PT ;  /* 0x00000008ff0c7212 */ /* 0x000fe200078e33ff */
[----:B------:R-:W-:Y:S01]  /*1140*/  BSSY B3, `(.L_x_335) ;  /* 0x0000071000037945 */ /* 0x000fe20003800000 */
[----:B------:R-:W-:Y:S01]  /*1150*/  LOP3.LUT R32, R3, 0x3, RZ, 0xc0, !PT ;  /* 0x0000000303207812 */ /* 0x000fe200078ec0ff */
[----:B------:R-:W-:Y:S01]  /*1160*/  IMAD.MOV.U32 R34, RZ, RZ, RZ ;  /* 0x000000ffff227224 */ /* 0x000fe200078e00ff */
[----:B------:R-:W-:-:S04]  /*1170*/  IADD3 R12, -R12, -0x2, -R5 ;  /* 0xfffffffe0c0c7810 */ /* 0x000fc80007ffe905 */
[----:B------:R-:W-:-:S13]  /*1180*/  ISETP.GE.U32.AND P0, PT, R12, 0x3, PT ;  /* 0x000000030c00780c */ /* 0x000fda0003f06070 */
[----:B------:R-:W-:Y:S05]  /*1190*/  @!P0 BRA `(.L_x_336) ;  /* 0x0000000400ac8947 */ /* 0x000fea0003800000 */
[----:B------:R-:W-:Y:S02]  /*11a0*/  IMAD.IADD R35, R3, 0x1, -R32 ;  /* 0x0000000103237824 */ /* 0x000fe400078e0a20 */
[----:B------:R-:W-:-:S07]  /*11b0*/  IMAD.MOV.U32 R34, RZ, RZ, RZ ;  /* 0x000000ffff227224 */ /* 0x000fce00078e00ff */
.L_x_347:
[----:B------:R-:W-:Y:S01]  /*11c0*/  DSETP.NEU.AND P0, PT, R24, RZ, PT ;  /* 0x000000ff1800722a */ /* 0x000fe20003f0d000 */
[----:B------:R-:W-:Y:S01]  /*11d0*/  IADD3 R35, R35, -0x4, RZ ;  /* 0xfffffffc23237810 */ /* 0x000fe20007ffe0ff */
[----:B------:R-:W-:Y:S03]  /*11e0*/  BSSY B4, `(.L_x_337) ;  /* 0x0000064000047945 */ /* 0x000fe60003800000 */
[----:B------:R-:W-:-:S09]  /*11f0*/  ISETP.NE.AND P1, PT, R35, RZ, PT ;  /* 0x000000ff2300720c */ /* 0x000fd20003f25270 */
[----:B-1----:R-:W-:Y:S05]  /*1200*/  @!P0 BRA `(.L_x_338) ;  /* 0x0000000400848947 */ /* 0x002fea0003800000 */
[----:B------:R-:W1:Y:S01]  /*1210*/  S2UR UR5, SR_CgaCtaId ;  /* 0x00000000000579c3 */ /* 0x000e620000008800 */
[----:B------:R-:W2:Y:S01]  /*1220*/  MUFU.RCP64H R13, R25 ;  /* 0x00000019000d7308 */ /* 0x000ea20000001800 */
[----:B------:R-:W-:Y:S01]  /*1230*/  UMOV UR4, 0x400 ;  /* 0x0000040000047882 */ /* 0x000fe20000000000 */
[----:B------:R-:W-:Y:S01]  /*1240*/  IMAD.IADD R33, R0, 0x1, R34 ;  /* 0x0000000100217824 */ /* 0x000fe200078e0222 */
[----:B------:R-:W-:Y:S01]  /*1250*/  BSSY B5, `(.L_x_339) ;  /* 0x0000015000057945 */ /* 0x000fe20003800000 */
[----:B------:R-:W-:-:S06]  /*1260*/  IMAD.MOV.U32 R12, RZ, RZ, 0x1 ;  /* 0x00000001ff0c7424 */ /* 0x000fcc00078e00ff */
[----:B--2---:R-:W-:Y:S01]  /*1270*/  DFMA R14, R12, -R24, 1 ;  /* 0x3ff000000c0e742b */ /* 0x004fe20000000818 */
[----:B-1----:R-:W-:-:S07]  /*1280*/  ULEA UR4, UR5, UR4, 0x18 ;  /* 0x0000000405047291 */ /* 0x002fce000f8ec03f */
[----:B------:R-:W-:Y:S01]  /*1290*/  DFMA R14, R14, R14, R14 ;  /* 0x0000000e0e0e722b */ /* 0x000fe2000000000e */
[----:B------:R-:W-:-:S07]  /*12a0*/  LEA R33, R33, UR4, 0x3 ;  /* 0x0000000421217c11 */ /* 0x000fce000f8e18ff */
[----:B------:R-:W-:Y:S01]  /*12b0*/  DFMA R14, R12, R14, R12 ;  /* 0x0000000e0c0e722b */ /* 0x000fe2000000000c */
[----:B0-----:R-:W0:Y:S07]  /*12c0*/  LDS.64 R18, [R33] ;  /* 0x0000000021127984 */ /* 0x001e2e0000000a00 */
[----:B------:R-:W-:-:S08]  /*12d0*/  DFMA R12, R14, -R24, 1 ;  /* 0x3ff000000e0c742b */ /* 0x000fd00000000818 */
[----:B------:R-:W-:-:S08]  /*12e0*/  DFMA R12, R14, R12, R14 ;  /* 0x0000000c0e0c722b */ /* 0x000fd0000000000e */
[----:B0-----:R-:W-:Y:S01]  /*12f0*/  DMUL R14, R18, R12 ;  /* 0x0000000c120e7228 */ /* 0x001fe20000000000 */
[----:B------:R-:W-:-:S07]  /*1300*/  FSETP.GEU.AND P2, PT, |R19|, 6.5827683646048100446e-37, PT ;  /* 0x036000001300780b */ /* 0x000fce0003f4e200 */
[----:B------:R-:W-:-:S08]  /*1310*/  DFMA R16, R14, -R24, R18 ;  /* 0x800000180e10722b */ /* 0x000fd00000000012 */
[----:B------:R-:W-:-:S10]  /*1320*/  DFMA R14, R12, R16, R14 ;  /* 0x000000100c0e722b */ /* 0x000fd4000000000e */
[----:B------:R-:W-:-:S05]  /*1330*/  FFMA R11, RZ, R25, R15 ;  /* 0x00000019ff0b7223 */ /* 0x000fca000000000f */
[----:B------:R-:W-:-:S13]  /*1340*/  FSETP.GT.AND P0, PT, |R11|, 1.469367938527859385e-39, PT ;  /* 0x001000000b00780b */ /* 0x000fda0003f04200 */
[----:B------:R-:W-:Y:S05]  /*1350*/  @P0 BRA P2, `(.L_x_340) ;  /* 0x0000000000100947 */ /* 0x000fea0001000000 */
[----:B------:R-:W-:Y:S01]  /*1360*/  IMAD.MOV.U32 R16, RZ, RZ, R24 ;  /* 0x000000ffff107224 */ /* 0x000fe200078e0018 */
[----:B------:R-:W-:Y:S01]  /*1370*/  MOV R12, 0x13a0 ;  /* 0x000013a0000c7802 */ /* 0x000fe20000000f00 */
[----:B------:R-:W-:-:S07]  /*1380*/  IMAD.MOV.U32 R17, RZ, RZ, R25 ;  /* 0x000000ffff117224 */ /* 0x000fce00078e0019 */
[----:B------:R-:W-:Y:S05]  /*1390*/  CALL.REL.NOINC `($__internal_4_$__cuda_sm20_div_rn_f64_full) ;  /* 0x00000038008c7944 */ /* 0x000fea0003c00000 */
.L_x_340:
[----:B------:R-:W-:Y:S05]  /*13a0*/  BSYNC B5 ;  /* 0x0000000000057941 */ /* 0x000fea0003800000 */
.L_x_339:
[----:B------:R-:W0:Y:S01]  /*13b0*/  MUFU.RCP64H R13, R25 ;  /* 0x00000019000d7308 */ /* 0x000e220000001800 */
[----:B------:R-:W-:Y:S01]  /*13c0*/  IMAD.MOV.U32 R12, RZ, RZ, 0x1 ;  /* 0x00000001ff0c7424 */ /* 0x000fe200078e00ff */
[----:B------:R-:W1:Y:S01]  /*13d0*/  LDS.64 R18, [R33+0x8] ;  /* 0x0000080021127984 */ /* 0x000e620000000a00 */
[----:B------:R-:W-:Y:S03]  /*13e0*/  BSSY B5, `(.L_x_341) ;  /* 0x0000014000057945 */ /* 0x000fe60003800000 */
[----:B------:R2:W-:Y:S01]  /*13f0*/  STS.64 [R33], R14 ;  /* 0x0000000e21007388 */ /* 0x0005e20000000a00 */
[----:B0-----:R-:W-:-:S08]  /*1400*/  DFMA R16, R12, -R24, 1 ;  /* 0x3ff000000c10742b */ /* 0x001fd00000000818 */
[----:B------:R-:W-:-:S08]  /*1410*/  DFMA R16, R16, R16, R16 ;  /* 0x000000101010722b */ /* 0x000fd00000000010 */
[----:B------:R-:W-:-:S08]  /*1420*/  DFMA R16, R12, R16, R12 ;  /* 0x000000100c10722b */ /* 0x000fd0000000000c */
[----:B------:R-:W-:Y:S01]  /*1430*/  DFMA R12, R16, -R24, 1 ;  /* 0x3ff00000100c742b */ /* 0x000fe20000000818 */
[----:B-1----:R-:W-:-:S07]  /*1440*/  FSETP.GEU.AND P2, PT, |R19|, 6.5827683646048100446e-37, PT ;  /* 0x036000001300780b */ /* 0x002fce0003f4e200 */
[----:B------:R-:W-:-:S08]  /*1450*/  DFMA R20, R16, R12, R16 ;  /* 0x0000000c1014722b */ /* 0x000fd00000000010 */
[----:B------:R-:W-:-:S08]  /*1460*/  DMUL R12, R20, R18 ;  /* 0x00000012140c7228 */ /* 0x000fd00000000000 */
[----:B------:R-:W-:-:S08]  /*1470*/  DFMA R16, R12, -R24, R18 ;  /* 0x800000180c10722b */ /* 0x000fd00000000012 */
[----:B------:R-:W-:-:S10]  /*1480*/  DFMA R12, R20, R16, R12 ;  /* 0x00000010140c722b */ /* 0x000fd4000000000c */
[----:B------:R-:W-:-:S05]  /*1490*/  FFMA R11, RZ, R25, R13 ;  /* 0x00000019ff0b7223 */ /* 0x000fca000000000d */
[----:B------:R-:W-:-:S13]  /*14a0*/  FSETP.GT.AND P0, PT, |R11|, 1.469367938527859385e-39, PT ;  /* 0x001000000b00780b */ /* 0x000fda0003f04200 */
[----:B--2---:R-:W-:Y:S05]  /*14b0*/  @P0 BRA P2, `(.L_x_342) ;  /* 0x0000000000180947 */ /* 0x004fea0001000000 */
[----:B------:R-:W-:Y:S01]  /*14c0*/  MOV R16, R24 ;  /* 0x0000001800107202 */ /* 0x000fe20000000f00 */
[----:B------:R-:W-:Y:S01]  /*14d0*/  IMAD.MOV.U32 R17, RZ, RZ, R25 ;  /* 0x000000ffff117224 */ /* 0x000fe200078e0019 */
[----:B------:R-:W-:-:S07]  /*14e0*/  MOV R12, 0x1500 ;  /* 0x00001500000c7802 */ /* 0x000fce0000000f00 */
[----:B------:R-:W-:Y:S05]  /*14f0*/  CALL.REL.NOINC `($__internal_4_$__cuda_sm20_div_rn_f64_full) ;  /* 0x0000003800347944 */ /* 0x000fea0003c00000 */
[----:B------:R-:W-:Y:S02]  /*1500*/  IMAD.MOV.U32 R12, RZ, RZ, R14 ;  /* 0x000000ffff0c7224 */ /* 0x000fe400078e000e */
[----:B------:R-:W-:-:S07]  /*1510*/  IMAD.MOV.U32 R13, RZ, RZ, R15 ;  /* 0x000000ffff0d7224 */ /* 0x000fce00078e000f */
.L_x_342:
[----:B------:R-:W-:Y:S05]  /*1520*/  BSYNC B5 ;  /* 0x0000000000057941 */ /* 0x000fea0003800000 */
.L_x_341:
[----:B------:R-:W0:Y:S01]  /*1530*/  MUFU.RCP64H R15, R25 ;  /* 0x00000019000f7308 */ /* 0x000e220000001800 */
[----:B------:R-:W-:Y:S01]  /*1540*/  IMAD.MOV.U32 R14, RZ, RZ, 0x1 ;  /* 0x00000001ff0e7424 */ /* 0x000fe200078e00ff */
[----:B------:R-:W1:Y:S01]  /*1550*/  LDS.64 R18, [R33+0x10] ;  /* 0x0000100021127984 */ /* 0x000e620000000a00 */
[----:B------:R-:W-:Y:S03]  /*1560*/  BSSY B5, `(.L_x_343) ;  /* 0x0000012000057945 */ /* 0x000fe60003800000 */
[----:B------:R2:W-:Y:S01]  /*1570*/  STS.64 [R33+0x8], R12 ;  /* 0x0000080c21007388 */ /* 0x0005e20000000a00 */
        /* <DEDUP_REMOVED lines=12> */
[----:B------:R-:W-:Y:S01]  /*1640*/  IMAD.MOV.U32 R16, RZ, RZ, R24 ;  /* 0x000000ffff107224 */ /* 0x000fe200078e0018 */
[----:B------:R-:W-:Y:S02]  /*1650*/  MOV R17, R25 ;  /* 0x0000001900117202 */ /* 0x000fe40000000f00 */
[----:B------:R-:W-:-:S07]  /*1660*/  MOV R12, 0x1680 ;  /* 0x00001680000c7802 */ /* 0x000fce0000000f00 */
[----:B------:R-:W-:Y:S05]  /*1670*/  CALL.REL.NOINC `($__internal_4_$__cuda_sm20_div_rn_f64_full) ;  /* 0x0000003400d47944 */ /* 0x000fea0003c00000 */
.L_x_344:
[----:B------:R-:W-:Y:S05]  /*1680*/  BSYNC B5 ;  /* 0x0000000000057941 */ /* 0x000fea0003800000 */
.L_x_343:
        /* <DEDUP_REMOVED lines=18> */
[----:B------:R-:W-:Y:S01]  /*17b0*/  MOV R12, 0x17e0 ;  /* 0x000017e0000c7802 */ /* 0x000fe20000000f00 */
[----:B------:R-:W-:-:S07]  /*17c0*/  IMAD.MOV.U32 R17, RZ, RZ, R25 ;  /* 0x000000ffff117224 */ /* 0x000fce00078e0019 */
[----:B------:R-:W-:Y:S05]  /*17d0*/  CALL.REL.NOINC `($__internal_4_$__cuda_sm20_div_rn_f64_full) ;  /* 0x00000034007c7944 */ /* 0x000fea0003c00000 */
[----:B------:R-:W-:Y:S02]  /*17e0*/  IMAD.MOV.U32 R12, RZ, RZ, R14 ;  /* 0x000000ffff0c7224 */ /* 0x000fe400078e000e */
[----:B------:R-:W-:-:S07]  /*17f0*/  IMAD.MOV.U32 R13, RZ, RZ, R15 ;  /* 0x000000ffff0d7224 */ /* 0x000fce00078e000f */
.L_x_346:
[----:B------:R-:W-:Y:S05]  /*1800*/  BSYNC B5 ;  /* 0x0000000000057941 */ /* 0x000fea0003800000 */
.L_x_345:
[----:B------:R1:W-:Y:S02]  /*1810*/  STS.64 [R33+0x18], R12 ;  /* 0x0000180c21007388 */ /* 0x0003e40000000a00 */
.L_x_338:
[----:B------:R-:W-:Y:S05]  /*1820*/  BSYNC B4 ;  /* 0x0000000000047941 */ /* 0x000fea0003800000 */
.L_x_337:
[----:B------:R-:W-:Y:S01]  /*1830*/  IADD3 R34, R34, 0x4, RZ ;  /* 0x0000000422227810 */ /* 0x000fe20007ffe0ff */
[----:B------:R-:W-:Y:S06]  /*1840*/  @P1 BRA `(.L_x_347) ;  /* 0xfffffff8005c1947 */ /* 0x000fec000383ffff */
.L_x_336:
[----:B------:R-:W-:Y:S05]  /*1850*/  BSYNC B3 ;  /* 0x0000000000037941 */ /* 0x000fea0003800000 */
.L_x_335:
[----:B------:R-:W-:-:S13]  /*1860*/  ISETP.NE.AND P0, PT, R32, RZ, PT ;  /* 0x000000ff2000720c */ /* 0x000fda0003f05270 */
[----:B------:R-:W-:Y:S05]  /*1870*/  @!P0 BRA `(.L_x_334) ;  /* 0x0000000000948947 */ /* 0x000fea0003800000 */
.L_x_352:
[----:B------:R-:W-:Y:S01]  /*1880*/  DSETP.NEU.AND P0, PT, R24, RZ, PT ;  /* 0x000000ff1800722a */ /* 0x000fe20003f0d000 */
[----:B------:R-:W-:-:S13]  /*1890*/  BSSY B3, `(.L_x_348) ;  /* 0x000001f000037945 */ /* 0x000fda0003800000 */
[----:B--2---:R-:W-:Y:S05]  /*18a0*/  @!P0 BRA `(.L_x_349) ;  /* 0x0000000000748947 */ /* 0x004fea0003800000 */
[----:B------:R-:W2:Y:S01]  /*18b0*/  S2UR UR5, SR_CgaCtaId ;  /* 0x00000000000579c3 */ /* 0x000ea20000008800 */
[----:B-1----:R-:W1:Y:S01]  /*18c0*/  MUFU.RCP64H R13, R25 ;  /* 0x00000019000d7308 */ /* 0x002e620000001800 */
[----:B------:R-:W-:Y:S01]  /*18d0*/  UMOV UR4, 0x400 ;  /* 0x0000040000047882 */ /* 0x000fe20000000000 */
[----:B------:R-:W-:Y:S01]  /*18e0*/  IMAD.IADD R33, R0, 0x1, R34 ;  /* 0x0000000100217824 */ /* 0x000fe200078e0222 */
[----:B------:R-:W-:Y:S01]  /*18f0*/  BSSY B4, `(.L_x_350) ;  /* 0x0000017000047945 */ /* 0x000fe20003800000 */
[----:B------:R-:W-:-:S06]  /*1900*/  IMAD.MOV.U32 R12, RZ, RZ, 0x1 ;  /* 0x00000001ff0c7424 */ /* 0x000fcc00078e00ff */
[----:B-1----:R-:W-:Y:S01]  /*1910*/  DFMA R14, R12, -R24, 1 ;  /* 0x3ff000000c0e742b */ /* 0x002fe20000000818 */
[----:B--2---:R-:W-:-:S07]  /*1920*/  ULEA UR4, UR5, UR4, 0x18 ;  /* 0x0000000405047291 */ /* 0x004fce000f8ec03f */
        /* <DEDUP_REMOVED lines=17> */
[----:B------:R-:W-:Y:S01]  /*1a40*/  IMAD.MOV.U32 R12, RZ, RZ, R14 ;  /* 0x000000ffff0c7224 */ /* 0x000fe200078e000e */
[----:B------:R-:W-:-:S07]  /*1a50*/  MOV R13, R15 ;  /* 0x0000000f000d7202 */ /* 0x000fce0000000f00 */
.L_x_351:
[----:B------:R-:W-:Y:S05]  /*1a60*/  BSYNC B4 ;  /* 0x0000000000047941 */ /* 0x000fea0003800000 */
.L_x_350:
[----:B------:R2:W-:Y:S02]  /*1a70*/  STS.64 [R33], R12 ;  /* 0x0000000c21007388 */ /* 0x0005e40000000a00 */
.L_x_349:
[----:B------:R-:W-:Y:S05]  /*1a80*/  BSYNC B3 ;  /* 0x0000000000037941 */ /* 0x000fea0003800000 */
.L_x_348:
[----:B------:R-:W-:Y:S02]  /*1a90*/  VIADD R32, R32, 0xffffffff ;  /* 0xffffffff20207836 */ /* 0x000fe40000000000 */
[----:B------:R-:W-:-:S03]  /*1aa0*/  VIADD R34, R34, 0x1 ;  /* 0x0000000122227836 */ /* 0x000fc60000000000 */
[----:B------:R-:W-:-:S13]  /*1ab0*/  ISETP.NE.AND P0, PT, R32, RZ, PT ;  /* 0x000000ff2000720c */ /* 0x000fda0003f05270 */
[----:B------:R-:W-:Y:S05]  /*1ac0*/  @P0 BRA `(.L_x_352) ;  /* 0xfffffffc006c0947 */ /* 0x000fea000383ffff */
.L_x_334:
[----:B------:R-:W-:Y:S05]  /*1ad0*/  BSYNC B2 ;  /* 0x0000000000027941 */ /* 0x000fea0003800000 */
.L_x_333:
[----:B------:R-:W-:-:S13]  /*1ae0*/  ISETP.GE.AND P0, PT, R7, R34, PT ;  /* 0x000000220700720c */ /* 0x000fda0003f06270 */
[----:B------:R-:W-:Y:S05]  /*1af0*/  @!P0 BRA `(.L_x_310) ;  /* 0x00000000007c8947 */ /* 0x000fea0003800000 */
[----:B------:R-:W-:Y:S01]  /*1b00*/  IADD3 R11, -R34, 0x1, R7 ;  /* 0x00000001220b7810 */ /* 0x000fe20007ffe107 */
[----:B-12---:R-:W-:Y:S01]  /*1b10*/  IMAD.IADD R12, R7, 0x1, -R34 ;  /* 0x00000001070c7824 */ /* 0x006fe200078e0a22 */
[----:B------:R-:W-:Y:S02]  /*1b20*/  BSSY B1, `(.L_x_353) ;  /* 0x000000e000017945 */ /* 0x000fe40003800000 */
[----:B------:R-:W-:Y:S02]  /*1b30*/  LOP3.LUT P0, R11, R11, 0x3, RZ, 0xc0, !PT ;  /* 0x000000030b0b7812 */ /* 0x000fe4000780c0ff */
[----:B------:R-:W-:-:S11]  /*1b40*/  ISETP.GE.U32.AND P1, PT, R12, 0x3, PT ;  /* 0x000000030c00780c */ /* 0x000fd60003f26070 */
[----:B------:R-:W-:Y:S05]  /*1b50*/  @!P0 BRA `(.L_x_354) ;  /* 0x0000000000288947 */ /* 0x000fea0003800000 */
[----:B------:R-:W1:Y:S01]  /*1b60*/  S2R R13, SR_CgaCtaId ;  /* 0x00000000000d7919 */ /* 0x000e620000008800 */
[----:B------:R-:W-:-:S04]  /*1b70*/  MOV R12, 0x400 ;  /* 0x00000400000c7802 */ /* 0x000fc80000000f00 */
[----:B-1----:R-:W-:-:S07]  /*1b80*/  LEA R13, R13, R12, 0x18 ;  /* 0x0000000c0d0d7211 */ /* 0x002fce00078ec0ff */
.L_x_355:
[----:B------:R-:W-:Y:S01]  /*1b90*/  IMAD.IADD R12, R0, 0x1, R34 ;  /* 0x00000001000c7824 */ /* 0x000fe200078e0222 */
[----:B------:R-:W-:Y:S01]  /*1ba0*/  IADD3 R11, R11, -0x1, RZ ;  /* 0xffffffff0b0b7810 */ /* 0x000fe20007ffe0ff */
[----:B------:R-:W-:Y:S02]  /*1bb0*/  VIADD R34, R34, 0x1 ;  /* 0x0000000122227836 */ /* 0x000fe40000000000 */
[----:B------:R-:W-:Y:S01]  /*1bc0*/  IMAD R12, R12, 0x8, R13 ;  /* 0x000000080c0c7824 */ /* 0x000fe200078e020d */
[----:B------:R-:W-:-:S04]  /*1bd0*/  ISETP.NE.AND P0, PT, R11, RZ, PT ;  /* 0x000000ff0b00720c */ /* 0x000fc80003f05270 */
[----:B------:R1:W-:Y:S09]  /*1be0*/  STS.64 [R12], RZ ;  /* 0x000000ff0c007388 */ /* 0x0003f20000000a00 */
[----:B-1----:R-:W-:Y:S05]  /*1bf0*/  @P0 BRA `(.L_x_355) ;  /* 0xfffffffc00e40947 */ /* 0x002fea000383ffff */
.L_x_354:
[----:B------:R-:W-:Y:S05]  /*1c00*/  BSYNC B1 ;  /* 0x0000000000017941 */ /* 0x000fea0003800000 */
.L_x_353:
[----:B------:R-:W-:Y:S05]  /*1c10*/  @!P1 BRA `(.L_x_310) ;  /* 0x0000000000349947 */ /* 0x000fea0003800000 */
[----:B------:R-:W1:Y:S01]  /*1c20*/  S2R R12, SR_CgaCtaId ;  /* 0x00000000000c7919 */ /* 0x000e620000008800 */
[----:B------:R-:W-:-:S04]  /*1c30*/  MOV R11, 0x400 ;  /* 0x00000400000b7802 */ /* 0x000fc80000000f00 */
[----:B-1----:R-:W-:-:S07]  /*1c40*/  LEA R11, R12, R11, 0x18 ;  /* 0x0000000b0c0b7211 */ /* 0x002fce00078ec0ff */
.L_x_356:
[----:B------:R-:W-:-:S04]  /*1c50*/  IMAD.IADD R12, R0, 0x1, R34 ;  /* 0x00000001000c7824 */ /* 0x000fc800078e0222 */
[----:B---3--:R-:W-:Y:S02]  /*1c60*/  IMAD R13, R12, 0x8, R11 ;  /* 0x000000080c0d7824 */ /* 0x008fe400078e020b */
[C---:B------:R-:W-:Y:S02]  /*1c70*/  VIADD R12, R34.reuse, 0x3 ;  /* 0x00000003220c7836 */ /* 0x040fe40000000000 */
[----:B------:R-:W-:Y:S01]  /*1c80*/  VIADD R34, R34, 0x4 ;  /* 0x0000000422227836 */ /* 0x000fe20000000000 */
[----:B------:R3:W-:Y:S02]  /*1c90*/  STS.64 [R13], RZ ;  /* 0x000000ff0d007388 */ /* 0x0007e40000000a00 */
[----:B------:R-:W-:Y:S02]  /*1ca0*/  ISETP.GE.AND P0, PT, R12, R7, PT ;  /* 0x000000070c00720c */ /* 0x000fe40003f06270 */
[----:B------:R3:W-:Y:S04]  /*1cb0*/  STS.64 [R13+0x8], RZ ;  /* 0x000008ff0d007388 */ /* 0x0007e80000000a00 */
[----:B------:R3:W-:Y:S04]  /*1cc0*/  STS.64 [R13+0x10], RZ ;  /* 0x000010ff0d007388 */ /* 0x0007e80000000a00 */
[----:B------:R3:W-:Y:S03]  /*1cd0*/  STS.64 [R13+0x18], RZ ;  /* 0x000018ff0d007388 */ /* 0x0007e60000000a00 */
[----:B------:R-:W-:Y:S05]  /*1ce0*/  @!P0 BRA `(.L_x_356) ;  /* 0xfffffffc00d88947 */ /* 0x000fea000383ffff */
.L_x_310:
[----:B------:R-:W-:Y:S05]  /*1cf0*/  BSYNC B0 ;  /* 0x0000000000007941 */ /* 0x000fea0003800000 */
.L_x_309:
[----:B------:R-:W4:Y:S01]  /*1d00*/  S2R R11, SR_TID.X ;  /* 0x00000000000b7919 */ /* 0x000f220000002100 */
[----:B------:R-:W-:Y:S01]  /*1d10*/  BSSY B0, `(.L_x_357) ;  /* 0x0000191000007945 */ /* 0x000fe20003800000 */
[----:B----4-:R-:W-:-:S13]  /*1d20*/  ISETP.NE.AND P0, PT, R11, RZ, PT ;  /* 0x000000ff0b00720c */ /* 0x010fda0003f05270 */
[----:B------:R-:W-:Y:S05]  /*1d30*/  @P0 BRA `(.L_x_358) ;  /* 0x0000001800380947 */ /* 0x000fea0003800000 */
[----:B0-----:R-:W0:Y:S01]  /*1d40*/  LDC.64 R18, c[0x0][0x210] ;  /* 0x00008400ff127b82 */ /* 0x001e220000000a00 */
[----:B------:R-:W4:Y:S01]  /*1d50*/  I2F.F64 R14, R6 ;  /* 0x00000006000e7312 */ /* 0x000f220000201c00 */
[----:B-12---:R-:W-:Y:S01]  /*1d60*/  MOV R12, 0x0 ;  /* 0x00000000000c7802 */ /* 0x006fe20000000f00 */
[----:B---3--:R-:W-:Y:S01]  /*1d70*/  IMAD.MOV.U32 R13, RZ, RZ, 0x3ff00000 ;  /* 0x3ff00000ff0d7424 */ /* 0x008fe200078e00ff */
[----:B0-----:R-:W-:Y:S02]  /*1d80*/  DSETP.GE.AND P0, PT, R18, 1, PT ;  /* 0x3ff000001200742a */ /* 0x001fe40003f06000 */
[----:B----4-:R-:W-:-:S12]  /*1d90*/  DFMA R14, -R22, R18, R14 ;  /* 0x00000012160e722b */ /* 0x010fd8000000010e */
[----:B------:R-:W-:Y:S05]  /*1da0*/  @!P0 BRA `(.L_x_359) ;  /* 0x0000000000448947 */ /* 0x000fea0003800000 */
        /* <DEDUP_REMOVED lines=13> */
[----:B------:R-:W-:Y:S02]  /*1e80*/  IMAD.U32 R12, RZ, RZ, UR4 ;  /* 0x00000004ff0c7e24 */ /* 0x000fe4000f8e00ff */
[----:B------:R-:W-:Y:S02]  /*1e90*/  IMAD.U32 R13, RZ, RZ, UR5 ;  /* 0x00000005ff0d7e24 */ /* 0x000fe4000f8e00ff */
[----:B------:R-:W-:-:S07]  /*1ea0*/  VIADD R24, R11, 0xfff00000 ;  /* 0xfff000000b187836 */ /* 0x000fce0000000000 */
[----:B------:R-:W-:Y:S05]  /*1eb0*/  CALL.REL.NOINC `($__internal_3_$__cuda_sm20_dblrcp_rn_slowpath_v3) ;  /* 0x0000002c00207944 */ /* 0x000fea0003c00000 */
.L_x_359:
[----:B------:R-:W-:Y:S01]  /*1ec0*/  ISETP.GE.AND P0, PT, R4, 0x1, PT ;  /* 0x000000010400780c */ /* 0x000fe20003f06270 */
[----:B------:R-:W-:Y:S01]  /*1ed0*/  BSSY B1, `(.L_x_360) ;  /* 0x00000b5000017945 */ /* 0x000fe20003800000 */
[----:B------:R-:W-:-:S11]  /*1ee0*/  CS2R R22, SRZ ;  /* 0x0000000000167805 */ /* 0x000fd6000001ff00 */
[----:B------:R-:W-:Y:S05]  /*1ef0*/  @!P0 BRA `(.L_x_361) ;  /* 0x0000000800c88947 */ /* 0x000fea0003800000 */
[----:B------:R-:W-:Y:S01]  /*1f00*/  LOP3.LUT R11, RZ, R9, RZ, 0x33, !PT ;  /* 0x00000009ff0b7212 */ /* 0x000fe200078e33ff */
[----:B------:R-:W-:Y:S01]  /*1f10*/  BSSY B2, `(.L_x_362) ;  /* 0x000008a000027945 */ /* 0x000fe20003800000 */
[----:B------:R-:W-:Y:S02]  /*1f20*/  MOV R17, RZ ;  /* 0x000000ff00117202 */ /* 0x000fe40000000f00 */
[----:B------:R-:W-:Y:S02]  /*1f30*/  CS2R R22, SRZ ;  /* 0x0000000000167805 */ /* 0x000fe4000001ff00 */
[----:B------:R-:W-:-:S04]  /*1f40*/  IADD3 R11, -R11, -0x2, -R6 ;  /* 0xfffffffe0b0b7810 */ /* 0x000fc80007ffe906 */
[----:B------:R-:W-:Y:S02]  /*1f50*/  ISETP.GE.U32.AND P1, PT, R11, 0x3, PT ;  /* 0x000000030b00780c */ /* 0x000fe40003f26070 */
[----:B------:R-:W-:-:S11]  /*1f60*/  LOP3.LUT R11, R4, 0x3, RZ, 0xc0, !PT ;  /* 0x00000003040b7812 */ /* 0x000fd600078ec0ff */
[----:B------:R-:W-:Y:S05]  /*1f70*/  @!P1 BRA `(.L_x_363) ;  /* 0x00000008000c9947 */ /* 0x000fea0003800000 */
[----:B------:R-:W0:Y:S01]  /*1f80*/  S2R R16, SR_TID.Y ;  /* 0x0000000000107919 */ /* 0x000e220000002200 */
[----:B------:R-:W1:Y:S01]  /*1f90*/  S2UR UR5, SR_CgaCtaId ;  /* 0x00000000000579c3 */ /* 0x000e620000008800 */
[----:B------:R-:W-:Y:S01]  /*1fa0*/  VIADD R7, R7, 0x1 ;  /* 0x0000000107077836 */ /* 0x000fe20000000000 */
[----:B------:R-:W-:Y:S01]  /*1fb0*/  ULDC UR4, c[0x0][0x0] ;  /* 0x0000000000047ab9 */ /* 0x000fe20000000800 */
[----:B------:R-:W-:Y:S01]  /*1fc0*/  VIADD R17, R10, 0x1 ;  /* 0x000000010a117836 */ /* 0x000fe20000000000 */
[----:B------:R-:W-:Y:S01]  /*1fd0*/  CS2R R22, SRZ ;  /* 0x0000000000167805 */ /* 0x000fe2000001ff00 */
[----:B------:R-:W-:Y:S01]  /*1fe0*/  IMAD R7, R7, UR4, RZ ;  /* 0x0000000407077c24 */ /* 0x000fe2000f8e02ff */
[----:B------:R-:W-:Y:S02]  /*1ff0*/  UMOV UR4, 0x400 ;  /* 0x0000040000047882 */ /* 0x000fe40000000000 */
[----:B-1----:R-:W-:Y:S01]  /*2000*/  ULEA UR4, UR5, UR4, 0x18 ;  /* 0x0000000405047291 */ /* 0x002fe2000f8ec03f */
[----:B0-----:R-:W-:-:S02]  /*2010*/  IMAD R7, R17, R16, R7 ;  /* 0x0000001011077224 */ /* 0x001fc400078e0207 */
[----:B------:R-:W-:Y:S02]  /*2020*/  IMAD.MOV.U32 R17, RZ, RZ, RZ ;  /* 0x000000ffff117224 */ /* 0x000fe400078e00ff */
[----:B------:R-:W-:Y:S02]  /*2030*/  IMAD.SHL.U32 R16, R7, 0x2, RZ ;  /* 0x0000000207107824 */ /* 0x000fe400078e00ff */
[----:B------:R-:W-:-:S03]  /*2040*/  IMAD.IADD R7, R4, 0x1, -R11 ;  /* 0x0000000104077824 */ /* 0x000fc600078e0a0b */
[----:B------:R-:W-:-:S07]  /*2050*/  LEA R16, R16, UR4, 0x2 ;  /* 0x0000000410107c11 */ /* 0x000fce000f8e10ff */
.L_x_376:
        /* <DEDUP_REMOVED lines=19> */
.L_x_365:
[----:B------:R-:W-:Y:S01]  /*2190*/  MOV R18, 0x0 ;  /* 0x0000000000127802 */ /* 0x000fe20000000f00 */
[----:B------:R-:W-:-:S06]  /*21a0*/  IMAD.MOV.U32 R19, RZ, RZ, 0x3ff80000 ;  /* 0x3ff80000ff137424 */ /* 0x000fcc00078e00ff */
[----:B------:R-:W-:-:S08]  /*21b0*/  DFMA R18, R20, R18, -2.5 ;  /* 0xc00400001412742b */ /* 0x000fd00000000012 */
[----:B------:R-:W-:-:S08]  /*21c0*/  DMUL R18, R20, R18 ;  /* 0x0000001214127228 */ /* 0x000fd00000000000 */
[----:B------:R-:W-:-:S11]  /*21d0*/  DFMA R18, R20, R18, 1 ;  /* 0x3ff000001412742b */ /* 0x000fd60000000012 */
.L_x_366:
[----:B------:R-:W-:Y:S05]  /*21e0*/  BSYNC B3 ;  /* 0x0000000000037941 */ /* 0x000fea0003800000 */
.L_x_364:
        /* <DEDUP_REMOVED lines=22> */
.L_x_368:
[----:B------:R-:W-:Y:S02]  /*2350*/  IMAD.MOV.U32 R18, RZ, RZ, 0x0 ;  /* 0x00000000ff127424 */ /* 0x000fe400078e00ff */
[----:B------:R-:W-:-:S06]  /*2360*/  IMAD.MOV.U32 R19, RZ, RZ, 0x3ff80000 ;  /* 0x3ff80000ff137424 */ /* 0x000fcc00078e00ff */
[----:B------:R-:W-:-:S08]  /*2370*/  DFMA R18, R20, R18, -2.5 ;  /* 0xc00400001412742b */ /* 0x000fd00000000012 */
[----:B------:R-:W-:-:S08]  /*2380*/  DMUL R18, R20, R18 ;  /* 0x0000001214127228 */ /* 0x000fd00000000000 */
[----:B------:R-:W-:-:S11]  /*2390*/  DFMA R18, R20, R18, 1 ;  /* 0x3ff000001412742b */ /* 0x000fd60000000012 */
.L_x_369:
[----:B------:R-:W-:Y:S05]  /*23a0*/  BSYNC B3 ;  /* 0x0000000000037941 */ /* 0x000fea0003800000 */
.L_x_367:
        /* <DEDUP_REMOVED lines=22> */
.L_x_371:
[----:B------:R-:W-:Y:S01]  /*2510*/  MOV R18, 0x0 ;  /* 0x0000000000127802 */ /* 0x000fe20000000f00 */
[----:B------:R-:W-:-:S06]  /*2520*/  IMAD.MOV.U32 R19, RZ, RZ, 0x3ff80000 ;  /* 0x3ff80000ff137424 */ /* 0x000fcc00078e00ff */
[----:B------:R-:W-:-:S08]  /*2530*/  DFMA R18, R20, R18, -2.5 ;  /* 0xc00400001412742b */ /* 0x000fd00000000012 */
[----:B------:R-:W-:-:S08]  /*2540*/  DMUL R18, R20, R18 ;  /* 0x0000001214127228 */ /* 0x000fd00000000000 */
[----:B------:R-:W-:-:S11]  /*2550*/  DFMA R18, R20, R18, 1 ;  /* 0x3ff000001412742b */ /* 0x000fd60000000012 */
.L_x_372:
[----:B------:R-:W-:Y:S05]  /*2560*/  BSYNC B3 ;  /* 0x0000000000037941 */ /* 0x000fea0003800000 */
.L_x_370:
        /* <DEDUP_REMOVED lines=22> */
.L_x_374:
[----:B------:R-:W-:Y:S02]  /*26d0*/  IMAD.MOV.U32 R18, RZ, RZ, 0x0 ;  /* 0x00000000ff127424 */ /* 0x000fe400078e00ff */
[----:B------:R-:W-:-:S06]  /*26e0*/  IMAD.MOV.U32 R19, RZ, RZ, 0x3ff80000 ;  /* 0x3ff80000ff137424 */ /* 0x000fcc00078e00ff */
[----:B------:R-:W-:-:S08]  /*26f0*/  DFMA R18, R20, R18, -2.5 ;  /* 0xc00400001412742b */ /* 0x000fd00000000012 */
[----:B------:R-:W-:-:S08]  /*2700*/  DMUL R18, R20, R18 ;  /* 0x0000001214127228 */ /* 0x000fd00000000000 */
[----:B------:R-:W-:-:S11]  /*2710*/  DFMA R18, R20, R18, 1 ;  /* 0x3ff000001412742b */ /* 0x000fd60000000012 */
.L_x_375:
[----:B------:R-:W-:Y:S05]  /*2720*/  BSYNC B3 ;  /* 0x0000000000037941 */ /* 0x000fea0003800000 */
.L_x_373:
[----:B------:R-:W-:Y:S01]  /*2730*/  VIADD R7, R7, 0xfffffffc ;  /* 0xfffffffc07077836 */ /* 0x000fe20000000000 */
[----:B------:R-:W-:Y:S01]  /*2740*/  IADD3 R20, R16, 0x20, RZ ;  /* 0x0000002010147810 */ /* 0x000fe20007ffe0ff */
[----:B------:R-:W-:Y:S01]  /*2750*/  DADD R22, R22, R18 ;  /* 0x0000000016167229 */ /* 0x000fe20000000012 */
[----:B------:R0:W-:Y:S01]  /*2760*/  STS.64 [R16+0x18], R18 ;  /* 0x0000181210007388 */ /* 0x0001e20000000a00 */
[----:B------:R-:W-:Y:S01]  /*2770*/  VIADD R17, R17, 0x4 ;  /* 0x0000000411117836 */ /* 0x000fe20000000000 */
[----:B------:R-:W-:Y:S01]  /*2780*/  ISETP.NE.AND P1, PT, R7, RZ, PT ;  /* 0x000000ff0700720c */ /* 0x000fe20003f25270 */
[----:B0-----:R-:W-:-:S12]  /*2790*/  IMAD.MOV.U32 R16, RZ, RZ, R20 ;  /* 0x000000ffff107224 */ /* 0x001fd800078e0014 */
[----:B------:R-:W-:Y:S05]  /*27a0*/  @P1 BRA `(.L_x_376) ;  /* 0xfffffff8002c1947 */ /* 0x000fea000383ffff */
.L_x_363:
[----:B------:R-:W-:Y:S05]  /*27b0*/  BSYNC B2 ;  /* 0x0000000000027941 */ /* 0x000fea0003800000 */
.L_x_362:
[----:B------:R-:W-:-:S13]  /*27c0*/  ISETP.NE.AND P1, PT, R11, RZ, PT ;  /* 0x000000ff0b00720c */ /* 0x000fda0003f25270 */
[----:B------:R-:W-:Y:S05]  /*27d0*/  @!P1 BRA `(.L_x_361) ;  /* 0x0000000000909947 */ /* 0x000fea0003800000 */
[----:B------:R-:W0:Y:S01]  /*27e0*/  S2R R16, SR_CgaCtaId ;  /* 0x0000000000107919 */ /* 0x000e220000008800 */
[----:B------:R-:W-:-:S04]  /*27f0*/  MOV R7, 0x400 ;  /* 0x0000040000077802 */ /* 0x000fc80000000f00 */
[----:B0-----:R-:W-:-:S07]  /*2800*/  LEA R7, R16, R7, 0x18 ;  /* 0x0000000710077211 */ /* 0x001fce00078ec0ff */
.L_x_380:
        /* <DEDUP_REMOVED lines=19> */
.L_x_378:
[----:B------:R-:W-:Y:S02]  /*2940*/  IMAD.MOV.U32 R18, RZ, RZ, 0x0 ;  /* 0x00000000ff127424 */ /* 0x000fe400078e00ff */
[----:B------:R-:W-:-:S06]  /*2950*/  IMAD.MOV.U32 R19, RZ, RZ, 0x3ff80000 ;  /* 0x3ff80000ff137424 */ /* 0x000fcc00078e00ff */
[----:B------:R-:W-:-:S08]  /*2960*/  DFMA R18, R20, R18, -2.5 ;  /* 0xc00400001412742b */ /* 0x000fd00000000012 */
[----:B------:R-:W-:-:S08]  /*2970*/  DMUL R18, R20, R18 ;  /* 0x0000001214127228 */ /* 0x000fd00000000000 */
[----:B------:R-:W-:-:S11]  /*2980*/  DFMA R18, R20, R18, 1 ;  /* 0x3ff000001412742b */ /* 0x000fd60000000012 */
.L_x_379:
[----:B------:R-:W-:Y:S05]  /*2990*/  BSYNC B2 ;  /* 0x0000000000027941 */ /* 0x000fea0003800000 */
.L_x_377:
[----:B------:R-:W-:Y:S01]  /*29a0*/  IMAD.IADD R16, R2, 0x1, R17 ;  /* 0x0000000102107824 */ /* 0x000fe200078e0211 */
[----:B------:R-:W-:Y:S01]  /*29b0*/  DADD R22, R18, R22 ;  /* 0x0000000012167229 */ /* 0x000fe20000000016 */
[----:B------:R-:W-:Y:S02]  /*29c0*/  VIADD R11, R11, 0xffffffff ;  /* 0xffffffff0b0b7836 */ /* 0x000fe40000000000 */
[----:B------:R-:W-:Y:S01]  /*29d0*/  VIADD R17, R17, 0x1 ;  /* 0x0000000111117836 */ /* 0x000fe20000000000 */
[----:B------:R-:W-:Y:S02]  /*29e0*/  LEA R21, R16, R7, 0x3 ;  /* 0x0000000710157211 */ /* 0x000fe400078e18ff */
[----:B------:R-:W-:-:S03]  /*29f0*/  ISETP.NE.AND P1, PT, R11, RZ, PT ;  /* 0x000000ff0b00720c */ /* 0x000fc60003f25270 */
[----:B------:R0:W-:Y:S10]  /*2a00*/  STS.64 [R21], R18 ;  /* 0x0000001215007388 */ /* 0x0001f40000000a00 */
[----:B------:R-:W-:Y:S05]  /*2a10*/  @P1 BRA `(.L_x_380) ;  /* 0xfffffffc007c1947 */ /* 0x000fea000383ffff */
.L_x_361:
[----:B------:R-:W-:Y:S05]  /*2a20*/  BSYNC B1 ;  /* 0x0000000000017941 */ /* 0x000fea0003800000 */
.L_x_360:
        /* <DEDUP_REMOVED lines=10> */
[----:B------:R-:W-:Y:S01]  /*2ad0*/  IMAD.IADD R24, R4, 0x1, -R25 ;  /* 0x0000000104187824 */ /* 0x000fe200078e0a19 */
[----:B------:R-:W-:-:S07]  /*2ae0*/  MOV R7, RZ ;  /* 0x000000ff00077202 */ /* 0x000fce0000000f00 */
.L_x_395:
[----:B------:R-:W-:Y:S01]  /*2af0*/  DSETP.NEU.AND P0, PT, R22, RZ, PT ;  /* 0x000000ff1600722a */ /* 0x000fe20003f0d000 */
[----:B------:R-:W-:Y:S01]  /*2b00*/  VIADD R24, R24, 0xfffffffc ;  /* 0xfffffffc18187836 */ /* 0x000fe20000000000 */
[----:B------:R-:W-:Y:S04]  /*2b10*/  BSSY B4, `(.L_x_385) ;  /* 0x0000064000047945 */ /* 0x000fe80003800000 */
[----:B------:R-:W-:-:S08]  /*2b20*/  ISETP.NE.AND P1, PT, R24, RZ, PT ;  /* 0x000000ff1800720c */ /* 0x000fd00003f25270 */
        /* <DEDUP_REMOVED lines=26> */
[----:B------:R-:W-:Y:S01]  /*2cd0*/  MOV R12, R14 ;  /* 0x0000000e000c7202 */ /* 0x000fe20000000f00 */
[----:B------:R-:W-:-:S07]  /*2ce0*/  IMAD.MOV.U32 R13, RZ, RZ, R15 ;  /* 0x000000ffff0d7224 */ /* 0x000fce00078e000f */
.L_x_388:
[----:B------:R-:W-:Y:S05]  /*2cf0*/  BSYNC B5 ;  /* 0x0000000000057941 */ /* 0x000fea0003800000 */
.L_x_387:
        /* <DEDUP_REMOVED lines=21> */
.L_x_390:
[----:B------:R-:W-:Y:S05]  /*2e50*/  BSYNC B5 ;  /* 0x0000000000057941 */ /* 0x000fea0003800000 */
.L_x_389:
        /* <DEDUP_REMOVED lines=23> */
.L_x_392:
[----:B------:R-:W-:Y:S05]  /*2fd0*/  BSYNC B5 ;  /* 0x0000000000057941 */ /* 0x000fea0003800000 */
.L_x_391:
        /* <DEDUP_REMOVED lines=21> */
.L_x_394:
[----:B------:R-:W-:Y:S05]  /*3130*/  BSYNC B5 ;  /* 0x0000000000057941 */ /* 0x000fea0003800000 */
.L_x_393:
[----:B------:R1:W-:Y:S02]  /*3140*/  STS.64 [R9+0x18], R14 ;  /* 0x0000180e09007388 */ /* 0x0003e40000000a00 */
.L_x_386:
[----:B------:R-:W-:Y:S05]  /*3150*/  BSYNC B4 ;  /* 0x0000000000047941 */ /* 0x000fea0003800000 */
.L_x_385:
[----:B------:R-:W-:Y:S01]  /*3160*/  VIADD R7, R7, 0x4 ;  /* 0x0000000407077836 */ /* 0x000fe20000000000 */
[----:B------:R-:W-:Y:S06]  /*3170*/  @P1 BRA `(.L_x_395) ;  /* 0xfffffff8005c1947 */ /* 0x000fec000383ffff */
.L_x_384:
[----:B------:R-:W-:Y:S05]  /*3180*/  BSYNC B3 ;  /* 0x0000000000037941 */ /* 0x000fea0003800000 */
.L_x_383:
[----:B------:R-:W-:-:S13]  /*3190*/  ISETP.NE.AND P0, PT, R25, RZ, PT ;  /* 0x000000ff1900720c */ /* 0x000fda0003f05270 */
[----:B------:R-:W-:Y:S05]  /*31a0*/  @!P0 BRA `(.L_x_382) ;  /* 0x0000000000948947 */ /* 0x000fea0003800000 */
.L_x_400:
[----:B------:R-:W-:Y:S01]  /*31b0*/  DSETP.NEU.AND P0, PT, R22, RZ, PT ;  /* 0x000000ff1600722a */ /* 0x000fe20003f0d000 */
[----:B------:R-:W-:-:S13]  /*31c0*/  BSSY B3, `(.L_x_396) ;  /* 0x000001f000037945 */ /* 0x000fda0003800000 */
[----:B--2---:R-:W-:Y:S05]  /*31d0*/  @!P0 BRA `(.L_x_397) ;  /* 0x0000000000748947 */ /* 0x004fea0003800000 */
[----:B------:R-:W2:Y:S01]  /*31e0*/  S2UR UR5, SR_CgaCtaId ;  /* 0x00000000000579c3 */ /* 0x000ea20000008800 */
[----:B------:R-:W3:Y:S01]  /*31f0*/  MUFU.RCP64H R13, R23 ;  /* 0x00000017000d7308 */ /* 0x000ee20000001800 */
[----:B------:R-:W-:Y:S01]  /*3200*/  UMOV UR4, 0x400 ;  /* 0x0000040000047882 */ /* 0x000fe20000000000 */
[----:B-1----:R-:W-:Y:S01]  /*3210*/  IMAD.IADD R9, R2, 0x1, R7 ;  /* 0x0000000102097824 */ /* 0x002fe200078e0207 */
[----:B------:R-:W-:Y:S01]  /*3220*/  BSSY B4, `(.L_x_398) ;  /* 0x0000017000047945 */ /* 0x000fe20003800000 */
[----:B------:R-:W-:-:S06]  /*3230*/  IMAD.MOV.U32 R12, RZ, RZ, 0x1 ;  /* 0x00000001ff0c7424 */ /* 0x000fcc00078e00ff */
[----:B---3--:R-:W-:Y:S01]  /*3240*/  DFMA R14, R12, -R22, 1 ;  /* 0x3ff000000c0e742b */ /* 0x008fe20000000816 */
        /* <DEDUP_REMOVED lines=20> */
.L_x_399:
[----:B------:R-:W-:Y:S05]  /*3390*/  BSYNC B4 ;  /* 0x0000000000047941 */ /* 0x000fea0003800000 */
.L_x_398:
[----:B------:R2:W-:Y:S02]  /*33a0*/  STS.64 [R9], R12 ;  /* 0x0000000c09007388 */ /* 0x0005e40000000a00 */
.L_x_397:
[----:B------:R-:W-:Y:S05]  /*33b0*/  BSYNC B3 ;  /* 0x0000000000037941 */ /* 0x000fea0003800000 */
.L_x_396:
[----:B------:R-:W-:Y:S02]  /*33c0*/  VIADD R25, R25, 0xffffffff ;  /* 0xffffffff19197836 */ /* 0x000fe40000000000 */
[----:B------:R-:W-:-:S03]  /*33d0*/  VIADD R7, R7, 0x1 ;  /* 0x0000000107077836 */ /* 0x000fc60000000000 */
[----:B------:R-:W-:-:S13]  /*33e0*/  ISETP.NE.AND P0, PT, R25, RZ, PT ;  /* 0x000000ff1900720c */ /* 0x000fda0003f05270 */
[----:B------:R-:W-:Y:S05]  /*33f0*/  @P0 BRA `(.L_x_400) ;  /* 0xfffffffc006c0947 */ /* 0x000fea000383ffff */
.L_x_382:
[----:B------:R-:W-:Y:S05]  /*3400*/  BSYNC B2 ;  /* 0x0000000000027941 */ /* 0x000fea0003800000 */
.L_x_381:
[----:B------:R-:W-:-:S13]  /*3410*/  ISETP.GE.AND P0, PT, R10, R7, PT ;  /* 0x000000070a00720c */ /* 0x000fda0003f06270 */
[----:B------:R-:W-:Y:S05]  /*3420*/  @!P0 BRA `(.L_x_358) ;  /* 0x00000000007c8947 */ /* 0x000fea0003800000 */
[----:B-12---:R-:W-:Y:S01]  /*3430*/  IADD3 R9, -R7, 0x1, R10 ;  /* 0x0000000107097810 */ /* 0x006fe20007ffe10a */
[----:B------:R-:W-:Y:S01]  /*3440*/  IMAD.IADD R11, R10, 0x1, -R7 ;  /* 0x000000010a0b7824 */ /* 0x000fe200078e0a07 */
[----:B------:R-:W-:Y:S02]  /*3450*/  BSSY B1, `(.L_x_401) ;  /* 0x000000e000017945 */ /* 0x000fe40003800000 */
[----:B------:R-:W-:Y:S02]  /*3460*/  LOP3.LUT P0, R9, R9, 0x3, RZ, 0xc0, !PT ;  /* 0x0000000309097812 */ /* 0x000fe4000780c0ff */
[----:B------:R-:W-:-:S11]  /*3470*/  ISETP.GE.U32.AND P1, PT, R11, 0x3, PT ;  /* 0x000000030b00780c */ /* 0x000fd60003f26070 */
[----:B------:R-:W-:Y:S05]  /*3480*/  @!P0 BRA `(.L_x_402) ;  /* 0x0000000000288947 */ /* 0x000fea0003800000 */
[----:B------:R-:W1:Y:S01]  /*3490*/  S2R R12, SR_CgaCtaId ;  /* 0x00000000000c7919 */ /* 0x000e620000008800 */
[----:B------:R-:W-:-:S04]  /*34a0*/  MOV R11, 0x400 ;  /* 0x00000400000b7802 */ /* 0x000fc80000000f00 */
[----:B-1----:R-:W-:-:S07]  /*34b0*/  LEA R12, R12, R11, 0x18 ;  /* 0x0000000b0c0c7211 */ /* 0x002fce00078ec0ff */
.L_x_403:
[----:B------:R-:W-:Y:S02]  /*34c0*/  IMAD.IADD R11, R2, 0x1, R7 ;  /* 0x00000001020b7824 */ /* 0x000fe400078e0207 */
[----:B------:R-:W-:Y:S02]  /*34d0*/  VIADD R9, R9, 0xffffffff ;  /* 0xffffffff09097836 */ /* 0x000fe40000000000 */
[----:B------:R-:W-:Y:S01]  /*34e0*/  VIADD R7, R7, 0x1 ;  /* 0x0000000107077836 */ /* 0x000fe20000000000 */
[----:B------:R-:W-:Y:S02]  /*34f0*/  LEA R11, R11, R12, 0x3 ;  /* 0x0000000c0b0b7211 */ /* 0x000fe400078e18ff */
[----:B------:R-:W-:-:S03]  /*3500*/  ISETP.NE.AND P0, PT, R9, RZ, PT ;  /* 0x000000ff0900720c */ /* 0x000fc60003f05270 */
[----:B------:R1:W-:Y:S10]  /*3510*/  STS.64 [R11], RZ ;  /* 0x000000ff0b007388 */ /* 0x0003f40000000a00 */
[----:B-1----:R-:W-:Y:S05]  /*3520*/  @P0 BRA `(.L_x_403) ;  /* 0xfffffffc00e40947 */ /* 0x002fea000383ffff */
.L_x_402:
[----:B------:R-:W-:Y:S05]  /*3530*/  BSYNC B1 ;  /* 0x0000000000017941 */ /* 0x000fea0003800000 */
.L_x_401:
[----:B------:R-:W-:Y:S05]  /*3540*/  @!P1 BRA `(.L_x_358) ;  /* 0x0000000000349947 */ /* 0x000fea0003800000 */
[----:B------:R-:W1:Y:S01]  /*3550*/  S2R R12, SR_CgaCtaId ;  /* 0x00000000000c7919 */ /* 0x000e620000008800 */
[----:B------:R-:W-:-:S04]  /*3560*/  MOV R9, 0x400 ;  /* 0x0000040000097802 */ /* 0x000fc80000000f00 */
[----:B-1----:R-:W-:-:S07]  /*3570*/  LEA R12, R12, R9, 0x18 ;  /* 0x000000090c0c7211 */ /* 0x002fce00078ec0ff */
.L_x_404:
[----:B------:R-:W-:-:S04]  /*3580*/  IMAD.IADD R9, R2, 0x1, R7 ;  /* 0x0000000102097824 */ /* 0x000fc800078e0207 */
[----:B----4-:R-:W-:Y:S02]  /*3590*/  IMAD R11, R9, 0x8, R12 ;  /* 0x00000008090b7824 */ /* 0x010fe400078e020c */
[C---:B------:R-:W-:Y:S01]  /*35a0*/  VIADD R9, R7.reuse, 0x3 ;  /* 0x0000000307097836 */ /* 0x040fe20000000000 */
[----:B------:R-:W-:Y:S02]  /*35b0*/  IADD3 R7, R7, 0x4, RZ ;  /* 0x0000000407077810 */ /* 0x000fe40007ffe0ff */
[----:B------:R4:W-:Y:S02]  /*35c0*/  STS.64 [R11], RZ ;  /* 0x000000ff0b007388 */ /* 0x0009e40000000a00 */
[----:B------:R-:W-:Y:S02]  /*35d0*/  ISETP.GE.AND P0, PT, R9, R10, PT ;  /* 0x0000000a0900720c */ /* 0x000fe40003f06270 */
[----:B------:R4:W-:Y:S04]  /*35e0*/  STS.64 [R11+0x8], RZ ;  /* 0x000008ff0b007388 */ /* 0x0009e80000000a00 */
[----:B------:R4:W-:Y:S04]  /*35f0*/  STS.64 [R11+0x10], RZ ;  /* 0x000010ff0b007388 */ /* 0x0009e80000000a00 */
[----:B------:R4:W-:Y:S03]  /*3600*/  STS.64 [R11+0x18], RZ ;  /* 0x000018ff0b007388 */ /* 0x0009e60000000a00 */
[----:B------:R-:W-:Y:S05]  /*3610*/  @!P0 BRA `(.L_x_404) ;  /* 0xfffffffc00d88947 */ /* 0x000fea000383ffff */
.L_x_358:
[----:B------:R-:W-:Y:S05]  /*3620*/  BSYNC B0 ;  /* 0x0000000000007941 */ /* 0x000fea0003800000 */
.L_x_357:
[----:B------:R-:W5:Y:S01]  /*3630*/  S2R R35, SR_CTAID.Z ;  /* 0x0000000000237919 */ /* 0x000f620000002700 */
[----:B------:R-:W-:Y:S01]  /*3640*/  ULDC UR4, c[0x0][0x228] ;  /* 0x00008a0000047ab9 */ /* 0x000fe20000000800 */
[----:B------:R-:W-:Y:S02]  /*3650*/  ULDC UR5, c[0x0][0x230] ;  /* 0x00008c0000057ab9 */ /* 0x000fe40000000800 */
[----:B------:R-:W-:Y:S01]  /*3660*/  UIMAD UR4, UR4, UR5, URZ ;  /* 0x00000005040472a4 */ /* 0x000fe2000f8e023f */
[----:B------:R-:W-:Y:S05]  /*3670*/  BAR.SYNC.DEFER_BLOCKING 0x0 ;  /* 0x0000000000007b1d */ /* 0x000fea0000010000 */
[----:B-----5:R-:W-:-:S13]  /*3680*/  ISETP.GE.AND P0, PT, R35, UR4, PT ;  /* 0x0000000423007c0c */ /* 0x020fda000bf06270 */
[----:B------:R-:W-:Y:S05]  /*3690*/  @P0 EXIT ;  /* 0x000000000000094d */ /* 0x000fea0003800000 */
[----:B------:R-:W5:Y:S01]  /*36a0*/  S2R R10, SR_TID.Y ;  /* 0x00000000000a7919 */ /* 0x000f620000002200 */
[----:B------:R-:W0:Y:S01]  /*36b0*/  S2UR UR6, SR_CgaCtaId ;  /* 0x00000000000679c3 */ /* 0x000e220000008800 */
[----:B------:R-:W-:Y:S01]  /*36c0*/  ULDC UR5, c[0x0][0x4] ;  /* 0x0000010000057ab9 */ /* 0x000fe20000000800 */
[----:B------:R-:W-:Y:S01]  /*36d0*/  ULDC.64 UR10, c[0x0][0x2a0] ;  /* 0x0000a800000a7ab9 */ /* 0x000fe20000000a00 */
[----:B------:R-:W5:Y:S01]  /*36e0*/  S2R R7, SR_CTAID.Y ;  /* 0x0000000000077919 */ /* 0x000f620000002600 */
[----:B------:R-:W-:Y:S01]  /*36f0*/  LOP3.LUT R16, RZ, R8, RZ, 0x33, !PT ;  /* 0x00000008ff107212 */ /* 0x000fe200078e33ff */
[----:B------:R-:W-:Y:S01]  /*3700*/  VIADD R34, R5, 0x3 ;  /* 0x0000000305227836 */ /* 0x000fe20000000000 */
[----:B------:R-:W-:Y:S01]  /*3710*/  LOP3.LUT R36, R3, 0x3, RZ, 0xc0, !PT ;  /* 0x0000000303247812 */ /* 0x000fe200078ec0ff */
[----:B-1----:R-:W1:Y:S01]  /*3720*/  S2R R15, SR_TID.X ;  /* 0x00000000000f7919 */ /* 0x002e620000002100 */
[----:B--23--:R-:W-:Y:S01]  /*3730*/  IADD3 R13, -R16, -0x2, -R5 ;  /* 0xfffffffe100d7810 */ /* 0x00cfe20007ffe905 */
[----:B------:R-:W1:Y:S03]  /*3740*/  S2R R12, SR_CTAID.X ;  /* 0x00000000000c7919 */ /* 0x000e660000002500 */
[----:B------:R-:W-:Y:S01]  /*3750*/  ISETP.GE.U32.AND P0, PT, R13, 0x3, PT ;  /* 0x000000030d00780c */ /* 0x000fe20003f06070 */
[----:B-----5:R-:W-:Y:S01]  /*3760*/  IMAD R10, R7, UR5, R10 ;  /* 0x00000005070a7c24 */ /* 0x020fe2000f8e020a */
[----:B------:R-:W-:Y:S01]  /*3770*/  ULDC UR5, c[0x0][0x0] ;  /* 0x0000000000057ab9 */ /* 0x000fe20000000800 */
[----:B------:R-:W2:Y:S03]  /*3780*/  LDC R38, c[0x0][0x14] ;  /* 0x00000500ff267b82 */ /* 0x000ea60000000800 */
[----:B------:R-:W-:Y:S01]  /*3790*/  SHF.R.S32.HI R7, RZ, 0x1f, R10 ;  /* 0x0000001fff077819 */ /* 0x000fe2000001140a */
[----:B-1----:R-:W-:Y:S01]  /*37a0*/  IMAD R15, R12, UR5, R15 ;  /* 0x000000050c0f7c24 */ /* 0x002fe2000f8e020f */
[----:B------:R-:W-:-:S03]  /*37b0*/  UMOV UR5, 0x400 ;  /* 0x0000040000057882 */ /* 0x000fc60000000000 */
[----:B------:R-:W1:Y:S01]  /*37c0*/  LDC R12, c[0x0][0x240] ;  /* 0x00009000ff0c7b82 */ /* 0x000e620000000800 */
[----:B------:R-:W-:Y:S01]  /*37d0*/  IMAD R7, R7, UR10, RZ ;  /* 0x0000000a07077c24 */ /* 0x000fe2000f8e02ff */
[----:B0-----:R-:W-:-:S03]  /*37e0*/  ULEA UR6, UR6, UR5, 0x18 ;  /* 0x0000000506067291 */ /* 0x001fc6000f8ec03f */
[C---:B------:R-:W-:Y:S01]  /*37f0*/  IMAD R9, R10.reuse, UR11, R7 ;  /* 0x0000000b0a097c24 */ /* 0x040fe2000f8e0207 */
[----:B------:R-:W-:Y:S01]  /*3800*/  SHF.R.S32.HI R7, RZ, 0x1f, R15 ;  /* 0x0000001fff077819 */ /* 0x000fe2000001140f */
[----:B----4-:R-:W-:Y:S01]  /*3810*/  IMAD.WIDE.U32 R10, R10, UR10, RZ ;  /* 0x0000000a0a0a7c25 */ /* 0x010fe2000f8e00ff */
[----:B------:R-:W-:Y:S01]  /*3820*/  ULDC.64 UR10, c[0x0][0x2a8] ;  /* 0x0000aa00000a7ab9 */ /* 0x000fe20000000a00 */
[----:B------:R-:W-:Y:S02]  /*3830*/  ULDC UR5, c[0x0][0x238] ;  /* 0x00008e0000057ab9 */ /* 0x000fe40000000800 */
[----:B------:R-:W-:Y:S01]  /*3840*/  IMAD R8, R7, UR10, RZ ;  /* 0x0000000a07087c24 */ /* 0x000fe2000f8e02ff */
[----:B------:R-:W-:Y:S01]  /*3850*/  UIADD3 UR5, UR5, -0x1, URZ ;  /* 0xffffffff05057890 */ /* 0x000fe2000fffe03f */
[----:B------:R-:W-:Y:S02]  /*3860*/  IMAD.IADD R11, R11, 0x1, R9 ;  /* 0x000000010b0b7824 */ /* 0x000fe400078e0209 */
[C---:B------:R-:W-:Y:S01]  /*3870*/  IMAD R13, R15.reuse, UR11, R8 ;  /* 0x0000000b0f0d7c24 */ /* 0x040fe2000f8e0208 */
[----:B------:R-:W-:Y:S01]  /*3880*/  LEA R8, R0, UR6, 0x3 ;  /* 0x0000000600087c11 */ /* 0x000fe2000f8e18ff */
[----:B------:R-:W-:Y:S01]  /*3890*/  IMAD.WIDE.U32 R14, R15, UR10, R10 ;  /* 0x0000000a0f0e7c25 */ /* 0x000fe2000f8e000a */
[----:B------:R-:W-:-:S03]  /*38a0*/  IADD3 R10, R36, R16, R5 ;  /* 0x00000010240a7210 */ /* 0x000fc60007ffe005 */
[----:B------:R-:W-:Y:S01]  /*38b0*/  VIADD R8, R8, 0x10 ;  /* 0x0000001008087836 */ /* 0x000fe20000000000 */
[----:B------:R-:W-:Y:S01]  /*38c0*/  IADD3 R13, R15, R13, RZ ;  /* 0x0000000d0f0d7210 */ /* 0x000fe20007ffe0ff */
[----:B------:R-:W-:Y:S02]  /*38d0*/  VIADD R10, R10, 0x1 ;  /* 0x000000010a0a7836 */ /* 0x000fe40000000000 */
[----:B-12---:R-:W-:-:S07]  /*38e0*/  VIADD R12, R12, 0xffffffff ;  /* 0xffffffff0c0c7836 */ /* 0x006fce0000000000 */
.L_x_413:
[----:B0-----:R-:W0:Y:S01]  /*38f0*/  LDC R20, c[0x0][0x230] ;  /* 0x00008c00ff147b82 */ /* 0x001e220000000800 */
[----:B------:R-:W-:Y:S01]  /*3900*/  IABS R11, R35 ;  /* 0x00000023000b7213 */ /* 0x000fe20000000000 */
[----:B------:R-:W-:Y:S01]  /*3910*/  ULDC.64 UR10, c[0x0][0x290] ;  /* 0x0000a400000a7ab9 */ /* 0x000fe20000000a00 */
[----:B------:R-:W-:Y:S01]  /*3920*/  ULDC.64 UR12, c[0x0][0x260] ;  /* 0x00009800000c7ab9 */ /* 0x000fe20000000a00 */
[----:B------:R-:W-:Y:S01]  /*3930*/  ULDC.64 UR14, c[0x0][0x220] ;  /* 0x00008800000e7ab9 */ /* 0x000fe20000000a00 */
[----:B------:R-:W-:Y:S01]  /*3940*/  BSSY B0, `(.L_x_405) ;  /* 0x00000bc000007945 */ /* 0x000fe20003800000 */
[----:B0-----:R-:W-:-:S04]  /*3950*/  IABS R18, R20 ;  /* 0x0000001400127213 */ /* 0x001fc80000000000 */
[----:B------:R-:W0:Y:S08]  /*3960*/  I2F.RP R7, R18 ;  /* 0x0000001200077306 */ /* 0x000e300000209400 */
[----:B0-----:R-:W0:Y:S02]  /*3970*/  MUFU.RCP R7, R7 ;  /* 0x0000000700077308 */ /* 0x001e240000001000 */
[----:B0----5:R-:W-:-:S06]  /*3980*/  VIADD R16, R7, 0xffffffe ;  /* 0x0ffffffe07107836 */ /* 0x021fcc0000000000 */
[----:B-1----:R0:W1:Y:S02]  /*3990*/  F2I.FTZ.U32.TRUNC.NTZ R17, R16 ;  /* 0x0000001000117305 */ /* 0x002064000021f000 */
[----:B0-----:R-:W-:Y:S02]  /*39a0*/  IMAD.MOV.U32 R16, RZ, RZ, RZ ;  /* 0x000000ffff107224 */ /* 0x001fe400078e00ff */
[----:B-1----:R-:W-:-:S04]  /*39b0*/  IMAD.MOV R9, RZ, RZ, -R17 ;  /* 0x000000ffff097224 */ /* 0x002fc800078e0a11 */
[----:B------:R-:W-:-:S04]  /*39c0*/  IMAD R9, R9, R18, RZ ;  /* 0x0000001209097224 */ /* 0x000fc800078e02ff */
[----:B------:R-:W-:-:S04]  /*39d0*/  IMAD.HI.U32 R17, R17, R9, R16 ;  /* 0x0000000911117227 */ /* 0x000fc800078e0010 */
[----:B------:R-:W-:-:S04]  /*39e0*/  IMAD.MOV.U32 R9, RZ, RZ, R11 ;  /* 0x000000ffff097224 */ /* 0x000fc800078e000b */
        /* <DEDUP_REMOVED lines=10> */
[----:B------:R-:W-:-:S04]  /*3a90*/  @P1 VIADD R17, R17, 0x1 ;  /* 0x0000000111111836 */ /* 0x000fc80000000000 */
[----:B------:R-:W-:Y:S02]  /*3aa0*/  IMAD.MOV.U32 R22, RZ, RZ, R17 ;  /* 0x000000ffff167224 */ /* 0x000fe400078e0011 */
[----:B------:R-:W-:Y:S02]  /*3ab0*/  IMAD.MOV.U32 R17, RZ, RZ, R13 ;  /* 0x000000ffff117224 */ /* 0x000fe400078e000d */
[----:B------:R-:W-:Y:S01]  /*3ac0*/  @!P3 IMAD.MOV R22, RZ, RZ, -R22 ;  /* 0x000000ffff16b224 */ /* 0x000fe200078e0a16 */
[----:B------:R-:W-:Y:S02]  /*3ad0*/  @!P2 LOP3.LUT R22, RZ, R20, RZ, 0x33, !PT ;  /* 0x00000014ff16a212 */ /* 0x000fe400078e33ff */
[----:B------:R-:W-:Y:S02]  /*3ae0*/  ISETP.GE.AND P2, PT, R4, 0x1, PT ;  /* 0x000000010400780c */ /* 0x000fe40003f46270 */
[--C-:B------:R-:W-:Y:S01]  /*3af0*/  SHF.R.S32.HI R9, RZ, 0x1f, R22.reuse ;  /* 0x0000001fff097819 */ /* 0x100fe20000011416 */
[----:B------:R-:W-:-:S04]  /*3b00*/  IMAD.MOV R16, RZ, RZ, -R22 ;  /* 0x000000ffff107224 */ /* 0x000fc800078e0a16 */
[----:B------:R-:W-:Y:S01]  /*3b10*/  IMAD R11, R20, R16, R35 ;  /* 0x00000010140b7224 */ /* 0x000fe200078e0223 */
[----:B------:R-:W-:Y:S01]  /*3b20*/  MOV R16, R14 ;  /* 0x0000000e00107202 */ /* 0x000fe20000000f00 */
[----:B------:R-:W-:-:S03]  /*3b30*/  IMAD R7, R9, UR10, RZ ;  /* 0x0000000a09077c24 */ /* 0x000fc6000f8e02ff */
[----:B------:R-:W-:Y:S01]  /*3b40*/  SHF.R.S32.HI R23, RZ, 0x1f, R11 ;  /* 0x0000001fff177819 */ /* 0x000fe2000001140b */
[----:B------:R-:W-:-:S04]  /*3b50*/  IMAD.WIDE.U32 R16, R22, UR10, R16 ;  /* 0x0000000a16107c25 */ /* 0x000fc8000f8e0010 */
[----:B------:R-:W-:Y:S01]  /*3b60*/  IMAD R7, R22, UR11, R7 ;  /* 0x0000000b16077c24 */ /* 0x000fe2000f8e0207 */
[----:B------:R-:W-:-:S03]  /*3b70*/  ULDC.64 UR10, c[0x0][0x298] ;  /* 0x0000a600000a7ab9 */ /* 0x000fc60000000a00 */
[----:B------:R-:W-:Y:S02]  /*3b80*/  IMAD.IADD R17, R17, 0x1, R7 ;  /* 0x0000000111117824 */ /* 0x000fe400078e0207 */
[----:B------:R-:W-:Y:S02]  /*3b90*/  IMAD R7, R23, UR10, RZ ;  /* 0x0000000a17077c24 */ /* 0x000fe4000f8e02ff */
[----:B------:R-:W-:-:S04]  /*3ba0*/  IMAD.WIDE.U32 R16, R11, UR10, R16 ;  /* 0x0000000a0b107c25 */ /* 0x000fc8000f8e0010 */
[----:B------:R-:W-:Y:S01]  /*3bb0*/  IMAD R7, R11, UR11, R7 ;  /* 0x0000000b0b077c24 */ /* 0x000fe2000f8e0207 */
[----:B------:R-:W-:Y:S02]  /*3bc0*/  ULDC.64 UR10, c[0x0][0x268] ;  /* 0x00009a00000a7ab9 */ /* 0x000fe40000000a00 */
[----:B------:R-:W-:Y:S01]  /*3bd0*/  LEA R20, P1, R16, UR10, 0x3 ;  /* 0x0000000a10147c11 */ /* 0x000fe2000f8218ff */
[----:B------:R-:W-:-:S05]  /*3be0*/  IMAD.IADD R7, R17, 0x1, R7 ;  /* 0x0000000111077824 */ /* 0x000fca00078e0207 */
[----:B------:R-:W-:Y:S01]  /*3bf0*/  LEA.HI.X R21, R16, UR11, R7, 0x3, P1 ;  /* 0x0000000b10157c11 */ /* 0x000fe200088f1c07 */
[----:B--234-:R-:W-:Y:S06]  /*3c00*/  @!P2 BRA `(.L_x_406) ;  /* 0x00000008003ca947 */ /* 0x01cfec0003800000 */
[----:B------:R0:W5:Y:S01]  /*3c10*/  LDG.E.64 R16, desc[UR8][R20.64] ;  /* 0x0000000814107981 */ /* 0x000162000c1e1b00 */
[----:B------:R-:W-:Y:S02]  /*3c20*/  ULDC.64 UR10, c[0x0][0x248] ;  /* 0x00009200000a7ab9 */ /* 0x000fe40000000a00 */
[----:B------:R-:W-:Y:S02]  /*3c30*/  IMAD R7, R9, UR10, RZ ;  /* 0x0000000a09077c24 */ /* 0x000fe4000f8e02ff */
[----:B------:R-:W-:-:S04]  /*3c40*/  IMAD.WIDE.U32 R18, R22, UR10, RZ ;  /* 0x0000000a16127c25 */ /* 0x000fc8000f8e00ff */
[----:B------:R-:W-:Y:S01]  /*3c50*/  IMAD R7, R22, UR11, R7 ;  /* 0x0000000b16077c24 */ /* 0x000fe2000f8e0207 */
[----:B------:R-:W-:Y:S02]  /*3c60*/  ULDC.64 UR10, c[0x0][0x250] ;  /* 0x00009400000a7ab9 */ /* 0x000fe40000000a00 */
[----:B------:R-:W-:Y:S02]  /*3c70*/  IMAD R9, R23, UR10, RZ ;  /* 0x0000000a17097c24 */ /* 0x000fe4000f8e02ff */
[----:B------:R-:W-:Y:S02]  /*3c80*/  IMAD.IADD R19, R19, 0x1, R7 ;  /* 0x0000000113137824 */ /* 0x000fe400078e0207 */
[C---:B------:R-:W-:Y:S02]  /*3c90*/  IMAD R9, R11.reuse, UR11, R9 ;  /* 0x0000000b0b097c24 */ /* 0x040fe4000f8e0209 */
[----:B------:R-:W-:-:S04]  /*3ca0*/  IMAD.WIDE.U32 R18, R11, UR10, R18 ;  /* 0x0000000a0b127c25 */ /* 0x000fc8000f8e0012 */
[----:B------:R-:W-:Y:S01]  /*3cb0*/  IMAD.MOV.U32 R11, RZ, RZ, RZ ;  /* 0x000000ffff0b7224 */ /* 0x000fe200078e00ff */
[----:B0-----:R-:W-:-:S07]  /*3cc0*/  IADD3 R9, R19, R9, RZ ;  /* 0x0000000913097210 */ /* 0x001fce0007ffe0ff */
.L_x_412:
[----:B------:R-:W-:Y:S01]  /*3cd0*/  ISETP.GE.AND P1, PT, R3, 0x1, PT ;  /* 0x000000010300780c */ /* 0x000fe20003f26270 */
[----:B------:R-:W-:-:S12]  /*3ce0*/  BSSY B1, `(.L_x_407) ;  /* 0x000007e000017945 */ /* 0x000fd80003800000 */
[----:B01234-:R-:W-:Y:S05]  /*3cf0*/  @!P1 BRA `(.L_x_408) ;  /* 0x0000000400f09947 */ /* 0x01ffea0003800000 */
[----:B------:R-:W-:Y:S01]  /*3d00*/  VIADDMNMX.RELU R7, R11, R6, UR5, PT ;  /* 0x000000050b077e46 */ /* 0x000fe2000b801106 */
[----:B------:R-:W-:Y:S01]  /*3d10*/  ULDC.64 UR10, c[0x0][0x258] ;  /* 0x00009600000a7ab9 */ /* 0x000fe20000000a00 */
[----:B------:R-:W-:Y:S01]  /*3d20*/  IMAD.MOV.U32 R21, RZ, RZ, R9 ;  /* 0x000000ffff157224 */ /* 0x000fe200078e0009 */
[----:B------:R-:W-:Y:S01]  /*3d30*/  BSSY B2, `(.L_x_409) ;  /* 0x0000048000027945 */ /* 0x000fe20003800000 */
[----:B------:R-:W-:Y:S01]  /*3d40*/  SHF.R.S32.HI R20, RZ, 0x1f, R7 ;  /* 0x0000001fff147819 */ /* 0x000fe20000011407 */
[----:B------:R-:W-:Y:S01]  /*3d50*/  IMAD.IADD R40, R2, 0x1, R11 ;  /* 0x0000000102287824 */ /* 0x000fe200078e020b */
[----:B------:R-:W-:-:S03]  /*3d60*/  ISETP.NE.AND P1, PT, R36, RZ, PT ;  /* 0x000000ff2400720c */ /* 0x000fc60003f25270 */
[----:B------:R-:W-:Y:S01]  /*3d70*/  IMAD R22, R20, UR10, RZ ;  /* 0x0000000a14167c24 */ /* 0x000fe2000f8e02ff */
[----:B------:R-:W-:Y:S01]  /*3d80*/  LEA R40, R40, UR6, 0x3 ;  /* 0x0000000628287c11 */ /* 0x000fe2000f8e18ff */
[----:B------:R-:W-:Y:S02]  /*3d90*/  IMAD.MOV.U32 R20, RZ, RZ, R18 ;  /* 0x000000ffff147224 */ /* 0x000fe400078e0012 */
[C---:B------:R-:W-:Y:S02]  /*3da0*/  IMAD R37, R7.reuse, UR11, R22 ;  /* 0x0000000b07257c24 */ /* 0x040fe4000f8e0216 */
[----:B------:R-:W-:-:S04]  /*3db0*/  IMAD.WIDE.U32 R20, R7, UR10, R20 ;  /* 0x0000000a07147c25 */ /* 0x000fc8000f8e0014 */
[----:B------:R-:W-:Y:S02]  /*3dc0*/  IMAD.MOV.U32 R7, RZ, RZ, RZ ;  /* 0x000000ffff077224 */ /* 0x000fe400078e00ff */
[----:B------:R-:W-:Y:S01]  /*3dd0*/  IMAD.IADD R37, R21, 0x1, R37 ;  /* 0x0000000115257824 */ /* 0x000fe200078e0225 */
[----:B------:R-:W-:Y:S06]  /*3de0*/  @!P0 BRA `(.L_x_410) ;  /* 0x0000000000f08947 */ /* 0x000fec0003800000 */
[----:B------:R0:W1:Y:S01]  /*3df0*/  LDS.64 R22, [R40] ;  /* 0x0000000028167984 */ /* 0x0000620000000a00 */
[----:B------:R-:W-:Y:S01]  /*3e00*/  HFMA2.MMA R7, -RZ, RZ, 0, 0 ;  /* 0x00000000ff077435 */ /* 0x000fe200000001ff */
[----:B------:R-:W-:Y:S02]  /*3e10*/  IMAD.MOV.U32 R39, RZ, RZ, R34 ;  /* 0x000000ffff277224 */ /* 0x000fe400078e0022 */
[----:B------:R-:W-:-:S08]  /*3e20*/  IMAD.MOV.U32 R41, RZ, RZ, R8 ;  /* 0x000000ffff297224 */ /* 0x000fd000078e0008 */
.L_x_411:
[----:B--2---:R-:W1:Y:S01]  /*3e30*/  LDS.64 R26, [R41+-0x10] ;  /* 0xfffff000291a7984 */ /* 0x004e620000000a00 */
[C---:B------:R-:W-:Y:S01]  /*3e40*/  VIADDMNMX.RELU R25, R39.reuse, 0xfffffffd, R12, PT ;  /* 0xfffffffd27197846 */ /* 0x040fe2000380110c */
[----:B------:R-:W-:Y:S01]  /*3e50*/  IMAD.MOV.U32 R30, RZ, RZ, R20 ;  /* 0x000000ffff1e7224 */ /* 0x000fe200078e0014 */
[----:B------:R-:W-:Y:S01]  /*3e60*/  VIADDMNMX.RELU R33, R39, 0xfffffffe, R12, PT ;  /* 0xfffffffe27217846 */ /* 0x000fe2000380110c */
[----:B------:R-:W2:Y:S01]  /*3e70*/  LDS.64 R44, [R41+-0x8] ;  /* 0xfffff800292c7984 */ /* 0x000ea20000000a00 */
[----:B------:R-:W-:Y:S01]  /*3e80*/  SHF.R.S32.HI R24, RZ, 0x1f, R25 ;  /* 0x0000001fff187819 */ /* 0x000fe20000011419 */
[----:B------:R-:W-:-:S04]  /*3e90*/  IMAD.MOV.U32 R31, RZ, RZ, R37 ;  /* 0x000000ffff1f7224 */ /* 0x000fc800078e0025 */
[----:B------:R-:W-:-:S04]  /*3ea0*/  IMAD R24, R24, UR12, RZ ;  /* 0x0000000c18187c24 */ /* 0x000fc8000f8e02ff */
[C---:B------:R-:W-:Y:S02]  /*3eb0*/  IMAD R29, R25.reuse, UR13, R24 ;  /* 0x0000000d191d7c24 */ /* 0x040fe4000f8e0218 */
[----:B------:R-:W-:-:S04]  /*3ec0*/  IMAD.WIDE.U32 R24, R25, UR12, R30 ;  /* 0x0000000c19187c25 */ /* 0x000fc8000f8e001e */
[----:B------:R-:W-:Y:S01]  /*3ed0*/  IMAD.IADD R25, R25, 0x1, R29 ;  /* 0x0000000119197824 */ /* 0x000fe200078e021d */
[----:B------:R-:W-:-:S04]  /*3ee0*/  LEA R28, P2, R24, UR14, 0x3 ;  /* 0x0000000e181c7c11 */ /* 0x000fc8000f8418ff */
[----:B------:R-:W-:Y:S02]  /*3ef0*/  LEA.HI.X R29, R24, UR15, R25, 0x3, P2 ;  /* 0x0000000f181d7c11 */ /* 0x000fe400090f1c19 */
[----:B------:R-:W-:Y:S01]  /*3f00*/  SHF.R.S32.HI R24, RZ, 0x1f, R33 ;  /* 0x0000001fff187819 */ /* 0x000fe20000011421 */
[----:B-1----:R-:W-:-:S08]  /*3f10*/  DMUL R26, R22, R26 ;  /* 0x0000001a161a7228 */ /* 0x002fd00000000000 */
[----:B-----5:R-:W-:Y:S01]  /*3f20*/  DMUL R42, R16, R26 ;  /* 0x0000001a102a7228 */ /* 0x020fe20000000000 */
[----:B------:R-:W-:Y:S02]  /*3f30*/  IMAD R26, R24, UR12, RZ ;  /* 0x0000000c181a7c24 */ /* 0x000fe4000f8e02ff */
[----:B------:R-:W-:Y:S01]  /*3f40*/  IMAD.WIDE.U32 R24, R33, UR12, R30 ;  /* 0x0000000c21187c25 */ /* 0x000fe2000f8e001e */
[----:B--2---:R-:W-:-:S03]  /*3f50*/  DMUL R44, R22, R44 ;  /* 0x0000002c162c7228 */ /* 0x004fc60000000000 */
[----:B------:R1:W-:Y:S01]  /*3f60*/  REDG.E.ADD.F64.RN.STRONG.GPU desc[UR8][R28.64], R42 ;  /* 0x0000002a1c0079a6 */ /* 0x0003e2000c10ff88 */
[----:B------:R-:W-:Y:S01]  /*3f70*/  IMAD R33, R33, UR13, R26 ;  /* 0x0000000d21217c24 */ /* 0x000fe2000f8e021a */
[----:B------:R-:W-:Y:S02]  /*3f80*/  LEA R32, P2, R24, UR14, 0x3 ;  /* 0x0000000e18207c11 */ /* 0x000fe4000f8418ff */
[----:B------:R-:W2:Y:S02]  /*3f90*/  LDS.64 R26, [R41+0x8] ;  /* 0x00000800291a7984 */ /* 0x000ea40000000a00 */
[----:B------:R-:W-:Y:S01]  /*3fa0*/  IADD3 R25, R25, R33, RZ ;  /* 0x0000002119197210 */ /* 0x000fe20007ffe0ff */
[----:B------:R-:W-:-:S03]  /*3fb0*/  DMUL R44, R16, R44 ;  /* 0x0000002c102c7228 */ /* 0x000fc60000000000 */
[----:B------:R-:W-:Y:S02]  /*3fc0*/  LEA.HI.X R33, R24, UR15, R25, 0x3, P2 ;  /* 0x0000000f18217c11 */ /* 0x000fe400090f1c19 */
[----:B------:R-:W3:Y:S01]  /*3fd0*/  LDS.64 R24, [R41] ;  /* 0x0000000029187984 */ /* 0x000ee20000000a00 */
[C---:B-1----:R-:W-:Y:S02]  /*3fe0*/  VIADDMNMX.RELU R29, R39.reuse, 0xffffffff, R12, PT ;  /* 0xffffffff271d7846 */ /* 0x042fe4000380110c */
[----:B------:R-:W-:Y:S01]  /*3ff0*/  VIMNMX.RELU R43, R39, R12, PT ;  /* 0x0000000c272b7248 */ /* 0x000fe20003fe1100 */
[----:B------:R1:W-:Y:S01]  /*4000*/  REDG.E.ADD.F64.RN.STRONG.GPU desc[UR8][R32.64], R44 ;  /* 0x0000002c200079a6 */ /* 0x0003e2000c10ff88 */
[----:B------:R-:W-:Y:S02]  /*4010*/  SHF.R.S32.HI R28, RZ, 0x1f, R29 ;  /* 0x0000001fff1c7819 */ /* 0x000fe4000001141d */
[----:B------:R-:W-:-:S03]  /*4020*/  SHF.R.S32.HI R42, RZ, 0x1f, R43 ;  /* 0x0000001fff2a7819 */ /* 0x000fc6000001142b */
[----:B------:R-:W-:Y:S02]  /*4030*/  IMAD R28, R28, UR12, RZ ;  /* 0x0000000c1c1c7c24 */ /* 0x000fe4000f8e02ff */
[----:B-1----:R-:W-:Y:S02]  /*4040*/  IMAD R32, R42, UR12, RZ ;  /* 0x0000000c2a207c24 */ /* 0x002fe4000f8e02ff */
[C---:B------:R-:W-:Y:S02]  /*4050*/  IMAD R42, R29.reuse, UR13, R28 ;  /* 0x0000000d1d2a7c24 */ /* 0x040fe4000f8e021c */
[----:B------:R-:W-:-:S04]  /*4060*/  IMAD.WIDE.U32 R28, R29, UR12, R30 ;  /* 0x0000000c1d1c7c25 */ /* 0x000fc8000f8e001e */
[----:B------:R-:W-:-:S04]  /*4070*/  IMAD.WIDE.U32 R30, R43, UR12, R30 ;  /* 0x0000000c2b1e7c25 */ /* 0x000fc8000f8e001e */
[----:B------:R-:W-:Y:S01]  /*4080*/  IMAD R43, R43, UR13, R32 ;  /* 0x0000000d2b2b7c24 */ /* 0x000fe2000f8e0220 */
[----:B------:R-:W-:Y:S01]  /*4090*/  LEA R32, P2, R28, UR14, 0x3 ;  /* 0x0000000e1c207c11 */ /* 0x000fe2000f8418ff */
[----:B------:R-:W-:Y:S01]  /*40a0*/  IMAD.IADD R29, R29, 0x1, R42 ;  /* 0x000000011d1d7824 */ /* 0x000fe200078e022a */
[----:B--2---:R-:W-:Y:S01]  /*40b0*/  DMUL R26, R22, R26 ;  /* 0x0000001a161a7228 */ /* 0x004fe20000000000 */
[----:B------:R-:W-:-:S03]  /*40c0*/  IMAD.IADD R43, R31, 0x1, R43 ;  /* 0x000000011f2b7824 */ /* 0x000fc600078e022b */
[----:B------:R-:W-:Y:S01]  /*40d0*/  LEA.HI.X R33, R28, UR15, R29, 0x3, P2 ;  /* 0x0000000f1c217c11 */ /* 0x000fe200090f1c1d */
[----:B------:R-:W-:Y:S01]  /*40e0*/  VIADD R7, R7, 0x4 ;  /* 0x0000000407077836 */ /* 0x000fe20000000000 */
[C---:B------:R-:W-:Y:S01]  /*40f0*/  LEA R28, P2, R30.reuse, UR14, 0x3 ;  /* 0x0000000e1e1c7c11 */ /* 0x040fe2000f8418ff */
[----:B---3--:R-:W-:Y:S02]  /*4100*/  DMUL R24, R22, R24 ;  /* 0x0000001816187228 */ /* 0x008fe40000000000 */
[----:B------:R-:W-:Y:S01]  /*4110*/  DMUL R26, R16, R26 ;  /* 0x0000001a101a7228 */ /* 0x000fe20000000000 */
[----:B------:R-:W-:Y:S01]  /*4120*/  LEA.HI.X R29, R30, UR15, R43, 0x3, P2 ;  /* 0x0000000f1e1d7c11 */ /* 0x000fe200090f1c2b */
[----:B------:R-:W-:-:S04]  /*4130*/  IMAD.IADD R30, R10, 0x1, R7 ;  /* 0x000000010a1e7824 */ /* 0x000fc800078e0207 */
[----:B------:R-:W-:Y:S01]  /*4140*/  DMUL R24, R16, R24 ;  /* 0x0000001810187228 */ /* 0x000fe20000000000 */
[----:B------:R-:W-:Y:S01]  /*4150*/  ISETP.NE.AND P2, PT, R30, RZ, PT ;  /* 0x000000ff1e00720c */ /* 0x000fe20003f45270 */
[----:B------:R-:W-:Y:S01]  /*4160*/  VIADD R39, R39, 0x4 ;  /* 0x0000000427277836 */ /* 0x000fe20000000000 */
[----:B------:R-:W-:-:S04]  /*4170*/  IADD3 R41, R41, 0x20, RZ ;  /* 0x0000002029297810 */ /* 0x000fc80007ffe0ff */
[----:B------:R2:W-:Y:S04]  /*4180*/  REDG.E.ADD.F64.RN.STRONG.GPU desc[UR8][R32.64], R24 ;  /* 0x00000018200079a6 */ /* 0x0005e8000c10ff88 */
[----:B------:R2:W-:Y:S03]  /*4190*/  REDG.E.ADD.F64.RN.STRONG.GPU desc[UR8][R28.64], R26 ;  /* 0x0000001a1c0079a6 */ /* 0x0005e6000c10ff88 */
[----:B------:R-:W-:Y:S05]  /*41a0*/  @P2 BRA `(.L_x_411) ;  /* 0xfffffffc00202947 */ /* 0x000fea000383ffff */
.L_x_410:
[----:B------:R-:W-:Y:S05]  /*41b0*/  BSYNC B2 ;  /* 0x0000000000027941 */ /* 0x000fea0003800000 */
.L_x_409:
[----:B------:R-:W-:Y:S05]  /*41c0*/  @!P1 BRA `(.L_x_408) ;  /* 0x0000000000bc9947 */ /* 0x000fea0003800000 */
[--C-:B--2---:R-:W-:Y:S01]  /*41d0*/  IMAD.IADD R32, R0, 0x1, R7.reuse ;  /* 0x0000000100207824 */ /* 0x104fe200078e0207 */
[----:B0-----:R-:W-:Y:S01]  /*41e0*/  LDS.64 R40, [R40] ;  /* 0x0000000028287984 */ /* 0x001fe20000000a00 */
[----:B------:R-:W0:Y:S01]  /*41f0*/  LDC.64 R22, c[0x0][0x260] ;  /* 0x00009800ff167b82 */ /* 0x000e220000000a00 */
[----:B------:R-:W-:Y:S02]  /*4200*/  IMAD.IADD R7, R5, 0x1, R7 ;  /* 0x0000000105077824 */ /* 0x000fe400078e0207 */
[----:B------:R-:W-:-:S03]  /*4210*/  LEA R32, R32, UR6, 0x3 ;  /* 0x0000000620207c11 */ /* 0x000fc6000f8e18ff */
[----:B------:R-:W-:Y:S02]  /*4220*/  VIMNMX.RELU R29, R7, R12, PT ;  /* 0x0000000c071d7248 */ /* 0x000fe40003fe1100 */
[----:B------:R-:W1:Y:S01]  /*4230*/  LDS.64 R26, [R32] ;  /* 0x00000000201a7984 */ /* 0x000e620000000a00 */
[----:B------:R-:W2:Y:S01]  /*4240*/  LDC.64 R24, c[0x0][0x220] ;  /* 0x00008800ff187b82 */ /* 0x000ea20000000a00 */
[----:B------:R-:W-:-:S05]  /*4250*/  SHF.R.S32.HI R21, RZ, 0x1f, R29 ;  /* 0x0000001fff157819 */ /* 0x000fca000001141d */
[-C--:B0-----:R-:W-:Y:S02]  /*4260*/  IMAD R28, R21, R22.reuse, RZ ;  /* 0x00000016151c7224 */ /* 0x081fe400078e02ff */
[----:B------:R-:W-:Y:S02]  /*4270*/  IMAD.MOV.U32 R21, RZ, RZ, R37 ;  /* 0x000000ffff157224 */ /* 0x000fe400078e0025 */
[C---:B------:R-:W-:Y:S02]  /*4280*/  IMAD R33, R29.reuse, R23, R28 ;  /* 0x000000171d217224 */ /* 0x040fe400078e021c */
[----:B------:R-:W-:Y:S01]  /*4290*/  IMAD.WIDE.U32 R28, R29, R22, R20 ;  /* 0x000000161d1c7225 */ /* 0x000fe200078e0014 */
[----:B-1----:R-:W-:-:S03]  /*42a0*/  DMUL R30, R40, R26 ;  /* 0x0000001a281e7228 */ /* 0x002fc60000000000 */
[----:B------:R-:W-:Y:S01]  /*42b0*/  IMAD.IADD R27, R29, 0x1, R33 ;  /* 0x000000011d1b7824 */ /* 0x000fe200078e0221 */
[----:B--2---:R-:W-:-:S04]  /*42c0*/  LEA R26, P1, R28, R24, 0x3 ;  /* 0x000000181c1a7211 */ /* 0x004fc800078218ff */
[----:B------:R-:W-:Y:S01]  /*42d0*/  LEA.HI.X R27, R28, R25, R27, 0x3, P1 ;  /* 0x000000191c1b7211 */ /* 0x000fe200008f1c1b */
[----:B-----5:R-:W-:Y:S01]  /*42e0*/  DMUL R30, R16, R30 ;  /* 0x0000001e101e7228 */ /* 0x020fe20000000000 */
[----:B------:R-:W-:-:S06]  /*42f0*/  ISETP.NE.AND P1, PT, R36, 0x1, PT ;  /* 0x000000012400780c */ /* 0x000fcc0003f25270 */
[----:B------:R1:W-:Y:S07]  /*4300*/  REDG.E.ADD.F64.RN.STRONG.GPU desc[UR8][R26.64], R30 ;  /* 0x0000001e1a0079a6 */ /* 0x0003ee000c10ff88 */
[----:B------:R-:W-:Y:S05]  /*4310*/  @!P1 BRA `(.L_x_408) ;  /* 0x0000000000689947 */ /* 0x000fea0003800000 */
[----:B-1----:R-:W0:Y:S01]  /*4320*/  LDS.64 R30, [R32+0x8] ;  /* 0x00000800201e7984 */ /* 0x002e220000000a00 */
[----:B------:R-:W-:-:S04]  /*4330*/  VIADDMNMX.RELU R27, R7, 0x1, R12, PT ;  /* 0x00000001071b7846 */ /* 0x000fc8000380110c */
[----:B------:R-:W-:-:S05]  /*4340*/  SHF.R.S32.HI R29, RZ, 0x1f, R27 ;  /* 0x0000001fff1d7819 */ /* 0x000fca000001141b */
[-C--:B------:R-:W-:Y:S02]  /*4350*/  IMAD R26, R29, R22.reuse, RZ ;  /* 0x000000161d1a7224 */ /* 0x080fe400078e02ff */
[----:B------:R-:W-:-:S04]  /*4360*/  IMAD.WIDE.U32 R28, R27, R22, R20 ;  /* 0x000000161b1c7225 */ /* 0x000fc800078e0014 */
[----:B------:R-:W-:Y:S01]  /*4370*/  IMAD R27, R27, R23, R26 ;  /* 0x000000171b1b7224 */ /* 0x000fe200078e021a */
[----:B------:R-:W-:-:S03]  /*4380*/  LEA R26, P1, R28, R24, 0x3 ;  /* 0x000000181c1a7211 */ /* 0x000fc600078218ff */
[----:B------:R-:W-:-:S05]  /*4390*/  IMAD.IADD R27, R29, 0x1, R27 ;  /* 0x000000011d1b7824 */ /* 0x000fca00078e021b */
[----:B------:R-:W-:Y:S02]  /*43a0*/  LEA.HI.X R27, R28, R25, R27, 0x3, P1 ;  /* 0x000000191c1b7211 */ /* 0x000fe400008f1c1b */
[----:B------:R-:W-:Y:S01]  /*43b0*/  ISETP.NE.AND P1, PT, R36, 0x2, PT ;  /* 0x000000022400780c */ /* 0x000fe20003f25270 */
[----:B0-----:R-:W-:-:S08]  /*43c0*/  DMUL R30, R40, R30 ;  /* 0x0000001e281e7228 */ /* 0x001fd00000000000 */
[----:B------:R-:W-:-:S07]  /*43d0*/  DMUL R30, R16, R30 ;  /* 0x0000001e101e7228 */ /* 0x000fce0000000000 */
[----:B------:R3:W-:Y:S01]  /*43e0*/  REDG.E.ADD.F64.RN.STRONG.GPU desc[UR8][R26.64], R30 ;  /* 0x0000001e1a0079a6 */ /* 0x0007e2000c10ff88 */
[----:B------:R-:W-:Y:S05]  /*43f0*/  @!P1 BRA `(.L_x_408) ;  /* 0x0000000000309947 */ /* 0x000fea0003800000 */
[----:B------:R-:W0:Y:S01]  /*4400*/  LDS.64 R32, [R32+0x10] ;  /* 0x0000100020207984 */ /* 0x000e220000000a00 */
[----:B------:R-:W-:-:S04]  /*4410*/  VIADDMNMX.RELU R7, R7, 0x2, R12, PT ;  /* 0x0000000207077846 */ /* 0x000fc8000380110c */
[----:B---3--:R-:W-:Y:S01]  /*4420*/  SHF.R.S32.HI R27, RZ, 0x1f, R7 ;  /* 0x0000001fff1b7819 */ /* 0x008fe20000011407 */
[----:B------:R-:W-:-:S04]  /*4430*/  IMAD.WIDE.U32 R20, R7, R22, R20 ;  /* 0x0000001607147225 */ /* 0x000fc800078e0014 */
[----:B------:R-:W-:Y:S01]  /*4440*/  IMAD R26, R27, R22, RZ ;  /* 0x000000161b1a7224 */ /* 0x000fe200078e02ff */
[----:B------:R-:W-:-:S03]  /*4450*/  LEA R24, P1, R20, R24, 0x3 ;  /* 0x0000001814187211 */ /* 0x000fc600078218ff */
[----:B------:R-:W-:-:S05]  /*4460*/  IMAD R7, R7, R23, R26 ;  /* 0x0000001707077224 */ /* 0x000fca00078e021a */
[----:B------:R-:W-:-:S04]  /*4470*/  IADD3 R7, R21, R7, RZ ;  /* 0x0000000715077210 */ /* 0x000fc80007ffe0ff */
[----:B------:R-:W-:Y:S01]  /*4480*/  LEA.HI.X R25, R20, R25, R7, 0x3, P1 ;  /* 0x0000001914197211 */ /* 0x000fe200008f1c07 */
[----:B0-----:R-:W-:-:S08]  /*4490*/  DMUL R40, R40, R32 ;  /* 0x0000002028287228 */ /* 0x001fd00000000000 */
[----:B------:R-:W-:-:S07]  /*44a0*/  DMUL R40, R16, R40 ;  /* 0x0000002810287228 */ /* 0x000fce0000000000 */
[----:B------:R4:W-:Y:S04]  /*44b0*/  REDG.E.ADD.F64.RN.STRONG.GPU desc[UR8][R24.64], R40 ;  /* 0x00000028180079a6 */ /* 0x0009e8000c10ff88 */
.L_x_408:
[----:B------:R-:W-:Y:S05]  /*44c0*/  BSYNC B1 ;  /* 0x0000000000017941 */ /* 0x000fea0003800000 */
.L_x_407:
[----:B------:R-:W-:-:S05]  /*44d0*/  VIADD R11, R11, 0x1 ;  /* 0x000000010b0b7836 */ /* 0x000fca0000000000 */
[----:B------:R-:W-:-:S13]  /*44e0*/  ISETP.GE.AND P1, PT, R11, R4, PT ;  /* 0x000000040b00720c */ /* 0x000fda0003f26270 */
[----:B------:R-:W-:Y:S05]  /*44f0*/  @!P1 BRA `(.L_x_412) ;  /* 0xfffffff400f49947 */ /* 0x000fea000383ffff */
.L_x_406:
[----:B------:R-:W-:Y:S05]  /*4500*/  BSYNC B0 ;  /* 0x0000000000007941 */ /* 0x000fea0003800000 */
.L_x_405:
[----:B------:R-:W-:-:S05]  /*4510*/  IMAD.IADD R35, R38, 0x1, R35 ;  /* 0x0000000126237824 */ /* 0x000fca00078e0223 */
[----:B------:R-:W-:-:S13]  /*4520*/  ISETP.GE.AND P1, PT, R35, UR4, PT ;  /* 0x0000000423007c0c */ /* 0x000fda000bf26270 */
[----:B------:R-:W-:Y:S05]  /*4530*/  @!P1 BRA `(.L_x_413) ;  /* 0xfffffff000ec9947 */ /* 0x000fea000383ffff */
[----:B------:R-:W-:Y:S05]  /*4540*/  EXIT ;  /* 0x000000000000794d */ /* 0x000fea0003800000 */
.L_x_308:
        /* <DEDUP_REMOVED lines=11> */
[----:B------:R-:W-:Y:S01]  /*4600*/  ISETP.NE.AND P0, PT, R14, RZ, PT ;  /* 0x000000ff0e00720c */ /* 0x000fe20003f05270 */
[----:B------:R-:W-:Y:S01]  /*4610*/  ULDC.64 UR16, c[0x0][0x220] ;  /* 0x0000880000107ab9 */ /* 0x000fe20000000a00 */
[C---:B------:R-:W-:Y:S01]  /*4620*/  IMAD R8, R2.reuse, UR6, RZ ;  /* 0x0000000602087c24 */ /* 0x040fe2000f8e02ff */
[----:B------:R-:W-:Y:S01]  /*4630*/  ULDC.64 UR12, c[0x0][0x248] ;  /* 0x00009200000c7ab9 */ /* 0x000fe20000000a00 */
[----:B------:R-:W-:Y:S01]  /*4640*/  IMAD R10, R2, UR10, RZ ;  /* 0x0000000a020a7c24 */ /* 0x000fe2000f8e02ff */
[----:B------:R-:W-:Y:S01]  /*4650*/  ULDC.64 UR14, c[0x0][0x250] ;  /* 0x00009400000e7ab9 */ /* 0x000fe20000000a00 */
[----:B------:R-:W-:-:S02]  /*4660*/  IMAD R5, R7, UR7, R8 ;  /* 0x0000000707057c24 */ /* 0x000fc4000f8e0208 */
[----:B------:R-:W-:Y:S01]  /*4670*/  IMAD.WIDE.U32 R2, R7, UR6, RZ ;  /* 0x0000000607027c25 */ /* 0x000fe2000f8e00ff */
[----:B------:R-:W-:-:S03]  /*4680*/  ULDC.64 UR6, c[0x0][0x2a8] ;  /* 0x0000aa0000067ab9 */ /* 0x000fc60000000a00 */
[----:B------:R-:W-:Y:S01]  /*4690*/  IMAD.IADD R3, R3, 0x1, R5 ;  /* 0x0000000103037824 */ /* 0x000fe200078e0205 */
[----:B0-----:R-:W0:Y:S01]  /*46a0*/  MUFU.RCP R9, R9 ;  /* 0x0000000900097308 */ /* 0x001e220000001000 */
[----:B------:R-:W1:Y:S01]  /*46b0*/  LDC R5, c[0x0][0x14] ;  /* 0x00000500ff057b82 */ /* 0x000e620000000800 */
[----:B------:R-:W-:Y:S02]  /*46c0*/  IMAD R13, R7, UR11, R10 ;  /* 0x0000000b070d7c24 */ /* 0x000fe4000f8e020a */
[----:B------:R-:W-:-:S04]  /*46d0*/  IMAD.WIDE.U32 R2, R6, UR6, R2 ;  /* 0x0000000606027c25 */ /* 0x000fc8000f8e0002 */
[----:B------:R-:W-:Y:S02]  /*46e0*/  IMAD.MOV.U32 R10, RZ, RZ, RZ ;  /* 0x000000ffff0a7224 */ /* 0x000fe400078e00ff */
[----:B0-----:R-:W-:Y:S02]  /*46f0*/  VIADD R11, R9, 0xffffffe ;  /* 0x0ffffffe090b7836 */ /* 0x001fe40000000000 */
[----:B------:R-:W-:Y:S01]  /*4700*/  IMAD.WIDE.U32 R8, R7, UR10, RZ ;  /* 0x0000000a07087c25 */ /* 0x000fe2000f8e00ff */
[----:B------:R-:W-:Y:S01]  /*4710*/  SHF.R.S32.HI R7, RZ, 0x1f, R6 ;  /* 0x0000001fff077819 */ /* 0x000fe20000011406 */
[----:B------:R-:W-:Y:S02]  /*4720*/  ULDC.64 UR10, c[0x0][0x260] ;  /* 0x00009800000a7ab9 */ /* 0x000fe40000000a00 */
[----:B------:R-:W0:Y:S01]  /*4730*/  F2I.FTZ.U32.TRUNC.NTZ R11, R11 ;  /* 0x0000000b000b7305 */ /* 0x000e22000021f000 */
[----:B------:R-:W-:Y:S01]  /*4740*/  MOV R12, R8 ;  /* 0x00000008000c7202 */ /* 0x000fe20000000f00 */
[----:B------:R-:W-:Y:S01]  /*4750*/  IMAD.IADD R13, R9, 0x1, R13 ;  /* 0x00000001090d7824 */ /* 0x000fe200078e020d */
[----:B------:R-:W2:Y:S01]  /*4760*/  LDC R8, c[0x0][0x230] ;  /* 0x00008c00ff087b82 */ /* 0x000ea20000000800 */
[----:B------:R-:W-:-:S02]  /*4770*/  IMAD R9, R7, UR6, RZ ;  /* 0x0000000607097c24 */ /* 0x000fc4000f8e02ff */
[----:B------:R-:W-:Y:S02]  /*4780*/  IMAD R7, R7, UR10, RZ ;  /* 0x0000000a07077c24 */ /* 0x000fe4000f8e02ff */
[----:B------:R-:W-:Y:S01]  /*4790*/  IMAD R15, R6, UR7, R9 ;  /* 0x00000007060f7c24 */ /* 0x000fe2000f8e0209 */
[----:B------:R-:W-:Y:S01]  /*47a0*/  ULDC.64 UR6, c[0x0][0x298] ;  /* 0x0000a60000067ab9 */ /* 0x000fe20000000a00 */
[----:B0-----:R-:W-:-:S04]  /*47b0*/  IMAD.MOV R17, RZ, RZ, -R11 ;  /* 0x000000ffff117224 */ /* 0x001fc800078e0a0b */
[----:B------:R-:W-:Y:S02]  /*47c0*/  IMAD R9, R17, R4, RZ ;  /* 0x0000000411097224 */ /* 0x000fe400078e02ff */
[C---:B------:R-:W-:Y:S02]  /*47d0*/  IMAD R17, R6.reuse, UR11, R7 ;  /* 0x0000000b06117c24 */ /* 0x040fe4000f8e0207 */
[----:B------:R-:W-:Y:S01]  /*47e0*/  IMAD.WIDE.U32 R6, R6, UR10, R12 ;  /* 0x0000000a06067c25 */ /* 0x000fe2000f8e000c */
[----:B------:R-:W-:-:S03]  /*47f0*/  ULDC.64 UR10, c[0x0][0x268] ;  /* 0x00009a00000a7ab9 */ /* 0x000fc60000000a00 */
[----:B------:R-:W-:Y:S01]  /*4800*/  IMAD.HI.U32 R11, R11, R9, R10 ;  /* 0x000000090b0b7227 */ /* 0x000fe200078e000a */
[----:B------:R-:W-:-:S03]  /*4810*/  LOP3.LUT R10, RZ, R14, RZ, 0x33, !PT ;  /* 0x0000000eff0a7212 */ /* 0x000fc600078e33ff */
[----:B------:R-:W-:Y:S02]  /*4820*/  IMAD.IADD R13, R3, 0x1, R15 ;  /* 0x00000001030d7824 */ /* 0x000fe400078e020f */
[----:B------:R-:W-:Y:S02]  /*4830*/  IMAD.IADD R15, R7, 0x1, R17 ;  /* 0x00000001070f7824 */ /* 0x000fe400078e0211 */
[----:B------:R-:W-:Y:S01]  /*4840*/  IMAD.U32 R9, RZ, RZ, UR5 ;  /* 0x00000005ff097e24 */ /* 0x000fe2000f8e00ff */
[----:B-1----:R-:W-:-:S06]  /*4850*/  ULDC.64 UR4, c[0x0][0x290] ;  /* 0x0000a40000047ab9 */ /* 0x002fcc0000000a00 */
.L_x_414:
[----:B------:R-:W-:Y:S02]  /*4860*/  IABS R14, R9 ;  /* 0x00000009000e7213 */ /* 0x000fe40000000000 */
[----:B0-2---:R-:W-:-:S03]  /*4870*/  IABS R16, R8 ;  /* 0x0000000800107213 */ /* 0x005fc60000000000 */
[----:B------:R-:W-:-:S05]  /*4880*/  IMAD.HI.U32 R12, R11, R14, RZ ;  /* 0x0000000e0b0c7227 */ /* 0x000fca00078e00ff */
[----:B------:R-:W-:-:S05]  /*4890*/  IADD3 R17, -R12, RZ, RZ ;  /* 0x000000ff0c117210 */ /* 0x000fca0007ffe1ff */
[----:B------:R-:W-:Y:S01]  /*48a0*/  IMAD R17, R16, R17, R14 ;  /* 0x0000001110117224 */ /* 0x000fe200078e020e */
[----:B------:R-:W-:-:S04]  /*48b0*/  LOP3.LUT R14, R9, R8, RZ, 0x3c, !PT ;  /* 0x00000008090e7212 */ /* 0x000fc800078e3cff */
[----:B------:R-:W-:Y:S02]  /*48c0*/  ISETP.GT.U32.AND P2, PT, R4, R17, PT ;  /* 0x000000110400720c */ /* 0x000fe40003f44070 */
[----:B------:R-:W-:-:S11]  /*48d0*/  ISETP.GE.AND P3, PT, R14, RZ, PT ;  /* 0x000000ff0e00720c */ /* 0x000fd60003f66270 */
[----:B------:R-:W-:Y:S02]  /*48e0*/  @!P2 IMAD.IADD R17, R17, 0x1, -R16 ;  /* 0x000000011111a824 */ /* 0x000fe400078e0a10 */
[----:B------:R-:W-:-:S03]  /*48f0*/  @!P2 VIADD R12, R12, 0x1 ;  /* 0x000000010c0ca836 */ /* 0x000fc60000000000 */
[----:B------:R-:W-:-:S13]  /*4900*/  ISETP.GE.U32.AND P1, PT, R17, R4, PT ;  /* 0x000000041100720c */ /* 0x000fda0003f26070 */
[----:B------:R-:W-:-:S04]  /*4910*/  @P1 VIADD R12, R12, 0x1 ;  /* 0x000000010c0c1836 */ /* 0x000fc80000000000 */
[----:B------:R-:W-:-:S05]  /*4920*/  @!P3 IMAD.MOV R12, RZ, RZ, -R12 ;  /* 0x000000ffff0cb224 */ /* 0x000fca00078e0a0c */
[----:B------:R-:W-:Y:S02]  /*4930*/  SEL R23, R10, R12, !P0 ;  /* 0x0000000c0a177207 */ /* 0x000fe40004000000 */
[----:B------:R-:W-:Y:S02]  /*4940*/  MOV R12, R2 ;  /* 0x00000002000c7202 */ /* 0x000fe40000000f00 */
[--C-:B------:R-:W-:Y:S01]  /*4950*/  SHF.R.S32.HI R14, RZ, 0x1f, R23.reuse ;  /* 0x0000001fff0e7819 */ /* 0x100fe20000011417 */
        /* <DEDUP_REMOVED lines=10> */
[----:B------:R-:W-:-:S03]  /*4a00*/  LEA R18, P1, R16, UR10, 0x3 ;  /* 0x0000000a10127c11 */ /* 0x000fc6000f8218ff */
[----:B------:R-:W-:-:S05]  /*4a10*/  IMAD.IADD R17, R17, 0x1, R19 ;  /* 0x0000000111117824 */ /* 0x000fca00078e0213 */
[----:B------:R-:W-:-:S05]  /*4a20*/  LEA.HI.X R19, R16, UR11, R17, 0x3, P1 ;  /* 0x0000000b10137c11 */ /* 0x000fca00088f1c11 */
[----:B------:R0:W2:Y:S01]  /*4a30*/  LDG.E.64 R16, desc[UR8][R18.64] ;  /* 0x0000000812107981 */ /* 0x0000a2000c1e1b00 */
[----:B------:R-:W-:Y:S01]  /*4a40*/  IMAD R22, R14, UR12, RZ ;  /* 0x0000000c0e167c24 */ /* 0x000fe2000f8e02ff */
[----:B------:R-:W-:Y:S01]  /*4a50*/  IADD3 R9, R5, R9, RZ ;  /* 0x0000000905097210 */ /* 0x000fe20007ffe0ff */
[----:B------:R-:W-:Y:S02]  /*4a60*/  IMAD.MOV.U32 R14, RZ, RZ, R6 ;  /* 0x000000ffff0e7224 */ /* 0x000fe400078e0006 */
[----:B------:R-:W-:Y:S02]  /*4a70*/  IMAD R12, R12, UR14, RZ ;  /* 0x0000000e0c0c7c24 */ /* 0x000fe4000f8e02ff */
[----:B------:R-:W-:-:S04]  /*4a80*/  IMAD.WIDE.U32 R20, R23, UR12, R14 ;  /* 0x0000000c17147c25 */ /* 0x000fc8000f8e000e */
[----:B------:R-:W-:-:S04]  /*4a90*/  IMAD R23, R23, UR13, R22 ;  /* 0x0000000d17177c24 */ /* 0x000fc8000f8e0216 */
[----:B------:R-:W-:Y:S02]  /*4aa0*/  IMAD.IADD R21, R21, 0x1, R23 ;  /* 0x0000000115157824 */ /* 0x000fe400078e0217 */
[C---:B------:R-:W-:Y:S02]  /*4ab0*/  IMAD R23, R25.reuse, UR15, R12 ;  /* 0x0000000f19177c24 */ /* 0x040fe4000f8e020c */
[----:B------:R-:W-:-:S04]  /*4ac0*/  IMAD.WIDE.U32 R20, R25, UR14, R20 ;  /* 0x0000000e19147c25 */ /* 0x000fc8000f8e0014 */
[----:B------:R-:W-:Y:S01]  /*4ad0*/  IMAD.IADD R21, R21, 0x1, R23 ;  /* 0x0000000115157824 */ /* 0x000fe200078e0217 */
[----:B0-----:R-:W-:-:S04]  /*4ae0*/  LEA R18, P1, R20, UR16, 0x3 ;  /* 0x0000001014127c11 */ /* 0x001fc8000f8218ff */
[----:B------:R-:W-:Y:S02]  /*4af0*/  LEA.HI.X R19, R20, UR17, R21, 0x3, P1 ;  /* 0x0000001114137c11 */ /* 0x000fe400088f1c15 */
[----:B------:R-:W-:-:S03]  /*4b00*/  ISETP.GE.AND P1, PT, R9, R0, PT ;  /* 0x000000000900720c */ /* 0x000fc60003f26270 */
[----:B--2---:R0:W-:Y:S10]  /*4b10*/  STG.E.64 desc[UR8][R18.64], R16 ;  /* 0x0000001012007986 */ /* 0x0041f4000c101b08 */
[----:B------:R-:W-:Y:S05]  /*4b20*/  @!P1 BRA `(.L_x_414) ;  /* 0xfffffffc004c9947 */ /* 0x000fea000383ffff */
[----:B------:R-:W-:Y:S05]  /*4b30*/  EXIT ;  /* 0x000000000000794d */ /* 0x000fea0003800000 */
        .weak           $__internal_3_$__cuda_sm20_dblrcp_rn_slowpath_v3
        .type           $__internal_3_$__cuda_sm20_dblrcp_rn_slowpath_v3,@function
        .size           $__internal_3_$__cuda_sm20_dblrcp_rn_slowpath_v3,($__internal_4_$__cuda_sm20_div_rn_f64_full - $__internal_3_$__cuda_sm20_dblrcp_rn_slowpath_v3)
$__internal_3_$__cuda_sm20_dblrcp_rn_slowpath_v3:
[----:B------:R-:W-:Y:S01]  /*4b40*/  DSETP.GTU.AND P0, PT, |R12|, +INF , PT ;  /* 0x7ff000000c00742a */ /* 0x000fe20003f0c200 */
[----:B------:R-:W-:-:S13]  /*4b50*/  BSSY B1, `(.L_x_415) ;  /* 0x0000023000017945 */ /* 0x000fda0003800000 */
[----:B------:R-:W-:Y:S05]  /*4b60*/  @P0 BRA `(.L_x_416) ;  /* 0x00000000007c0947 */ /* 0x000fea0003800000 */
[----:B------:R-:W-:-:S05]  /*4b70*/  LOP3.LUT R17, R13, 0x7fffffff, RZ, 0xc0, !PT ;  /* 0x7fffffff0d117812 */ /* 0x000fca00078ec0ff */
[----:B------:R-:W-:-:S05]  /*4b80*/  VIADD R11, R17, 0xffffffff ;  /* 0xffffffff110b7836 */ /* 0x000fca0000000000 */
[----:B------:R-:W-:-:S13]  /*4b90*/  ISETP.GE.U32.AND P0, PT, R11, 0x7fefffff, PT ;  /* 0x7fefffff0b00780c */ /* 0x000fda0003f06070 */
[----:B------:R-:W-:Y:S01]  /*4ba0*/  @P0 LOP3.LUT R21, R13, 0x7ff00000, RZ, 0x3c, !PT ;  /* 0x7ff000000d150812 */ /* 0x000fe200078e3cff */
[----:B------:R-:W-:Y:S01]  /*4bb0*/  @P0 IMAD.MOV.U32 R20, RZ, RZ, RZ ;  /* 0x000000ffff140224 */ /* 0x000fe200078e00ff */
[----:B------:R-:W-:Y:S06]  /*4bc0*/  @P0 BRA `(.L_x_417) ;  /* 0x00000000006c0947 */ /* 0x000fec0003800000 */
[----:B------:R-:W-:-:S13]  /*4bd0*/  ISETP.GE.U32.AND P0, PT, R17, 0x1000001, PT ;  /* 0x010000011100780c */ /* 0x000fda0003f06070 */
[----:B------:R-:W-:Y:S05]  /*4be0*/  @!P0 BRA `(.L_x_418) ;  /* 0x0000000000348947 */ /* 0x000fea0003800000 */
[----:B------:R-:W-:Y:S02]  /*4bf0*/  VIADD R21, R13, 0xc0200000 ;  /* 0xc02000000d157836 */ /* 0x000fe40000000000 */
[----:B------:R-:W-:Y:S02]  /*4c00*/  IMAD.MOV.U32 R20, RZ, RZ, R12 ;  /* 0x000000ffff147224 */ /* 0x000fe400078e000c */
[----:B------:R-:W0:Y:S04]  /*4c10*/  MUFU.RCP64H R25, R21 ;  /* 0x0000001500197308 */ /* 0x000e280000001800 */
        /* <DEDUP_REMOVED lines=10> */
.L_x_418:
[----:B------:R-:W-:Y:S01]  /*4cc0*/  DMUL R12, R12, 8.11296384146066816958e+31 ;  /* 0x469000000c0c7828 */ /* 0x000fe20000000000 */
[----:B------:R-:W-:-:S05]  /*4cd0*/  MOV R20, R24 ;  /* 0x0000001800147202 */ /* 0x000fca0000000f00 */
        /* <DEDUP_REMOVED lines=8> */
.L_x_416:
[----:B------:R-:W-:Y:S01]  /*4d60*/  LOP3.LUT R21, R13, 0x80000, RZ, 0xfc, !PT ;  /* 0x000800000d157812 */ /* 0x000fe200078efcff */
[----:B------:R-:W-:-:S07]  /*4d70*/  IMAD.MOV.U32 R20, RZ, RZ, R12 ;  /* 0x000000ffff147224 */ /* 0x000fce00078e000c */
.L_x_417:
[----:B------:R-:W-:Y:S05]  /*4d80*/  BSYNC B1 ;  /* 0x0000000000017941 */ /* 0x000fea0003800000 */
.L_x_415:
[----:B------:R-:W-:Y:S02]  /*4d90*/  IMAD.MOV.U32 R17, RZ, RZ, 0x0 ;  /* 0x00000000ff117424 */ /* 0x000fe400078e00ff */
[----:B------:R-:W-:Y:S02]  /*4da0*/  IMAD.MOV.U32 R12, RZ, RZ, R20 ;  /* 0x000000ffff0c7224 */ /* 0x000fe400078e0014 */
[----:B------:R-:W-:Y:S01]  /*4db0*/  IMAD.MOV.U32 R13, RZ, RZ, R21 ;  /* 0x000000ffff0d7224 */ /* 0x000fe200078e0015 */
[----:B------:R-:W-:Y:S06]  /*4dc0*/  RET.REL.NODEC R16 `(_ZN2at6native54_GLOBAL__N__aa9a477a_21_UpSampleBilinear2d_cu_607db5e336upsample_gen2d_aa_backward_out_frameIddNS0_18upsample_antialias20BicubicFilterFunctorEEEvT0_S5_NS_27GenericPackedTensorAccessorIT_Lm4ENS_16DefaultPtrTraitsElEENS6_IKS7_Lm4ES8_lEERKT1_) ;  /* 0xffffffb0108c7950 */ /* 0x000fec0003c3ffff */
        .weak           $__internal_4_$__cuda_sm20_div_rn_f64_full
        .type           $__internal_4_$__cuda_sm20_div_rn_f64_full,@function
        .size           $__internal_4_$__cuda_sm20_div_rn_f64_full,(.L_x_1772 - $__internal_4_$__cuda_sm20_div_rn_f64_full)
$__internal_4_$__cuda_sm20_div_rn_f64_full:
[C---:B------:R-:W-:Y:S01]  /*4dd0*/  FSETP.GEU.AND P0, PT, |R17|.reuse, 1.469367938527859385e-39, PT ;  /* 0x001000001100780b */ /* 0x040fe20003f0e200 */
[----:B------:R-:W-:Y:S01]  /*4de0*/  IMAD.MOV.U32 R20, RZ, RZ, 0x1 ;  /* 0x00000001ff147424 */ /* 0x000fe200078e00ff */
[----:B------:R-:W-:Y:S01]  /*4df0*/  LOP3.LUT R14, R17, 0x800fffff, RZ, 0xc0, !PT ;  /* 0x800fffff110e7812 */ /* 0x000fe200078ec0ff */
[----:B------:R-:W-:Y:S01]  /*4e00*/  IMAD.MOV.U32 R13, RZ, RZ, 0x1ca00000 ;  /* 0x1ca00000ff0d7424 */ /* 0x000fe200078e00ff */
[C---:B------:R-:W-:Y:S01]  /*4e10*/  FSETP.GEU.AND P3, PT, |R19|.reuse, 1.469367938527859385e-39, PT ;  /* 0x001000001300780b */ /* 0x040fe20003f6e200 */
[----:B------:R-:W-:Y:S01]  /*4e20*/  BSSY B1, `(.L_x_419) ;  /* 0x0000052000017945 */ /* 0x000fe20003800000 */
[----:B------:R-:W-:Y:S02]  /*4e30*/  LOP3.LUT R15, R14, 0x3ff00000, RZ, 0xfc, !PT ;  /* 0x3ff000000e0f7812 */ /* 0x000fe400078efcff */
[----:B------:R-:W-:Y:S02]  /*4e40*/  MOV R14, R16 ;  /* 0x00000010000e7202 */ /* 0x000fe40000000f00 */
[----:B------:R-:W-:-:S02]  /*4e50*/  LOP3.LUT R11, R19, 0x7ff00000, RZ, 0xc0, !PT ;  /* 0x7ff00000130b7812 */ /* 0x000fc400078ec0ff */
[----:B------:R-:W-:Y:S01]  /*4e60*/  LOP3.LUT R36, R17, 0x7ff00000, RZ, 0xc0, !PT ;  /* 0x7ff0000011247812 */ /* 0x000fe200078ec0ff */
[----:B------:R-:W-:Y:S01]  /*4e70*/  @!P0 DMUL R14, R16, 8.98846567431157953865e+307 ;  /* 0x7fe00000100e8828 */ /* 0x000fe20000000000 */
[----:B------:R-:W-:Y:S02]  /*4e80*/  MOV R37, R11 ;  /* 0x0000000b00257202 */ /* 0x000fe40000000f00 */
[----:B------:R-:W-:Y:S02]  /*4e90*/  ISETP.GE.U32.AND P2, PT, R11, R36, PT ;  /* 0x000000240b00720c */ /* 0x000fe40003f46070 */
[----:B------:R-:W-:Y:S01]  /*4ea0*/  @!P3 LOP3.LUT R28, R17, 0x7ff00000, RZ, 0xc0, !PT ;  /* 0x7ff00000111cb812 */ /* 0x000fe200078ec0ff */
[----:B------:R-:W0:Y:S03]  /*4eb0*/  MUFU.RCP64H R21, R15 ;  /* 0x0000000f00157308 */ /* 0x000e260000001800 */
[----:B------:R-:W-:-:S02]  /*4ec0*/  @!P3 ISETP.GE.U32.AND P4, PT, R11, R28, PT ;  /* 0x0000001c0b00b20c */ /* 0x000fc40003f86070 */
[----:B------:R-:W-:Y:S02]  /*4ed0*/  @!P0 LOP3.LUT R36, R15, 0x7ff00000, RZ, 0xc0, !PT ;  /* 0x7ff000000f248812 */ /* 0x000fe400078ec0ff */
[----:B------:R-:W-:-:S03]  /*4ee0*/  @!P3 SEL R29, R13, 0x63400000, !P4 ;  /* 0x634000000d1db807 */ /* 0x000fc60006000000 */
[----:B------:R-:W-:Y:S01]  /*4ef0*/  VIADD R39, R36, 0xffffffff ;  /* 0xffffffff24277836 */ /* 0x000fe20000000000 */
[----:B------:R-:W-:-:S04]  /*4f00*/  @!P3 LOP3.LUT R30, R29, 0x80000000, R19, 0xf8, !PT ;  /* 0x800000001d1eb812 */ /* 0x000fc800078ef813 */
[----:B------:R-:W-:Y:S01]  /*4f10*/  @!P3 LOP3.LUT R31, R30, 0x100000, RZ, 0xfc, !PT ;  /* 0x001000001e1fb812 */ /* 0x000fe200078efcff */
[----:B------:R-:W-:Y:S01]  /*4f20*/  @!P3 IMAD.MOV.U32 R30, RZ, RZ, RZ ;  /* 0x000000ffff1eb224 */ /* 0x000fe200078e00ff */
[----:B0-----:R-:W-:-:S08]  /*4f30*/  DFMA R26, R20, -R14, 1 ;  /* 0x3ff00000141a742b */ /* 0x001fd0000000080e */
[----:B------:R-:W-:-:S08]  /*4f40*/  DFMA R26, R26, R26, R26 ;  /* 0x0000001a1a1a722b */ /* 0x000fd0000000001a */
[----:B------:R-:W-:Y:S01]  /*4f50*/  DFMA R26, R20, R26, R20 ;  /* 0x0000001a141a722b */ /* 0x000fe20000000014 */
[----:B------:R-:W-:Y:S01]  /*4f60*/  SEL R21, R13, 0x63400000, !P2 ;  /* 0x634000000d157807 */ /* 0x000fe20005000000 */
[----:B------:R-:W-:-:S03]  /*4f70*/  IMAD.MOV.U32 R20, RZ, RZ, R18 ;  /* 0x000000ffff147224 */ /* 0x000fc600078e0012 */
[----:B------:R-:W-:-:S03]  /*4f80*/  LOP3.LUT R21, R21, 0x800fffff, R19, 0xf8, !PT ;  /* 0x800fffff15157812 */ /* 0x000fc600078ef813 */
[----:B------:R-:W-:-:S03]  /*4f90*/  DFMA R28, R26, -R14, 1 ;  /* 0x3ff000001a1c742b */ /* 0x000fc6000000080e */
[----:B------:R-:W-:-:S05]  /*4fa0*/  @!P3 DFMA R20, R20, 2, -R30 ;  /* 0x400000001414b82b */ /* 0x000fca000000081e */
[----:B------:R-:W-:-:S05]  /*4fb0*/  DFMA R28, R26, R28, R26 ;  /* 0x0000001c1a1c722b */ /* 0x000fca000000001a */
[----:B------:R-:W-:-:S03]  /*4fc0*/  @!P3 LOP3.LUT R37, R21, 0x7ff00000, RZ, 0xc0, !PT ;  /* 0x7ff000001525b812 */ /* 0x000fc600078ec0ff */
[----:B------:R-:W-:Y:S02]  /*4fd0*/  DMUL R26, R28, R20 ;  /* 0x000000141c1a7228 */ /* 0x000fe40000000000 */
[----:B------:R-:W-:-:S05]  /*4fe0*/  VIADD R38, R37, 0xffffffff ;  /* 0xffffffff25267836 */ /* 0x000fca0000000000 */
[----:B------:R-:W-:Y:S01]  /*4ff0*/  ISETP.GT.U32.AND P0, PT, R38, 0x7feffffe, PT ;  /* 0x7feffffe2600780c */ /* 0x000fe20003f04070 */
[----:B------:R-:W-:-:S03]  /*5000*/  DFMA R30, R26, -R14, R20 ;  /* 0x8000000e1a1e722b */ /* 0x000fc60000000014 */
[----:B------:R-:W-:-:S05]  /*5010*/  ISETP.GT.U32.OR P0, PT, R39, 0x7feffffe, P0 ;  /* 0x7feffffe2700780c */ /* 0x000fca0000704470 */
[----:B------:R-:W-:-:S08]  /*5020*/  DFMA R30, R28, R30, R26 ;  /* 0x0000001e1c1e722b */ /* 0x000fd0000000001a */
[----:B------:R-:W-:Y:S05]  /*5030*/  @P0 BRA `(.L_x_420) ;  /* 0x00000000006c0947 */ /* 0x000fea0003800000 */
[----:B------:R-:W-:-:S04]  /*5040*/  LOP3.LUT R26, R17, 0x7ff00000, RZ, 0xc0, !PT ;  /* 0x7ff00000111a7812 */ /* 0x000fc800078ec0ff */
[CC--:B------:R-:W-:Y:S02]  /*5050*/  VIADDMNMX R18, R11.reuse, -R26.reuse, 0xb9600000, !PT ;  /* 0xb96000000b127446 */ /* 0x0c0fe4000780091a */
[----:B------:R-:W-:Y:S02]  /*5060*/  ISETP.GE.U32.AND P0, PT, R11, R26, PT ;  /* 0x0000001a0b00720c */ /* 0x000fe40003f06070 */
[----:B------:R-:W-:Y:S02]  /*5070*/  VIMNMX R11, R18, 0x46a00000, PT ;  /* 0x46a00000120b7848 */ /* 0x000fe40003fe0100 */
[----:B------:R-:W-:-:S05]  /*5080*/  SEL R18, R13, 0x63400000, !P0 ;  /* 0x634000000d127807 */ /* 0x000fca0004000000 */
[----:B------:R-:W-:Y:S01]  /*5090*/  IMAD.IADD R11, R11, 0x1, -R18 ;  /* 0x000000010b0b7824 */ /* 0x000fe200078e0a12 */
[----:B------:R-:W-:-:S03]  /*50a0*/  MOV R18, RZ ;  /* 0x000000ff00127202 */ /* 0x000fc60000000f00 */
[----:B------:R-:W-:-:S06]  /*50b0*/  VIADD R19, R11, 0x7fe00000 ;  /* 0x7fe000000b137836 */ /* 0x000fcc0000000000 */
[----:B------:R-:W-:-:S10]  /*50c0*/  DMUL R26, R30, R18 ;  /* 0x000000121e1a7228 */ /* 0x000fd40000000000 */
[----:B------:R-:W-:-:S13]  /*50d0*/  FSETP.GTU.AND P0, PT, |R27|, 1.469367938527859385e-39, PT ;  /* 0x001000001b00780b */ /* 0x000fda0003f0c200 */
[----:B------:R-:W-:Y:S05]  /*50e0*/  @P0 BRA `(.L_x_421) ;  /* 0x0000000000940947 */ /* 0x000fea0003800000 */
[----:B------:R-:W-:Y:S01]  /*50f0*/  DFMA R14, R30, -R14, R20 ;  /* 0x8000000e1e0e722b */ /* 0x000fe20000000014 */
[----:B------:R-:W-:-:S09]  /*5100*/  IMAD.MOV.U32 R18, RZ, RZ, RZ ;  /* 0x000000ffff127224 */ /* 0x000fd200078e00ff */
[C---:B------:R-:W-:Y:S02]  /*5110*/  FSETP.NEU.AND P0, PT, R15.reuse, RZ, PT ;  /* 0x000000ff0f00720b */ /* 0x040fe40003f0d000 */
[----:B------:R-:W-:-:S04]  /*5120*/  LOP3.LUT R17, R15, 0x80000000, R17, 0x48, !PT ;  /* 0x800000000f117812 */ /* 0x000fc800078e4811 */
[----:B------:R-:W-:-:S07]  /*5130*/  LOP3.LUT R19, R17, R19, RZ, 0xfc, !PT ;  /* 0x0000001311137212 */ /* 0x000fce00078efcff */
[----:B------:R-:W-:Y:S05]  /*5140*/  @!P0 BRA `(.L_x_421) ;  /* 0x00000000007c8947 */ /* 0x000fea0003800000 */
[----:B------:R-:W-:Y:S01]  /*5150*/  IMAD.MOV R15, RZ, RZ, -R11 ;  /* 0x000000ffff0f7224 */ /* 0x000fe200078e0a0b */
[----:B------:R-:W-:Y:S01]  /*5160*/  DMUL.RP R18, R30, R18 ;  /* 0x000000121e127228 */ /* 0x000fe20000008000 */
[----:B------:R-:W-:Y:S01]  /*5170*/  IMAD.MOV.U32 R14, RZ, RZ, RZ ;  /* 0x000000ffff0e7224 */ /* 0x000fe200078e00ff */
[----:B------:R-:W-:-:S05]  /*5180*/  IADD3 R11, -R11, -0x43300000, RZ ;  /* 0xbcd000000b0b7810 */ /* 0x000fca0007ffe1ff */
[----:B------:R-:W-:-:S03]  /*5190*/  DFMA R14, R26, -R14, R30 ;  /* 0x8000000e1a0e722b */ /* 0x000fc6000000001e */
[----:B------:R-:W-:-:S07]  /*51a0*/  LOP3.LUT R17, R19, R17, RZ, 0x3c, !PT ;  /* 0x0000001113117212 */ /* 0x000fce00078e3cff */
[----:B------:R-:W-:-:S04]  /*51b0*/  FSETP.NEU.AND P0, PT, |R15|, R11, PT ;  /* 0x0000000b0f00720b */ /* 0x000fc80003f0d200 */
[----:B------:R-:W-:Y:S02]  /*51c0*/  FSEL R26, R18, R26, !P0 ;  /* 0x0000001a121a7208 */ /* 0x000fe40004000000 */
[----:B------:R-:W-:Y:S01]  /*51d0*/  FSEL R27, R17, R27, !P0 ;  /* 0x0000001b111b7208 */ /* 0x000fe20004000000 */
[----:B------:R-:W-:Y:S06]  /*51e0*/  BRA `(.L_x_421) ;  /* 0x0000000000547947 */ /* 0x000fec0003800000 */
.L_x_420:
[----:B------:R-:W-:-:S14]  /*51f0*/  DSETP.NAN.AND P0, PT, R18, R18, PT ;  /* 0x000000121200722a */ /* 0x000fdc0003f08000 */
[----:B------:R-:W-:Y:S05]  /*5200*/  @P0 BRA `(.L_x_422) ;  /* 0x0000000000440947 */ /* 0x000fea0003800000 */
[----:B------:R-:W-:-:S14]  /*5210*/  DSETP.NAN.AND P0, PT, R16, R16, PT ;  /* 0x000000101000722a */ /* 0x000fdc0003f08000 */
[----:B------:R-:W-:Y:S05]  /*5220*/  @P0 BRA `(.L_x_423) ;  /* 0x0000000000300947 */ /* 0x000fea0003800000 */
[----:B------:R-:W-:Y:S01]  /*5230*/  ISETP.NE.AND P0, PT, R37, R36, PT ;  /* 0x000000242500720c */ /* 0x000fe20003f05270 */
[----:B------:R-:W-:Y:S01]  /*5240*/  IMAD.MOV.U32 R26, RZ, RZ, 0x0 ;  /* 0x00000000ff1a7424 */ /* 0x000fe200078e00ff */
[----:B------:R-:W-:-:S11]  /*5250*/  MOV R27, 0xfff80000 ;  /* 0xfff80000001b7802 */ /* 0x000fd60000000f00 */
[----:B------:R-:W-:Y:S05]  /*5260*/  @!P0 BRA `(.L_x_421) ;  /* 0x0000000000348947 */ /* 0x000fea0003800000 */
[----:B------:R-:W-:Y:S02]  /*5270*/  ISETP.NE.AND P0, PT, R37, 0x7ff00000, PT ;  /* 0x7ff000002500780c */ /* 0x000fe40003f05270 */
[----:B------:R-:W-:Y:S02]  /*5280*/  LOP3.LUT R27, R19, 0x80000000, R17, 0x48, !PT ;  /* 0x80000000131b7812 */ /* 0x000fe400078e4811 */
[----:B------:R-:W-:-:S13]  /*5290*/  ISETP.EQ.OR P0, PT, R36, RZ, !P0 ;  /* 0x000000ff2400720c */ /* 0x000fda0004702670 */
[----:B------:R-:W-:Y:S01]  /*52a0*/  @P0 LOP3.LUT R11, R27, 0x7ff00000, RZ, 0xfc, !PT ;  /* 0x7ff000001b0b0812 */ /* 0x000fe200078efcff */
[----:B------:R-:W-:Y:S02]  /*52b0*/  @!P0 IMAD.MOV.U32 R26, RZ, RZ, RZ ;  /* 0x000000ffff1a8224 */ /* 0x000fe400078e00ff */
[----:B------:R-:W-:Y:S02]  /*52c0*/  @P0 IMAD.MOV.U32 R26, RZ, RZ, RZ ;  /* 0x000000ffff1a0224 */ /* 0x000fe400078e00ff */
[----:B------:R-:W-:Y:S01]  /*52d0*/  @P0 IMAD.MOV.U32 R27, RZ, RZ, R11 ;  /* 0x000000ffff1b0224 */ /* 0x000fe200078e000b */
[----:B------:R-:W-:Y:S06]  /*52e0*/  BRA `(.L_x_421) ;  /* 0x0000000000147947 */ /* 0x000fec0003800000 */
.L_x_423:
[----:B------:R-:W-:Y:S01]  /*52f0*/  LOP3.LUT R27, R17, 0x80000, RZ, 0xfc, !PT ;  /* 0x00080000111b7812 */ /* 0x000fe200078efcff */
[----:B------:R-:W-:Y:S01]  /*5300*/  IMAD.MOV.U32 R26, RZ, RZ, R16 ;  /* 0x000000ffff1a7224 */ /* 0x000fe200078e0010 */
[----:B------:R-:W-:Y:S06]  /*5310*/  BRA `(.L_x_421) ;  /* 0x0000000000087947 */ /* 0x000fec0003800000 */
.L_x_422:
[----:B------:R-:W-:Y:S02]  /*5320*/  LOP3.LUT R27, R19, 0x80000, RZ, 0xfc, !PT ;  /* 0x00080000131b7812 */ /* 0x000fe400078efcff */
[----:B------:R-:W-:-:S07]  /*5330*/  MOV R26, R18 ;  /* 0x00000012001a7202 */ /* 0x000fce0000000f00 */
.L_x_421:
[----:B------:R-:W-:Y:S05]  /*5340*/  BSYNC B1 ;  /* 0x0000000000017941 */ /* 0x000fea0003800000 */
.L_x_419:
[----:B------:R-:W-:Y:S02]  /*5350*/  IMAD.MOV.U32 R13, RZ, RZ, 0x0 ;  /* 0x00000000ff0d7424 */ /* 0x000fe400078e00ff */
[----:B------:R-:W-:Y:S02]  /*5360*/  IMAD.MOV.U32 R14, RZ, RZ, R26 ;  /* 0x000000ffff0e7224 */ /* 0x000fe400078e001a */
[----:B------:R-:W-:Y:S01]  /*5370*/  IMAD.MOV.U32 R15, RZ, RZ, R27 ;  /* 0x000000ffff0f7224 */ /* 0x000fe200078e001b */
[----:B------:R-:W-:Y:S06]  /*5380*/  RET.REL.NODEC R12 `(_ZN2at6native54_GLOBAL__N__aa9a477a_21_UpSampleBilinear2d_cu_607db5e336upsample_gen2d_aa_backward_out_frameIddNS0_18upsample_antialias20BicubicFilterFunctorEEEvT0_S5_NS_27GenericPackedTensorAccessorIT_Lm4ENS_16DefaultPtrTraitsElEENS6_IKS7_Lm4ES8_lEERKT1_) ;  /* 0xffffffac0c1c7950 */ /* 0x000fec0003c3ffff */
.L_x_424:
        /* <DEDUP_REMOVED lines=15> */
.L_x_1772:


//--------------------- .text._ZN2at6native54_GLOBAL__N__aa9a477a_21_UpSampleBilinear2d_cu_607db5e327upsample_gen2d_aa_out_frameIN3c108BFloat16EfNS0_18upsample_antialias20BicubicFilterFunctorEEEvT0_S7_NS_27GenericPackedTensorAccessorIKT_Lm4ENS_16DefaultPtrTraitsElEENS8_IS9_Lm4ESB_lEERKT1_ --------------------------
	.section	.text._ZN2at6native54_GLOBAL__N__aa9a477a_21_UpSampleBilinear2d_cu_607db5e327upsample_gen2d_aa_out_frameIN3c108BFloat16EfNS0_18upsample_antialias20BicubicFilterFunctorEEEvT0_S7_NS_27GenericPackedTensorAccessorIKT_Lm4ENS_16DefaultPtrTraitsElEENS8_IS9_Lm4ESB_lEERKT1_,"ax",@progbits
	.align	128
.text._ZN2at6native54_GLOBAL__N__aa9a477a_21_UpSampleBilinear2d_cu_607db5e327upsample_gen2d_aa_out_frameIN3c108BFloat16EfNS0_18upsample_antialias20BicubicFilterFunctorEEEvT0_S7_NS_27GenericPackedTensorAccessorIKT_Lm4ENS_16DefaultPtrTraitsElEENS8_IS9_Lm4ESB_lEERKT1_:
        .type           _ZN2at6native54_GLOBAL__N__aa9a477a_21_UpSampleBilinear2d_cu_607db5e327upsample_gen2d_aa_out_frameIN3c108BFloat16EfNS0_18upsample_antialias20BicubicFilterFunctorEEEvT0_S7_NS_27GenericPackedTensorAccessorIKT_Lm4ENS_16DefaultPtrTraitsElEENS8_IS9_Lm4ESB_lEERKT1_,@function
        .size           _ZN2at6native54_GLOBAL__N__aa9a477a_21_UpSampleBilinear2d_cu_607db5e327upsample_gen2d_aa_out_frameIN3c108BFloat16EfNS0_18upsample_antialias20BicubicFilterFunctorEEEvT0_S7_NS_27GenericPackedTensorAccessorIKT_Lm4ENS_16DefaultPtrTraitsElEENS8_IS9_Lm4ESB_lEERKT1_,(.L_x_1775 - _ZN2at6native54_GLOBAL__N__aa9a477a_21_UpSampleBilinear2d_cu_607db5e327upsample_gen2d_aa_out_frameIN3c108BFloat16EfNS0_18upsample_antialias20BicubicFilterFunctorEEEvT0_S7_NS_27GenericPackedTensorAccessorIKT_Lm4ENS_16DefaultPtrTraitsElEENS8_IS9_Lm4ESB_lEERKT1_)
        .other          _ZN2at6native54_GLOBAL__N__aa9a477a_21_UpSampleBilinear2d_cu_607db5e327upsample_gen2d_aa_out_frameIN3c108BFloat16EfNS0_18upsample_antialias20BicubicFilterFunctorEEEvT0_S7_NS_27GenericPackedTensorAccessorIKT_Lm4ENS_16DefaultPtrTraitsElEENS8_IS9_Lm4ESB_lEERKT1_,@"STO_CUDA_ENTRY STV_DEFAULT"
_ZN2at6native54_GLOBAL__N__aa9a477a_21_UpSampleBilinear2d_cu_607db5e327upsample_gen2d_aa_out_frameIN3c108BFloat16EfNS0_18upsample_antialias20BicubicFilterFunctorEEEvT0_S7_NS_27GenericPackedTensorAccessorIKT_Lm4ENS_16DefaultPtrTraitsElEENS8_IS9_Lm4ESB_lEERKT1_:
[----:B------:R-:W-:Y:S01]  /*0000*/  LDC R1, c[0x0][0x28] ;  /* 0x00000a00ff017b82 */ /* 0x000fe20000000800 */
[----:B------:R-:W0:Y:S01]  /*0010*/  S2R R5, SR_CTAID.Y ;  /* 0x0000000000057919 */ /* 0x000e220000002600 */
[----:B------:R-:W-:Y:S01]  /*0020*/  ULDC UR8, c[0x0][0x0] ;  /* 0x0000000000087ab9 */ /* 0x000fe20000000800 */
[----:B------:R-:W-:Y:S01]  /*0030*/  ULDC UR5, c[0x0][0x4] ;  /* 0x0000010000057ab9 */ /* 0x000fe20000000800 */
[----:B------:R-:W-:Y:S01]  /*0040*/  ULDC UR4, c[0x0][0x278] ;  /* 0x00009e0000047ab9 */ /* 0x000fe20000000800 */
[----:B------:R-:W0:Y:S01]  /*0050*/  S2R R2, SR_TID.Y ;  /* 0x0000000000027919 */ /* 0x000e220000002200 */
[----:B------:R-:W1:Y:S01]  /*0060*/  S2R R0, SR_CTAID.X ;  /* 0x0000000000007919 */ /* 0x000e620000002500 */
[----:B------:R-:W1:Y:S01]  /*0070*/  S2R R3, SR_TID.X ;  /* 0x0000000000037919 */ /* 0x000e620000002100 */
[----:B0-----:R-:W-:-:S05]  /*0080*/  IMAD R4, R5, UR5, R2 ;  /* 0x0000000505047c24 */ /* 0x001fca000f8e0202 */
[----:B------:R-:W-:Y:S01]  /*0090*/  ISETP.GE.AND P0, PT, R4, UR4, PT ;  /* 0x0000000404007c0c */ /* 0x000fe2000bf06270 */
[----:B------:R-:W-:Y:S01]  /*00a0*/  ULDC UR4, c[0x0][0x280] ;  /* 0x0000a00000047ab9 */ /* 0x000fe20000000800 */
[----:B-1----:R-:W-:-:S05]  /*00b0*/  IMAD R5, R0, UR8, R3 ;  /* 0x0000000800057c24 */ /* 0x002fca000f8e0203 */
[----:B------:R-:W-:-:S13]  /*00c0*/  ISETP.GE.OR P0, PT, R5, UR4, P0 ;  /* 0x0000000405007c0c */ /* 0x000fda0008706670 */
[----:B------:R-:W-:Y:S05]  /*00d0*/  @P0 EXIT ;  /* 0x000000000000094d */ /* 0x000fea0003800000 */
[----:B------:R-:W0:Y:S01]  /*00e0*/  LDC.64 R16, c[0x0][0x210] ;  /* 0x00008400ff107b82 */ /* 0x000e220000000a00 */
[----:B------:R-:W-:Y:S01]  /*00f0*/  I2FP.F32.S32 R7, R4 ;  /* 0x0000000400077245 */ /* 0x000fe20000201400 */
[----:B------:R-:W-:Y:S01]  /*0100*/  ULDC UR6, c[0x0][0x238] ;  /* 0x00008e0000067ab9 */ /* 0x000fe20000000800 */
[----:B------:R-:W-:Y:S01]  /*0110*/  I2FP.F32.S32 R10, R5 ;  /* 0x00000005000a7245 */ /* 0x000fe20000201400 */
[----:B------:R-:W-:Y:S01]  /*0120*/  ULDC UR7, c[0x0][0x230] ;  /* 0x00008c0000077ab9 */ /* 0x000fe20000000800 */
[----:B------:R-:W-:Y:S01]  /*0130*/  ISETP.NE.AND P1, PT, R2, RZ, PT ;  /* 0x000000ff0200720c */ /* 0x000fe20003f25270 */
[----:B------:R-:W-:Y:S01]  /*0140*/  FADD.FTZ R7, R7, 0.5 ;  /* 0x3f00000007077421 */ /* 0x000fe20000010000 */
[----:B------:R-:W-:Y:S01]  /*0150*/  BSSY B0, `(.L_x_425) ;  /* 0x0000157000007945 */ /* 0x000fe20003800000 */
[C---:B0-----:R-:W-:Y:S01]  /*0160*/  FADD.FTZ R0, R16.reuse, R16 ;  /* 0x0000001010007221 */ /* 0x041fe20000010000 */
[----:B------:R-:W-:-:S04]  /*0170*/  FSETP.GE.FTZ.AND P0, PT, R16, 1, PT ;  /* 0x3f8000001000780b */ /* 0x000fc80003f16000 */
[----:B------:R-:W-:Y:S01]  /*0180*/  FSEL R6, R0, 2, P0 ;  /* 0x4000000000067808 */ /* 0x000fe20000000000 */
[C---:B------:R-:W-:Y:S01]  /*0190*/  FADD.FTZ R0, R17.reuse, R17 ;  /* 0x0000001111007221 */ /* 0x040fe20000010000 */
[----:B------:R-:W-:Y:S02]  /*01a0*/  FSETP.GE.FTZ.AND P0, PT, R17, 1, PT ;  /* 0x3f8000001100780b */ /* 0x000fe40003f16000 */
[----:B------:R0:W1:Y:S01]  /*01b0*/  F2I.FTZ.CEIL.NTZ R14, R6 ;  /* 0x00000006000e7305 */ /* 0x000062000021b100 */
[-CC-:B------:R-:W-:Y:S01]  /*01c0*/  FFMA.FTZ R11, R7, R16.reuse, -R6.reuse ;  /* 0x00000010070b7223 */ /* 0x180fe20000010806 */
[----:B------:R-:W-:Y:S01]  /*01d0*/  FSEL R9, R0, 2, P0 ;  /* 0x4000000000097808 */ /* 0x000fe20000000000 */
[----:B------:R-:W-:Y:S02]  /*01e0*/  FADD.FTZ R0, R10, 0.5 ;  /* 0x3f0000000a007421 */ /* 0x000fe40000010000 */
[----:B------:R-:W-:Y:S02]  /*01f0*/  FADD.FTZ R13, R11, 0.5 ;  /* 0x3f0000000b0d7421 */ /* 0x000fe40000010000 */
[CCC-:B------:R-:W-:Y:S01]  /*0200*/  FFMA.FTZ R12, R0.reuse, R17.reuse, R9.reuse ;  /* 0x00000011000c7223 */ /* 0x1c0fe20000010009 */
[----:B------:R2:W3:Y:S01]  /*0210*/  F2I.FTZ.CEIL.NTZ R8, R9 ;  /* 0x0000000900087305 */ /* 0x0004e2000021b100 */
[----:B------:R-:W-:Y:S01]  /*0220*/  FFMA.FTZ R10, R0, R17, -R9 ;  /* 0x00000011000a7223 */ /* 0x000fe20000010809 */
[----:B0-----:R-:W-:Y:S01]  /*0230*/  FFMA.FTZ R6, R7, R16, R6 ;  /* 0x0000001007067223 */ /* 0x001fe20000010006 */
[----:B------:R-:W-:-:S02]  /*0240*/  FADD.FTZ R12, R12, 0.5 ;  /* 0x3f0000000c0c7421 */ /* 0x000fc40000010000 */
[----:B------:R-:W-:Y:S01]  /*0250*/  FADD.FTZ R10, R10, 0.5 ;  /* 0x3f0000000a0a7421 */ /* 0x000fe20000010000 */
[----:B------:R-:W-:Y:S01]  /*0260*/  FADD.FTZ R15, R6, 0.5 ;  /* 0x3f000000060f7421 */ /* 0x000fe20000010000 */
[----:B-1----:R-:W-:Y:S01]  /*0270*/  R2UR UR4, R14 ;  /* 0x000000000e0472ca */ /* 0x002fe200000e0000 */
[----:B------:R-:W0:Y:S01]  /*0280*/  F2I.FTZ.TRUNC.NTZ R13, R13 ;  /* 0x0000000d000d7305 */ /* 0x000e22000021f100 */
[----:B--2---:R-:W-:-:S04]  /*0290*/  VIADD R9, R3, UR5 ;  /* 0x0000000503097c36 */ /* 0x004fc80008000000 */
[----:B------:R-:W-:Y:S01]  /*02a0*/  IMAD R14, R2, UR8, R9 ;  /* 0x00000008020e7c24 */ /* 0x000fe2000f8e0209 */
[----:B---3--:R-:W-:Y:S02]  /*02b0*/  SHF.L.U32 R6, R8, 0x1, RZ ;  /* 0x0000000108067819 */ /* 0x008fe400000006ff */
[----:B------:R1:W2:Y:S04]  /*02c0*/  F2I.FTZ.TRUNC.NTZ R11, R10 ;  /* 0x0000000a000b7305 */ /* 0x0002a8000021f100 */
[----:B------:R-:W-:Y:S01]  /*02d0*/  USHF.L.U32 UR4, UR4, 0x1, URZ ;  /* 0x0000000104047899 */ /* 0x000fe2000800063f */
[----:B0-----:R-:W-:-:S03]  /*02e0*/  VIMNMX R9, RZ, R13, !PT ;  /* 0x0000000dff097248 */ /* 0x001fc60007fe0100 */
[----:B------:R-:W0:Y:S01]  /*02f0*/  F2I.FTZ.TRUNC.NTZ R12, R12 ;  /* 0x0000000c000c7305 */ /* 0x000e22000021f100 */
[----:B-1----:R-:W-:Y:S01]  /*0300*/  IADD3 R10, R6, 0x1, RZ ;  /* 0x00000001060a7810 */ /* 0x002fe20007ffe0ff */
[----:B------:R-:W-:-:S04]  /*0310*/  UIADD3 UR5, UR4, 0x1, URZ ;  /* 0x0000000104057890 */ /* 0x000fc8000fffe03f */
[C---:B------:R-:W-:Y:S02]  /*0320*/  IMAD R8, R10.reuse, R3, RZ ;  /* 0x000000030a087224 */ /* 0x040fe400078e02ff */
[----:B------:R1:W3:Y:S02]  /*0330*/  F2I.FTZ.TRUNC.NTZ R16, R15 ;  /* 0x0000000f00107305 */ /* 0x0002e4000021f100 */
[----:B-1----:R-:W-:Y:S01]  /*0340*/  IMAD R15, R10, UR8, RZ ;  /* 0x000000080a0f7c24 */ /* 0x002fe2000f8e02ff */
[----:B--2---:R-:W-:Y:S02]  /*0350*/  VIMNMX R10, RZ, R11, !PT ;  /* 0x0000000bff0a7248 */ /* 0x004fe40007fe0100 */
[----:B0-----:R-:W-:Y:S01]  /*0360*/  VIMNMX R11, R12, UR6, PT ;  /* 0x000000060c0b7c48 */ /* 0x001fe2000bfe0100 */
[--C-:B------:R-:W-:Y:S01]  /*0370*/  IMAD R13, R14, UR5, R15.reuse ;  /* 0x000000050e0d7c24 */ /* 0x100fe2000f8e020f */
[----:B---3--:R-:W-:Y:S01]  /*0380*/  VIMNMX R12, R16, UR7, PT ;  /* 0x00000007100c7c48 */ /* 0x008fe2000bfe0100 */
[----:B------:R-:W-:-:S02]  /*0390*/  IMAD R14, R2, UR5, R15 ;  /* 0x00000005020e7c24 */ /* 0x000fc4000f8e020f */
[----:B------:R-:W-:Y:S01]  /*03a0*/  IMAD.IADD R15, R11, 0x1, -R10 ;  /* 0x000000010b0f7824 */ /* 0x000fe200078e0a0a */
        /* <DEDUP_REMOVED lines=20> */
[----:B------:R-:W-:Y:S01]  /*04f0*/  VIADD R23, R0, 0xfff00000 ;  /* 0xfff0000000177836 */ /* 0x000fe20000000000 */
[----:B------:R-:W-:-:S07]  /*0500*/  MOV R0, 0x520 ;  /* 0x0000052000007802 */ /* 0x000fce0000000f00 */
[----:B------:R-:W-:Y:S05]  /*0510*/  CALL.REL.NOINC `($__internal_5_$__cuda_sm20_dblrcp_rn_slowpath_v3) ;  /* 0x0000005000207944 */ /* 0x000fea0003c00000 */
[----:B------:R-:W-:Y:S01]  /*0520*/  MOV R16, R20 ;  /* 0x0000001400107202 */ /* 0x000fe20000000f00 */
[----:B------:R-:W-:-:S07]  /*0530*/  IMAD.MOV.U32 R17, RZ, RZ, R21 ;  /* 0x000000ffff117224 */ /* 0x000fce00078e0015 */
.L_x_428:
[----:B------:R-:W-:Y:S01]  /*0540*/  UMOV UR6, 0xf0000000 ;  /* 0xf000000000067882 */ /* 0x000fe20000000000 */
[----:B------:R-:W-:Y:S01]  /*0550*/  UMOV UR7, 0x380fffff ;  /* 0x380fffff00077882 */ /* 0x000fe20000000000 */
[----:B------:R-:W0:Y:S01]  /*0560*/  F2F.F32.F64 R18, R16 ;  /* 0x0000001000127310 */ /* 0x000e220000301000 */
[----:B------:R-:W-:-:S14]  /*0570*/  DSETP.GEU.AND P0, PT, |R16|, UR6, PT ;  /* 0x0000000610007e2a */ /* 0x000fdc000bf0e200 */
[----:B0-----:R-:W-:-:S07]  /*0580*/  @!P0 FMUL R18, R18, 1.175494350822287508e-38 ;  /* 0x0080000012128820 */ /* 0x001fce0000400000 */
.L_x_427:
[----:B------:R-:W-:Y:S01]  /*0590*/  ISETP.GE.AND P0, PT, R15, 0x1, PT ;  /* 0x000000010f00780c */ /* 0x000fe20003f06270 */
[----:B------:R-:W-:Y:S01]  /*05a0*/  BSSY B2, `(.L_x_429) ;  /* 0x00000a7000027945 */ /* 0x000fe20003800000 */
[----:B------:R-:W-:-:S11]  /*05b0*/  MOV R0, RZ ;  /* 0x000000ff00007202 */ /* 0x000fd60000000f00 */
[----:B------:R-:W-:Y:S05]  /*05c0*/  @!P0 BRA `(.L_x_430) ;  /* 0x0000000800908947 */ /* 0x000fea0003800000 */
[----:B------:R-:W-:Y:S01]  /*05d0*/  LOP3.LUT R17, RZ, R11, RZ, 0x33, !PT ;  /* 0x0000000bff117212 */ /* 0x000fe200078e33ff */
[----:B------:R-:W-:Y:S01]  /*05e0*/  BSSY B1, `(.L_x_431) ;  /* 0x000007e000017945 */ /* 0x000fe20003800000 */
[----:B------:R-:W-:Y:S01]  /*05f0*/  LOP3.LUT R20, R15, 0x3, RZ, 0xc0, !PT ;  /* 0x000000030f147812 */ /* 0x000fe200078ec0ff */
[----:B------:R-:W-:Y:S01]  /*0600*/  IMAD.MOV.U32 R0, RZ, RZ, RZ ;  /* 0x000000ffff007224 */ /* 0x000fe200078e00ff */
[----:B------:R-:W-:Y:S02]  /*0610*/  IADD3 R17, -R17, -0x2, -R10 ;  /* 0xfffffffe11117810 */ /* 0x000fe40007ffe90a */
[----:B------:R-:W-:Y:S02]  /*0620*/  MOV R19, RZ ;  /* 0x000000ff00137202 */ /* 0x000fe40000000f00 */
[----:B------:R-:W-:-:S13]  /*0630*/  ISETP.GE.U32.AND P1, PT, R17, 0x3, PT ;  /* 0x000000031100780c */ /* 0x000fda0003f26070 */
[----:B------:R-:W-:Y:S05]  /*0640*/  @!P1 BRA `(.L_x_432) ;  /* 0x0000000400dc9947 */ /* 0x000fea0003800000 */
[----:B------:R-:W0:Y:S01]  /*0650*/  S2UR UR6, SR_CgaCtaId ;  /* 0x00000000000679c3 */ /* 0x000e220000008800 */
[----:B------:R-:W-:Y:S01]  /*0660*/  VIADD R8, R6, 0x1 ;  /* 0x0000000106087836 */ /* 0x000fe20000000000 */
[----:B------:R-:W-:Y:S01]  /*0670*/  UMOV UR5, 0x400 ;  /* 0x0000040000057882 */ /* 0x000fe20000000000 */
[----:B------:R-:W-:Y:S01]  /*0680*/  HFMA2.MMA R19, -RZ, RZ, 0, 0 ;  /* 0x00000000ff137435 */ /* 0x000fe200000001ff */
[----:B------:R-:W-:Y:S01]  /*0690*/  IADD3 R17, R15, -R20, RZ ;  /* 0x800000140f117210 */ /* 0x000fe20007ffe0ff */
[----:B------:R-:W-:Y:S02]  /*06a0*/  IMAD R8, R8, R3, RZ ;  /* 0x0000000308087224 */ /* 0x000fe400078e02ff */
[----:B------:R-:W-:Y:S01]  /*06b0*/  IMAD.MOV.U32 R0, RZ, RZ, RZ ;  /* 0x000000ffff007224 */ /* 0x000fe200078e00ff */
[----:B0-----:R-:W-:-:S06]  /*06c0*/  ULEA UR5, UR6, UR5, 0x18 ;  /* 0x0000000506057291 */ /* 0x001fcc000f8ec03f */
[----:B------:R-:W-:-:S07]  /*06d0*/  LEA R16, R8, UR5, 0x1 ;  /* 0x0000000508107c11 */ /* 0x000fce000f8e08ff */
.L_x_445:
        /* <DEDUP_REMOVED lines=17> */
.L_x_434:
[----:B------:R-:W-:-:S05]  /*07f0*/  MOV R22, 0x3fc00000 ;  /* 0x3fc0000000167802 */ /* 0x000fca0000000f00 */
[----:B------:R-:W-:-:S04]  /*0800*/  FFMA.FTZ R22, R21, R22, -2.5 ;  /* 0xc020000015167423 */ /* 0x000fc80000010016 */
[----:B------:R-:W-:-:S04]  /*0810*/  FMUL.FTZ R22, R21, R22 ;  /* 0x0000001615167220 */ /* 0x000fc80000410000 */
[----:B------:R-:W-:-:S07]  /*0820*/  FFMA.FTZ R23, R21, R22, 1 ;  /* 0x3f80000015177423 */ /* 0x000fce0000010016 */
.L_x_435:
[----:B------:R-:W-:Y:S05]  /*0830*/  BSYNC B3 ;  /* 0x0000000000037941 */ /* 0x000fea0003800000 */
.L_x_433:
[----:B------:R-:W-:Y:S01]  /*0840*/  VIADD R21, R19, 0x1 ;  /* 0x0000000113157836 */ /* 0x000fe20000000000 */
[----:B------:R-:W-:Y:S01]  /*0850*/  BSSY B3, `(.L_x_436) ;  /* 0x0000018000037945 */ /* 0x000fe20003800000 */
[----:B------:R-:W-:-:S03]  /*0860*/  FADD.FTZ R26, R23, R0 ;  /* 0x00000000171a7221 */ /* 0x000fc60000010000 */
[----:B------:R-:W-:-:S05]  /*0870*/  I2FP.F32.S32 R22, R21 ;  /* 0x0000001500167245 */ /* 0x000fca0000201400 */
[----:B------:R-:W-:-:S04]  /*0880*/  FADD.FTZ R22, R25, R22 ;  /* 0x0000001619167221 */ /* 0x000fc80000010000 */
[----:B------:R-:W-:-:S04]  /*0890*/  FADD.FTZ R21, R22, 0.5 ;  /* 0x3f00000016157421 */ /* 0x000fc80000010000 */
[----:B------:R-:W-:Y:S01]  /*08a0*/  FMUL.FTZ R22, R21, R18 ;  /* 0x0000001215167220 */ /* 0x000fe20000410000 */
[----:B------:R-:W-:-:S04]  /*08b0*/  F2FP.BF16.F32.PACK_AB R21, RZ, R23 ;  /* 0x00000017ff15723e */ /* 0x000fc800000010ff */
[----:B------:R-:W-:Y:S01]  /*08c0*/  FSETP.GEU.FTZ.AND P1, PT, R22, RZ, PT ;  /* 0x000000ff1600720b */ /* 0x000fe20003f3e000 */
[----:B------:R0:W-:-:S12]  /*08d0*/  STS.U16 [R16], R21 ;  /* 0x0000001510007388 */ /* 0x0001d80000000400 */
        /* <DEDUP_REMOVED lines=11> */
.L_x_437:
[----:B------:R-:W-:-:S04]  /*0990*/  IMAD.MOV.U32 R21, RZ, RZ, 0x3fc00000 ;  /* 0x3fc00000ff157424 */ /* 0x000fc800078e00ff */
[----:B------:R-:W-:-:S04]  /*09a0*/  FFMA.FTZ R21, R22, R21, -2.5 ;  /* 0xc020000016157423 */ /* 0x000fc80000010015 */
[----:B------:R-:W-:-:S04]  /*09b0*/  FMUL.FTZ R21, R22, R21 ;  /* 0x0000001516157220 */ /* 0x000fc80000410000 */
[----:B------:R-:W-:-:S07]  /*09c0*/  FFMA.FTZ R21, R22, R21, 1 ;  /* 0x3f80000016157423 */ /* 0x000fce0000010015 */
.L_x_438:
[----:B------:R-:W-:Y:S05]  /*09d0*/  BSYNC B3 ;  /* 0x0000000000037941 */ /* 0x000fea0003800000 */
.L_x_436:
[----:B------:R-:W-:Y:S01]  /*09e0*/  IADD3 R0, R19, 0x2, RZ ;  /* 0x0000000213007810 */ /* 0x000fe20007ffe0ff */
[----:B------:R-:W-:Y:S01]  /*09f0*/  BSSY B3, `(.L_x_439) ;  /* 0x0000018000037945 */ /* 0x000fe20003800000 */
[----:B------:R-:W-:Y:S02]  /*0a00*/  FADD.FTZ R27, R26, R21 ;  /* 0x000000151a1b7221 */ /* 0x000fe40000010000 */
        /* <DEDUP_REMOVED lines=18> */
.L_x_440:
[----:B------:R-:W-:-:S05]  /*0b30*/  MOV R0, 0x3fc00000 ;  /* 0x3fc0000000007802 */ /* 0x000fca0000000f00 */
[----:B------:R-:W-:-:S04]  /*0b40*/  FFMA.FTZ R0, R23, R0, -2.5 ;  /* 0xc020000017007423 */ /* 0x000fc80000010000 */
[----:B------:R-:W-:-:S04]  /*0b50*/  FMUL.FTZ R0, R23, R0 ;  /* 0x0000000017007220 */ /* 0x000fc80000410000 */
[----:B------:R-:W-:-:S07]  /*0b60*/  FFMA.FTZ R0, R23, R0, 1 ;  /* 0x3f80000017007423 */ /* 0x000fce0000010000 */
.L_x_441:
[----:B------:R-:W-:Y:S05]  /*0b70*/  BSYNC B3 ;  /* 0x0000000000037941 */ /* 0x000fea0003800000 */
.L_x_439:
        /* <DEDUP_REMOVED lines=9> */
[----:B------:R0:W-:-:S12]  /*0c10*/  STS.U16 [R16+0x4], R21 ;  /* 0x0000041510007388 */ /* 0x0001d80000000400 */
        /* <DEDUP_REMOVED lines=11> */
.L_x_443:
[----:B------:R-:W-:-:S04]  /*0cd0*/  IMAD.MOV.U32 R21, RZ, RZ, 0x3fc00000 ;  /* 0x3fc00000ff157424 */ /* 0x000fc800078e00ff */
[----:B------:R-:W-:-:S04]  /*0ce0*/  FFMA.FTZ R21, R22, R21, -2.5 ;  /* 0xc020000016157423 */ /* 0x000fc80000010015 */
[----:B------:R-:W-:-:S04]  /*0cf0*/  FMUL.FTZ R21, R22, R21 ;  /* 0x0000001516157220 */ /* 0x000fc80000410000 */
[----:B------:R-:W-:-:S07]  /*0d00*/  FFMA.FTZ R0, R22, R21, 1 ;  /* 0x3f80000016007423 */ /* 0x000fce0000010015 */
.L_x_444:
[----:B------:R-:W-:Y:S05]  /*0d10*/  BSYNC B3 ;  /* 0x0000000000037941 */ /* 0x000fea0003800000 */
.L_x_442:
[----:B------:R-:W-:Y:S02]  /*0d20*/  IADD3 R17, R17, -0x4, RZ ;  /* 0xfffffffc11117810 */ /* 0x000fe40007ffe0ff */
[----:B------:R-:W-:Y:S01]  /*0d30*/  F2FP.BF16.F32.PACK_AB R21, RZ, R0 ;  /* 0x00000000ff15723e */ /* 0x000fe200000010ff */
        /* <DEDUP_REMOVED lines=8> */
.L_x_432:
[----:B------:R-:W-:Y:S05]  /*0dc0*/  BSYNC B1 ;  /* 0x0000000000017941 */ /* 0x000fea0003800000 */
.L_x_431:
[----:B------:R-:W-:-:S13]  /*0dd0*/  ISETP.NE.AND P1, PT, R20, RZ, PT ;  /* 0x000000ff1400720c */ /* 0x000fda0003f25270 */
[----:B------:R-:W-:Y:S05]  /*0de0*/  @!P1 BRA `(.L_x_430) ;  /* 0x0000000000889947 */ /* 0x000fea0003800000 */
[----:B------:R-:W0:Y:S01]  /*0df0*/  S2R R17, SR_CgaCtaId ;  /* 0x0000000000117919 */ /* 0x000e220000008800 */
[----:B------:R-:W-:-:S04]  /*0e00*/  MOV R16, 0x400 ;  /* 0x0000040000107802 */ /* 0x000fc80000000f00 */
[----:B0-----:R-:W-:-:S07]  /*0e10*/  LEA R22, R17, R16, 0x18 ;  /* 0x0000001011167211 */ /* 0x001fce00078ec0ff */
.L_x_449:
        /* <DEDUP_REMOVED lines=17> */
.L_x_447:
[----:B------:R-:W-:-:S04]  /*0f30*/  IMAD.MOV.U32 R16, RZ, RZ, 0x3fc00000 ;  /* 0x3fc00000ff107424 */ /* 0x000fc800078e00ff */
[----:B------:R-:W-:-:S04]  /*0f40*/  FFMA.FTZ R16, R17, R16, -2.5 ;  /* 0xc020000011107423 */ /* 0x000fc80000010010 */
[----:B------:R-:W-:-:S04]  /*0f50*/  FMUL.FTZ R16, R17, R16 ;  /* 0x0000001011107220 */ /* 0x000fc80000410000 */
[----:B------:R-:W-:-:S07]  /*0f60*/  FFMA.FTZ R21, R17, R16, 1 ;  /* 0x3f80000011157423 */ /* 0x000fce0000010010 */
.L_x_448:
[----:B------:R-:W-:Y:S05]  /*0f70*/  BSYNC B1 ;  /* 0x0000000000017941 */ /* 0x000fea0003800000 */
.L_x_446:
[----:B------:R-:W-:Y:S01]  /*0f80*/  IADD3 R17, R8, R19, RZ ;  /* 0x0000001308117210 */ /* 0x000fe20007ffe0ff */
[----:B------:R-:W-:Y:S01]  /*0f90*/  FADD.FTZ R0, R21, R0 ;  /* 0x0000000015007221 */ /* 0x000fe20000010000 */
[----:B------:R-:W-:Y:S01]  /*0fa0*/  F2FP.BF16.F32.PACK_AB R16, RZ, R21 ;  /* 0x00000015ff10723e */ /* 0x000fe200000010ff */
[----:B------:R-:W-:Y:S01]  /*0fb0*/  VIADD R19, R19, 0x1 ;  /* 0x0000000113137836 */ /* 0x000fe20000000000 */
[----:B------:R-:W-:Y:S01]  /*0fc0*/  IADD3 R20, R20, -0x1, RZ ;  /* 0xffffffff14147810 */ /* 0x000fe20007ffe0ff */
[----:B------:R-:W-:-:S03]  /*0fd0*/  IMAD R17, R17, 0x2, R22 ;  /* 0x0000000211117824 */ /* 0x000fc600078e0216 */
[----:B------:R-:W-:Y:S02]  /*0fe0*/  ISETP.NE.AND P1, PT, R20, RZ, PT ;  /* 0x000000ff1400720c */ /* 0x000fe40003f25270 */
[----:B------:R0:W-:Y:S11]  /*0ff0*/  STS.U16 [R17], R16 ;  /* 0x0000001011007388 */ /* 0x0001f60000000400 */
[----:B0-----:R-:W-:Y:S05]  /*1000*/  @P1 BRA `(.L_x_449) ;  /* 0xfffffffc00841947 */ /* 0x001fea000383ffff */
.L_x_430:
[----:B------:R-:W-:Y:S05]  /*1010*/  BSYNC B2 ;  /* 0x0000000000027941 */ /* 0x000fea0003800000 */
.L_x_429:
[----:B------:R-:W-:Y:S01]  /*1020*/  BSSY B1, `(.L_x_450) ;  /* 0x0000048000017945 */ /* 0x000fe20003800000 */
[----:B------:R-:W-:-:S03]  /*1030*/  HFMA2.MMA R17, -RZ, RZ, 0, 0 ;  /* 0x00000000ff117435 */ /* 0x000fc600000001ff */
[----:B------:R-:W-:Y:S08]  /*1040*/  @!P0 BRA `(.L_x_451) ;  /* 0x0000000400148947 */ /* 0x000ff00003800000 */
        /* <DEDUP_REMOVED lines=8> */
[----:B------:R-:W-:Y:S01]  /*10d0*/  FSETP.NEU.FTZ.AND P0, PT, R0, RZ, PT ;  /* 0x000000ff0000720b */ /* 0x000fe20003f1d000 */
[----:B------:R-:W-:Y:S01]  /*10e0*/  IMAD.MOV.U32 R17, RZ, RZ, RZ ;  /* 0x000000ffff117224 */ /* 0x000fe200078e00ff */
[----:B------:R-:W-:Y:S02]  /*10f0*/  IADD3 R18, R15, -R16, RZ ;  /* 0x800000100f127210 */ /* 0x000fe40007ffe0ff */
[----:B0-----:R-:W-:-:S09]  /*1100*/  SHF.L.U32 R19, R19, 0x10, RZ ;  /* 0x0000001013137819 */ /* 0x001fd200000006ff */
.L_x_456:
        /* <DEDUP_REMOVED lines=11> */
[----:B------:R-:W2:Y:S04]  /*11c0*/  LDS.U16 R25, [R20+0x6] ;  /* 0x0000060014197984 */ /* 0x000ea80000000400 */
[----:B------:R-:W3:Y:S04]  /*11d0*/  LDS.U16 R21, [R20] ;  /* 0x0000000014157984 */ /* 0x000ee80000000400 */
[----:B------:R-:W4:Y:S01]  /*11e0*/  LDS.U16 R23, [R20+0x4] ;  /* 0x0000040014177984 */ /* 0x000f220000000400 */
[----:B0-----:R-:W-:-:S02]  /*11f0*/  SHF.L.U32 R22, R22, 0x10, RZ ;  /* 0x0000001016167819 */ /* 0x001fc400000006ff */
[----:B--2---:R-:W-:-:S03]  /*1200*/  SHF.L.U32 R25, R25, 0x10, RZ ;  /* 0x0000001019197819 */ /* 0x004fc600000006ff */
[-C--:B-1----:R-:W-:Y:S01]  /*1210*/  FMUL.FTZ R22, R22, R26.reuse ;  /* 0x0000001a16167220 */ /* 0x082fe20000410000 */
[----:B---3--:R-:W-:Y:S02]  /*1220*/  IMAD.U32 R21, R21, 0x10000, RZ ;  /* 0x0001000015157824 */ /* 0x008fe400078e00ff */
[----:B------:R-:W-:Y:S02]  /*1230*/  FMUL.FTZ R25, R25, R26 ;  /* 0x0000001a19197220 */ /* 0x000fe40000410000 */
[----:B------:R-:W-:Y:S01]  /*1240*/  F2FP.BF16.F32.PACK_AB R22, RZ, R22 ;  /* 0x00000016ff16723e */ /* 0x000fe200000010ff */
[----:B----4-:R-:W-:Y:S02]  /*1250*/  IMAD.U32 R23, R23, 0x10000, RZ ;  /* 0x0001000017177824 */ /* 0x010fe400078e00ff */
[-C--:B------:R-:W-:Y:S01]  /*1260*/  FMUL.FTZ R21, R21, R26.reuse ;  /* 0x0000001a15157220 */ /* 0x080fe20000410000 */
[----:B------:R-:W-:Y:S01]  /*1270*/  F2FP.BF16.F32.PACK_AB R25, RZ, R25 ;  /* 0x00000019ff19723e */ /* 0x000fe200000010ff */
[----:B------:R0:W-:Y:S01]  /*1280*/  STS.U16 [R20+0x2], R22 ;  /* 0x0000021614007388 */ /* 0x0001e20000000400 */
[----:B------:R-:W-:-:S02]  /*1290*/  FMUL.FTZ R23, R23, R26 ;  /* 0x0000001a17177220 */ /* 0x000fc40000410000 */
[----:B------:R-:W-:Y:S01]  /*12a0*/  F2FP.BF16.F32.PACK_AB R21, RZ, R21 ;  /* 0x00000015ff15723e */ /* 0x000fe200000010ff */
[----:B------:R0:W-:Y:S02]  /*12b0*/  STS.U16 [R20+0x6], R25 ;  /* 0x0000061914007388 */ /* 0x0001e40000000400 */
[----:B------:R-:W-:Y:S02]  /*12c0*/  F2FP.BF16.F32.PACK_AB R23, RZ, R23 ;  /* 0x00000017ff17723e */ /* 0x000fe400000010ff */
[----:B------:R0:W-:Y:S04]  /*12d0*/  STS.U16 [R20], R21 ;  /* 0x0000001514007388 */ /* 0x0001e80000000400 */
[----:B------:R0:W-:Y:S02]  /*12e0*/  STS.U16 [R20+0x4], R23 ;  /* 0x0000041714007388 */ /* 0x0001e40000000400 */
.L_x_455:
[----:B------:R-:W-:Y:S05]  /*12f0*/  BSYNC B3 ;  /* 0x0000000000037941 */ /* 0x000fea0003800000 */
.L_x_454:
[----:B------:R-:W-:Y:S01]  /*1300*/  VIADD R17, R17, 0x4 ;  /* 0x0000000411117836 */ /* 0x000fe20000000000 */
[----:B------:R-:W-:Y:S06]  /*1310*/  @P1 BRA `(.L_x_456) ;  /* 0xfffffffc007c1947 */ /* 0x000fec000383ffff */
.L_x_453:
[----:B------:R-:W-:Y:S05]  /*1320*/  BSYNC B2 ;  /* 0x0000000000027941 */ /* 0x000fea0003800000 */
.L_x_452:
[----:B------:R-:W-:-:S13]  /*1330*/  ISETP.NE.AND P0, PT, R16, RZ, PT ;  /* 0x000000ff1000720c */ /* 0x000fda0003f05270 */
[----:B------:R-:W-:Y:S05]  /*1340*/  @!P0 BRA `(.L_x_451) ;  /* 0x0000000000548947 */ /* 0x000fea0003800000 */
[----:B------:R-:W1:Y:S01]  /*1350*/  F2F.BF16.F32 R18, R0 ;  /* 0x0000000000127304 */ /* 0x000e620000202000 */
[----:B------:R-:W-:Y:S02]  /*1360*/  FSETP.NEU.FTZ.AND P1, PT, R0, RZ, PT ;  /* 0x000000ff0000720b */ /* 0x000fe40003f3d000 */
[----:B-1----:R-:W-:-:S05]  /*1370*/  SHF.L.U32 R18, R18, 0x10, RZ ;  /* 0x0000001012127819 */ /* 0x002fca00000006ff */
[----:B------:R1:W2:Y:S06]  /*1380*/  MUFU.RCP R19, R18 ;  /* 0x0000001200137308 */ /* 0x0002ac0000001000 */
.L_x_459:
[----:B------:R-:W-:Y:S01]  /*1390*/  VIADD R16, R16, 0xffffffff ;  /* 0xffffffff10107836 */ /* 0x000fe20000000000 */
[----:B------:R-:W-:Y:S04]  /*13a0*/  BSSY B2, `(.L_x_457) ;  /* 0x000000d000027945 */ /* 0x000fe80003800000 */
[----:B------:R-:W-:Y:S01]  /*13b0*/  ISETP.NE.AND P0, PT, R16, RZ, PT ;  /* 0x000000ff1000720c */ /* 0x000fe20003f05270 */
[----:B---3--:R-:W-:-:S12]  /*13c0*/  @!P1 BRA `(.L_x_458) ;  /* 0x0000000000289947 */ /* 0x008fd80003800000 */
[----:B------:R-:W3:Y:S01]  /*13d0*/  S2UR UR6, SR_CgaCtaId ;  /* 0x00000000000679c3 */ /* 0x000ee20000008800 */
[----:B------:R-:W-:Y:S01]  /*13e0*/  UMOV UR5, 0x400 ;  /* 0x0000040000057882 */ /* 0x000fe20000000000 */
[----:B------:R-:W-:Y:S01]  /*13f0*/  IADD3 R0, R8, R17, RZ ;  /* 0x0000001108007210 */ /* 0x000fe20007ffe0ff */
[----:B---3--:R-:W-:-:S06]  /*1400*/  ULEA UR5, UR6, UR5, 0x18 ;  /* 0x0000000506057291 */ /* 0x008fcc000f8ec03f */
[----:B------:R-:W-:-:S05]  /*1410*/  LEA R0, R0, UR5, 0x1 ;  /* 0x0000000500007c11 */ /* 0x000fca000f8e08ff */
[----:B-1----:R-:W1:Y:S02]  /*1420*/  LDS.U16 R18, [R0] ;  /* 0x0000000000127984 */ /* 0x002e640000000400 */
[----:B-1----:R-:W-:-:S04]  /*1430*/  IMAD.U32 R18, R18, 0x10000, RZ ;  /* 0x0001000012127824 */ /* 0x002fc800078e00ff */
[----:B--2---:R-:W-:-:S05]  /*1440*/  FMUL.FTZ R18, R18, R19 ;  /* 0x0000001312127220 */ /* 0x004fca0000410000 */
[----:B------:R-:W-:-:S05]  /*1450*/  F2FP.BF16.F32.PACK_AB R18, RZ, R18 ;  /* 0x00000012ff12723e */ /* 0x000fca00000010ff */
[----:B------:R3:W-:Y:S02]  /*1460*/  STS.U16 [R0], R18 ;  /* 0x0000001200007388 */ /* 0x0007e40000000400 */
.L_x_458:
[----:B------:R-:W-:Y:S05]  /*1470*/  BSYNC B2 ;  /* 0x0000000000027941 */ /* 0x000fea0003800000 */
.L_x_457:
[----:B------:R-:W-:Y:S01]  /*1480*/  IADD3 R17, R17, 0x1, RZ ;  /* 0x0000000111117810 */ /* 0x000fe20007ffe0ff */
[----:B------:R-:W-:Y:S06]  /*1490*/  @P0 BRA `(.L_x_459) ;  /* 0xfffffffc00bc0947 */ /* 0x000fec000383ffff */
.L_x_451:
[----:B------:R-:W-:Y:S05]  /*14a0*/  BSYNC B1 ;  /* 0x0000000000017941 */ /* 0x000fea0003800000 */
.L_x_450:
        /* <DEDUP_REMOVED lines=8> */
[----:B--2---:R-:W2:Y:S01]  /*1530*/  S2R R19, SR_CgaCtaId ;  /* 0x0000000000137919 */ /* 0x004ea20000008800 */
[----:B------:R-:W-:-:S04]  /*1540*/  MOV R16, 0x400 ;  /* 0x0000040000107802 */ /* 0x000fc80000000f00 */
[----:B--2---:R-:W-:-:S07]  /*1550*/  LEA R19, R19, R16, 0x18 ;  /* 0x0000001013137211 */ /* 0x004fce00078ec0ff */
.L_x_462:
[----:B------:R-:W-:Y:S01]  /*1560*/  IADD3 R16, R8, R17, RZ ;  /* 0x0000001108107210 */ /* 0x000fe20007ffe0ff */
[----:B------:R-:W-:Y:S01]  /*1570*/  VIADD R17, R17, 0x1 ;  /* 0x0000000111117836 */ /* 0x000fe20000000000 */
[----:B------:R-:W-:-:S03]  /*1580*/  IADD3 R0, R0, -0x1, RZ ;  /* 0xffffffff00007810 */ /* 0x000fc60007ffe0ff */
[----:B------:R-:W-:Y:S01]  /*1590*/  IMAD R16, R16, 0x2, R19 ;  /* 0x0000000210107824 */ /* 0x000fe200078e0213 */
[----:B------:R-:W-:-:S04]  /*15a0*/  ISETP.NE.AND P0, PT, R0, RZ, PT ;  /* 0x000000ff0000720c */ /* 0x000fc80003f05270 */
[----:B------:R3:W-:Y:S09]  /*15b0*/  STS.U16 [R16], RZ ;  /* 0x000000ff10007388 */ /* 0x0007f20000000400 */
[----:B---3--:R-:W-:Y:S05]  /*15c0*/  @P0 BRA `(.L_x_462) ;  /* 0xfffffffc00e40947 */ /* 0x008fea000383ffff */
.L_x_461:
[----:B------:R-:W-:Y:S05]  /*15d0*/  BSYNC B1 ;  /* 0x0000000000017941 */ /* 0x000fea0003800000 */
.L_x_460:
[----:B------:R-:W-:Y:S05]  /*15e0*/  @!P1 BRA `(.L_x_426) ;  /* 0x0000000000349947 */ /* 0x000fea0003800000 */
[----:B--2---:R-:W2:Y:S01]  /*15f0*/  S2R R19, SR_CgaCtaId ;  /* 0x0000000000137919 */ /* 0x004ea20000008800 */
[----:B------:R-:W-:-:S04]  /*1600*/  MOV R0, 0x400 ;  /* 0x0000040000007802 */ /* 0x000fc80000000f00 */
[----:B--2---:R-:W-:-:S07]  /*1610*/  LEA R0, R19, R0, 0x18 ;  /* 0x0000000013007211 */ /* 0x004fce00078ec0ff */
.L_x_463:
[----:B------:R-:W-:-:S05]  /*1620*/  IADD3 R19, R8, R17, RZ ;  /* 0x0000001108137210 */ /* 0x000fca0007ffe0ff */
[----:B----4-:R-:W-:Y:S01]  /*1630*/  IMAD R16, R19, 0x2, R0 ;  /* 0x0000000213107824 */ /* 0x010fe200078e0200 */
        /* <DEDUP_REMOVED lines=8> */
.L_x_426:
[----:B------:R-:W-:Y:S05]  /*16c0*/  BSYNC B0 ;  /* 0x0000000000007941 */ /* 0x000fea0003800000 */
.L_x_425:
[----:B------:R-:W-:Y:S01]  /*16d0*/  ISETP.NE.AND P0, PT, R3, RZ, PT ;  /* 0x000000ff0300720c */ /* 0x000fe20003f05270 */
[----:B------:R-:W-:-:S12]  /*16e0*/  BSSY B0, `(.L_x_464) ;  /* 0x0000132000007945 */ /* 0x000fd80003800000 */
[----:B------:R-:W-:Y:S05]  /*16f0*/  @P0 BRA `(.L_x_465) ;  /* 0x0000001000c00947 */ /* 0x000fea0003800000 */
[----:B------:R-:W5:Y:S01]  /*1700*/  LDC R3, c[0x0][0x210] ;  /* 0x00008400ff037b82 */ /* 0x000f620000000800 */
[----:B----4-:R-:W-:Y:S02]  /*1710*/  I2FP.F32.S32 R16, R9 ;  /* 0x0000000900107245 */ /* 0x010fe40000201400 */
[----:B---3--:R-:W-:Y:S02]  /*1720*/  MOV R0, 0x3f800000 ;  /* 0x3f80000000007802 */ /* 0x008fe40000000f00 */
[----:B-----5:R-:W-:Y:S01]  /*1730*/  FSETP.GE.FTZ.AND P0, PT, R3, 1, PT ;  /* 0x3f8000000300780b */ /* 0x020fe20003f16000 */
[----:B------:R-:W-:-:S12]  /*1740*/  FFMA.FTZ R7, -R7, R3, R16 ;  /* 0x0000000307077223 */ /* 0x000fd80000010110 */
[----:B------:R-:W-:Y:S05]  /*1750*/  @!P0 BRA `(.L_x_466) ;  /* 0x0000000000508947 */ /* 0x000fea0003800000 */
[----:B------:R-:W-:-:S06]  /*1760*/  FMUL.FTZ R16, R3, 1 ;  /* 0x3f80000003107820 */ /* 0x000fcc0000410000 */
[----:B------:R-:W2:Y:S08]  /*1770*/  F2F.F64.F32 R16, R16 ;  /* 0x0000001000107310 */ /* 0x000eb00000201800 */
[----:B--2---:R-:W0:Y:S01]  /*1780*/  MUFU.RCP64H R19, R17 ;  /* 0x0000001100137308 */ /* 0x004e220000001800 */
[----:B-1----:R-:W-:-:S05]  /*1790*/  VIADD R18, R17, 0x300402 ;  /* 0x0030040211127836 */ /* 0x002fca0000000000 */
        /* <DEDUP_REMOVED lines=10> */
[----:B------:R-:W-:Y:S05]  /*1840*/  CALL.REL.NOINC `($__internal_5_$__cuda_sm20_dblrcp_rn_slowpath_v3) ;  /* 0x0000003c00547944 */ /* 0x000fea0003c00000 */
.L_x_467:
[----:B------:R-:W-:Y:S01]  /*1850*/  UMOV UR6, 0xf0000000 ;  /* 0xf000000000067882 */ /* 0x000fe20000000000 */
[----:B------:R-:W-:Y:S01]  /*1860*/  UMOV UR7, 0x380fffff ;  /* 0x380fffff00077882 */ /* 0x000fe20000000000 */
[----:B------:R-:W0:Y:S01]  /*1870*/  F2F.F32.F64 R0, R20 ;  /* 0x0000001400007310 */ /* 0x000e220000301000 */
[----:B------:R-:W-:-:S14]  /*1880*/  DSETP.GEU.AND P0, PT, |R20|, UR6, PT ;  /* 0x0000000614007e2a */ /* 0x000fdc000bf0e200 */
[----:B0-----:R-:W-:-:S07]  /*1890*/  @!P0 FMUL R0, R0, 1.175494350822287508e-38 ;  /* 0x0080000000008820 */ /* 0x001fce0000400000 */
.L_x_466:
[----:B------:R-:W-:Y:S01]  /*18a0*/  ISETP.GE.AND P0, PT, R24, 0x1, PT ;  /* 0x000000011800780c */ /* 0x000fe20003f06270 */
[----:B------:R-:W-:Y:S01]  /*18b0*/  BSSY B2, `(.L_x_468) ;  /* 0x00000a9000027945 */ /* 0x000fe20003800000 */
[----:B------:R-:W-:-:S11]  /*18c0*/  IMAD.MOV.U32 R3, RZ, RZ, RZ ;  /* 0x000000ffff037224 */ /* 0x000fd600078e00ff */
[----:B------:R-:W-:Y:S05]  /*18d0*/  @!P0 BRA `(.L_x_469) ;  /* 0x0000000800988947 */ /* 0x000fea0003800000 */
[----:B------:R-:W-:Y:S01]  /*18e0*/  LOP3.LUT R16, RZ, R12, RZ, 0x33, !PT ;  /* 0x0000000cff107212 */ /* 0x000fe200078e33ff */
[----:B------:R-:W-:Y:S01]  /*18f0*/  BSSY B1, `(.L_x_470) ;  /* 0x0000080000017945 */ /* 0x000fe20003800000 */
[----:B------:R-:W-:Y:S01]  /*1900*/  LOP3.LUT R17, R24, 0x3, RZ, 0xc0, !PT ;  /* 0x0000000318117812 */ /* 0x000fe200078ec0ff */
[----:B--2---:R-:W-:Y:S01]  /*1910*/  IMAD.MOV.U32 R19, RZ, RZ, RZ ;  /* 0x000000ffff137224 */ /* 0x004fe200078e00ff */
[----:B------:R-:W-:Y:S02]  /*1920*/  IADD3 R16, -R16, -0x2, -R9 ;  /* 0xfffffffe10107810 */ /* 0x000fe40007ffe909 */
[----:B------:R-:W-:Y:S02]  /*1930*/  MOV R3, RZ ;  /* 0x000000ff00037202 */ /* 0x000fe40000000f00 */
[----:B------:R-:W-:-:S13]  /*1940*/  ISETP.GE.U32.AND P1, PT, R16, 0x3, PT ;  /* 0x000000031000780c */ /* 0x000fda0003f26070 */
[----:B------:R-:W-:Y:S05]  /*1950*/  @!P1 BRA `(.L_x_471) ;  /* 0x0000000400e49947 */ /* 0x000fea0003800000 */
[----:B------:R-:W2:Y:S01]  /*1960*/  S2UR UR6, SR_CgaCtaId ;  /* 0x00000000000679c3 */ /* 0x000ea20000008800 */
[----:B------:R-:W-:Y:S01]  /*1970*/  UIADD3 UR5, UR4, 0x1, URZ ;  /* 0x0000000104057890 */ /* 0x000fe2000fffe03f */
[----:B------:R-:W-:Y:S01]  /*1980*/  IADD3 R3, R6, 0x1, RZ ;  /* 0x0000000106037810 */ /* 0x000fe20007ffe0ff */
[----:B------:R-:W-:-:S04]  /*1990*/  IMAD.MOV.U32 R19, RZ, RZ, RZ ;  /* 0x000000ffff137224 */ /* 0x000fc800078e00ff */
[----:B------:R-:W-:Y:S01]  /*19a0*/  IMAD R2, R2, UR5, RZ ;  /* 0x0000000502027c24 */ /* 0x000fe2000f8e02ff */
[----:B------:R-:W-:-:S03]  /*19b0*/  UMOV UR5, 0x400 ;  /* 0x0000040000057882 */ /* 0x000fc60000000000 */
[----:B------:R-:W-:Y:S01]  /*19c0*/  IMAD R6, R3, UR8, R2 ;  /* 0x0000000803067c24 */ /* 0x000fe2000f8e0202 */
[----:B------:R-:W-:Y:S01]  /*19d0*/  HFMA2.MMA R3, -RZ, RZ, 0, 0 ;  /* 0x00000000ff037435 */ /* 0x000fe200000001ff */
[----:B------:R-:W-:Y:S01]  /*19e0*/  IMAD.IADD R2, R24, 0x1, -R17 ;  /* 0x0000000118027824 */ /* 0x000fe200078e0a11 */
[----:B--2---:R-:W-:-:S06]  /*19f0*/  ULEA UR5, UR6, UR5, 0x18 ;  /* 0x0000000506057291 */ /* 0x004fcc000f8ec03f */
[----:B------:R-:W-:-:S07]  /*1a00*/  LEA R6, R6, UR5, 0x1 ;  /* 0x0000000506067c11 */ /* 0x000fce000f8e08ff */
.L_x_484:
[----:B------:R-:W-:Y:S01]  /*1a10*/  I2FP.F32.S32 R16, R19 ;  /* 0x0000001300107245 */ /* 0x000fe20000201400 */
[----:B------:R-:W-:Y:S04]  /*1a20*/  BSSY B3, `(.L_x_472) ;  /* 0x0000014000037945 */ /* 0x000fe80003800000 */
[----:B------:R-:W-:-:S04]  /*1a30*/  FADD.FTZ R16, R7, R16 ;  /* 0x0000001007107221 */ /* 0x000fc80000010000 */
[----:B0-----:R-:W-:-:S04]  /*1a40*/  FADD.FTZ R21, R16, 0.5 ;  /* 0x3f00000010157421 */ /* 0x001fc80000010000 */
        /* <DEDUP_REMOVED lines=13> */
.L_x_473:
[----:B------:R-:W-:-:S04]  /*1b20*/  IMAD.MOV.U32 R16, RZ, RZ, 0x3fc00000 ;  /* 0x3fc00000ff107424 */ /* 0x000fc800078e00ff */
[----:B------:R-:W-:-:S04]  /*1b30*/  FFMA.FTZ R16, R21, R16, -2.5 ;  /* 0xc020000015107423 */ /* 0x000fc80000010010 */
[----:B------:R-:W-:-:S04]  /*1b40*/  FMUL.FTZ R16, R21, R16 ;  /* 0x0000001015107220 */ /* 0x000fc80000410000 */
[----:B------:R-:W-:-:S07]  /*1b50*/  FFMA.FTZ R16, R21, R16, 1 ;  /* 0x3f80000015107423 */ /* 0x000fce0000010010 */
.L_x_474:
[----:B------:R-:W-:Y:S05]  /*1b60*/  BSYNC B3 ;  /* 0x0000000000037941 */ /* 0x000fea0003800000 */
.L_x_472:
[----:B-1----:R-:W-:Y:S01]  /*1b70*/  IADD3 R18, R19, 0x1, RZ ;  /* 0x0000000113127810 */ /* 0x002fe20007ffe0ff */
[----:B------:R-:W-:Y:S01]  /*1b80*/  BSSY B3, `(.L_x_475) ;  /* 0x0000018000037945 */ /* 0x000fe20003800000 */
[----:B------:R-:W-:Y:S02]  /*1b90*/  FADD.FTZ R23, R16, R3 ;  /* 0x0000000310177221 */ /* 0x000fe40000010000 */
[----:B------:R-:W-:-:S05]  /*1ba0*/  I2FP.F32.S32 R18, R18 ;  /* 0x0000001200127245 */ /* 0x000fca0000201400 */
[----:B------:R-:W-:-:S04]  /*1bb0*/  FADD.FTZ R18, R7, R18 ;  /* 0x0000001207127221 */ /* 0x000fc80000010000 */
[----:B------:R-:W-:Y:S01]  /*1bc0*/  FADD.FTZ R21, R18, 0.5 ;  /* 0x3f00000012157421 */ /* 0x000fe20000010000 */
[----:B------:R-:W-:-:S03]  /*1bd0*/  F2FP.BF16.F32.PACK_AB R18, RZ, R16 ;  /* 0x00000010ff12723e */ /* 0x000fc600000010ff */
[----:B------:R-:W-:Y:S02]  /*1be0*/  FMUL.FTZ R21, R21, R0 ;  /* 0x0000000015157220 */ /* 0x000fe40000410000 */
[----:B------:R0:W-:Y:S03]  /*1bf0*/  STS.U16 [R6], R18 ;  /* 0x0000001206007388 */ /* 0x0001e60000000400 */
        /* <DEDUP_REMOVED lines=12> */
.L_x_476:
[----:B------:R-:W-:-:S10]  /*1cc0*/  HFMA2.MMA R16, -RZ, RZ, 1.9375, 0 ;  /* 0x3fc00000ff107435 */ /* 0x000fd400000001ff */
[----:B------:R-:W-:-:S04]  /*1cd0*/  FFMA.FTZ R16, R21, R16, -2.5 ;  /* 0xc020000015107423 */ /* 0x000fc80000010010 */
[----:B------:R-:W-:-:S04]  /*1ce0*/  FMUL.FTZ R16, R21, R16 ;  /* 0x0000001015107220 */ /* 0x000fc80000410000 */
[----:B------:R-:W-:-:S07]  /*1cf0*/  FFMA.FTZ R16, R21, R16, 1 ;  /* 0x3f80000015107423 */ /* 0x000fce0000010010 */
.L_x_477:
[----:B------:R-:W-:Y:S05]  /*1d00*/  BSYNC B3 ;  /* 0x0000000000037941 */ /* 0x000fea0003800000 */
.L_x_475:
        /* <DEDUP_REMOVED lines=21> */
.L_x_479:
[----:B------:R-:W-:-:S04]  /*1e60*/  IMAD.MOV.U32 R3, RZ, RZ, 0x3fc00000 ;  /* 0x3fc00000ff037424 */ /* 0x000fc800078e00ff */
[----:B------:R-:W-:-:S04]  /*1e70*/  FFMA.FTZ R3, R18, R3, -2.5 ;  /* 0xc020000012037423 */ /* 0x000fc80000010003 */
[----:B------:R-:W-:-:S04]  /*1e80*/  FMUL.FTZ R3, R18, R3 ;  /* 0x0000000312037220 */ /* 0x000fc80000410000 */
[----:B------:R-:W-:-:S07]  /*1e90*/  FFMA.FTZ R3, R18, R3, 1 ;  /* 0x3f80000012037423 */ /* 0x000fce0000010003 */
.L_x_480:
[----:B------:R-:W-:Y:S05]  /*1ea0*/  BSYNC B3 ;  /* 0x0000000000037941 */ /* 0x000fea0003800000 */
.L_x_478:
        /* <DEDUP_REMOVED lines=21> */
.L_x_482:
[----:B------:R-:W-:-:S10]  /*2000*/  HFMA2.MMA R16, -RZ, RZ, 1.9375, 0 ;  /* 0x3fc00000ff107435 */ /* 0x000fd400000001ff */
[----:B------:R-:W-:-:S04]  /*2010*/  FFMA.FTZ R16, R21, R16, -2.5 ;  /* 0xc020000015107423 */ /* 0x000fc80000010010 */
[----:B------:R-:W-:-:S04]  /*2020*/  FMUL.FTZ R16, R21, R16 ;  /* 0x0000001015107220 */ /* 0x000fc80000410000 */
[----:B------:R-:W-:-:S07]  /*2030*/  FFMA.FTZ R3, R21, R16, 1 ;  /* 0x3f80000015037423 */ /* 0x000fce0000010010 */
.L_x_483:
[----:B------:R-:W-:Y:S05]  /*2040*/  BSYNC B3 ;  /* 0x0000000000037941 */ /* 0x000fea0003800000 */
.L_x_481:
        /* <DEDUP_REMOVED lines=10> */
.L_x_471:
[----:B------:R-:W-:Y:S05]  /*20f0*/  BSYNC B1 ;  /* 0x0000000000017941 */ /* 0x000fea0003800000 */
.L_x_470:
[----:B------:R-:W-:-:S13]  /*2100*/  ISETP.NE.AND P1, PT, R17, RZ, PT ;  /* 0x000000ff1100720c */ /* 0x000fda0003f25270 */
[----:B------:R-:W-:Y:S05]  /*2110*/  @!P1 BRA `(.L_x_469) ;  /* 0x0000000000889947 */ /* 0x000fea0003800000 */
[----:B0-----:R-:W0:Y:S01]  /*2120*/  S2R R21, SR_CgaCtaId ;  /* 0x0000000000157919 */ /* 0x001e220000008800 */
[----:B------:R-:W-:-:S04]  /*2130*/  MOV R2, 0x400 ;  /* 0x0000040000027802 */ /* 0x000fc80000000f00 */
[----:B0-----:R-:W-:-:S07]  /*2140*/  LEA R23, R21, R2, 0x18 ;  /* 0x0000000215177211 */ /* 0x001fce00078ec0ff */
.L_x_488:
        /* <DEDUP_REMOVED lines=17> */
.L_x_486:
[----:B------:R-:W-:-:S10]  /*2260*/  HFMA2.MMA R2, -RZ, RZ, 1.9375, 0 ;  /* 0x3fc00000ff027435 */ /* 0x000fd400000001ff */
[----:B------:R-:W-:-:S04]  /*2270*/  FFMA.FTZ R2, R21, R2, -2.5 ;  /* 0xc020000015027423 */ /* 0x000fc80000010002 */
[----:B------:R-:W-:-:S04]  /*2280*/  FMUL.FTZ R2, R21, R2 ;  /* 0x0000000215027220 */ /* 0x000fc80000410000 */
[----:B------:R-:W-:-:S07]  /*2290*/  FFMA.FTZ R2, R21, R2, 1 ;  /* 0x3f80000015027423 */ /* 0x000fce0000010002 */
.L_x_487:
[----:B------:R-:W-:Y:S05]  /*22a0*/  BSYNC B1 ;  /* 0x0000000000017941 */ /* 0x000fea0003800000 */
.L_x_485:
[----:B------:R-:W-:Y:S01]  /*22b0*/  IMAD.IADD R16, R14, 0x1, R19 ;  /* 0x000000010e107824 */ /* 0x000fe200078e0213 */
[----:B------:R-:W-:Y:S01]  /*22c0*/  F2FP.BF16.F32.PACK_AB R6, RZ, R2 ;  /* 0x00000002ff06723e */ /* 0x000fe200000010ff */
[----:B------:R-:W-:Y:S02]  /*22d0*/  VIADD R17, R17, 0xffffffff ;  /* 0xffffffff11117836 */ /* 0x000fe40000000000 */
[----:B------:R-:W-:Y:S01]  /*22e0*/  FADD.FTZ R3, R2, R3 ;  /* 0x0000000302037221 */ /* 0x000fe20000010000 */
[----:B------:R-:W-:Y:S02]  /*22f0*/  IADD3 R19, R19, 0x1, RZ ;  /* 0x0000000113137810 */ /* 0x000fe40007ffe0ff */
[----:B------:R-:W-:Y:S02]  /*2300*/  LEA R16, R16, R23, 0x1 ;  /* 0x0000001710107211 */ /* 0x000fe400078e08ff */
[----:B------:R-:W-:-:S03]  /*2310*/  ISETP.NE.AND P1, PT, R17, RZ, PT ;  /* 0x000000ff1100720c */ /* 0x000fc60003f25270 */
[----:B------:R3:W-:Y:S10]  /*2320*/  STS.U16 [R16], R6 ;  /* 0x0000000610007388 */ /* 0x0007f40000000400 */
[----:B---3--:R-:W-:Y:S05]  /*2330*/  @P1 BRA `(.L_x_488) ;  /* 0xfffffffc00841947 */ /* 0x008fea000383ffff */
.L_x_469:
[----:B------:R-:W-:Y:S05]  /*2340*/  BSYNC B2 ;  /* 0x0000000000027941 */ /* 0x000fea0003800000 */
.L_x_468:
[----:B------:R-:W-:Y:S01]  /*2350*/  BSSY B1, `(.L_x_489) ;  /* 0x0000048000017945 */ /* 0x000fe20003800000 */
[----:B------:R-:W-:-:S03]  /*2360*/  IMAD.MOV.U32 R7, RZ, RZ, RZ ;  /* 0x000000ffff077224 */ /* 0x000fc600078e00ff */
[----:B------:R-:W-:Y:S05]  /*2370*/  @!P0 BRA `(.L_x_490) ;  /* 0x0000000400148947 */ /* 0x000fea0003800000 */
[----:B------:R-:W-:Y:S01]  /*2380*/  LOP3.LUT R0, RZ, R12, RZ, 0x33, !PT ;  /* 0x0000000cff007212 */ /* 0x000fe200078e33ff */
[----:B------:R-:W-:Y:S01]  /*2390*/  BSSY B2, `(.L_x_491) ;  /* 0x000002c000027945 */ /* 0x000fe20003800000 */
[----:B------:R-:W-:Y:S02]  /*23a0*/  LOP3.LUT R17, R24, 0x3, RZ, 0xc0, !PT ;  /* 0x0000000318117812 */ /* 0x000fe400078ec0ff */
[----:B------:R-:W-:Y:S02]  /*23b0*/  IADD3 R0, -R0, -0x2, -R9 ;  /* 0xfffffffe00007810 */ /* 0x000fe40007ffe909 */
[----:B------:R-:W-:Y:S02]  /*23c0*/  MOV R7, RZ ;  /* 0x000000ff00077202 */ /* 0x000fe40000000f00 */
[----:B------:R-:W-:-:S13]  /*23d0*/  ISETP.GE.U32.AND P0, PT, R0, 0x3, PT ;  /* 0x000000030000780c */ /* 0x000fda0003f06070 */
[----:B------:R-:W-:Y:S05]  /*23e0*/  @!P0 BRA `(.L_x_492) ;  /* 0x0000000000988947 */ /* 0x000fea0003800000 */
[----:B------:R-:W3:Y:S01]  /*23f0*/  F2F.BF16.F32 R2, R3 ;  /* 0x0000000300027304 */ /* 0x000ee20000202000 */
[----:B------:R-:W-:Y:S01]  /*2400*/  HFMA2.MMA R7, -RZ, RZ, 0, 0 ;  /* 0x00000000ff077435 */ /* 0x000fe200000001ff */
[----:B------:R-:W-:Y:S01]  /*2410*/  FSETP.NEU.FTZ.AND P0, PT, R3, RZ, PT ;  /* 0x000000ff0300720b */ /* 0x000fe20003f1d000 */
[----:B------:R-:W-:Y:S02]  /*2420*/  IMAD.IADD R0, R24, 0x1, -R17 ;  /* 0x0000000118007824 */ /* 0x000fe400078e0a11 */
[----:B---3--:R-:W-:-:S10]  /*2430*/  IMAD.U32 R2, R2, 0x10000, RZ ;  /* 0x0001000002027824 */ /* 0x008fd400078e00ff */
.L_x_495:
        /* <DEDUP_REMOVED lines=10> */
[----:B------:R-:W3:Y:S04]  /*24e0*/  LDS.U16 R16, [R6] ;  /* 0x0000000006107984 */ /* 0x000ee80000000400 */
[----:B--2---:R-:W2:Y:S04]  /*24f0*/  LDS.U16 R19, [R6+0x4] ;  /* 0x0000040006137984 */ /* 0x004ea80000000400 */
[----:B-1----:R-:W1:Y:S04]  /*2500*/  LDS.U16 R18, [R6+0x2] ;  /* 0x0000020006127984 */ /* 0x002e680000000400 */
[----:B------:R-:W4:Y:S01]  /*2510*/  LDS.U16 R20, [R6+0x6] ;  /* 0x0000060006147984 */ /* 0x000f220000000400 */
[----:B---3--:R-:W-:-:S02]  /*2520*/  SHF.L.U32 R16, R16, 0x10, RZ ;  /* 0x0000001010107819 */ /* 0x008fc400000006ff */
[----:B--2---:R-:W-:-:S03]  /*2530*/  SHF.L.U32 R19, R19, 0x10, RZ ;  /* 0x0000001013137819 */ /* 0x004fc600000006ff */
[-C--:B0-----:R-:W-:Y:S01]  /*2540*/  FMUL.FTZ R16, R16, R21.reuse ;  /* 0x0000001510107220 */ /* 0x081fe20000410000 */
[----:B-1----:R-:W-:Y:S02]  /*2550*/  IMAD.U32 R18, R18, 0x10000, RZ ;  /* 0x0001000012127824 */ /* 0x002fe400078e00ff */
[-C--:B------:R-:W-:Y:S02]  /*2560*/  FMUL.FTZ R19, R19, R21.reuse ;  /* 0x0000001513137220 */ /* 0x080fe40000410000 */
        /* <DEDUP_REMOVED lines=11> */
.L_x_494:
[----:B------:R-:W-:Y:S05]  /*2620*/  BSYNC B3 ;  /* 0x0000000000037941 */ /* 0x000fea0003800000 */
.L_x_493:
[----:B------:R-:W-:Y:S01]  /*2630*/  IADD3 R7, R7, 0x4, RZ ;  /* 0x0000000407077810 */ /* 0x000fe20007ffe0ff */
[----:B------:R-:W-:Y:S06]  /*2640*/  @P1 BRA `(.L_x_495) ;  /* 0xfffffffc007c1947 */ /* 0x000fec000383ffff */
.L_x_492:
[----:B------:R-:W-:Y:S05]  /*2650*/  BSYNC B2 ;  /* 0x0000000000027941 */ /* 0x000fea0003800000 */
.L_x_491:
[----:B------:R-:W-:-:S13]  /*2660*/  ISETP.NE.AND P0, PT, R17, RZ, PT ;  /* 0x000000ff1100720c */ /* 0x000fda0003f05270 */
[----:B------:R-:W-:Y:S05]  /*2670*/  @!P0 BRA `(.L_x_490) ;  /* 0x0000000000548947 */ /* 0x000fea0003800000 */
[----:B------:R-:W4:Y:S01]  /*2680*/  F2F.BF16.F32 R0, R3 ;  /* 0x0000000300007304 */ /* 0x000f220000202000 */
[----:B------:R-:W-:Y:S01]  /*2690*/  FSETP.NEU.FTZ.AND P1, PT, R3, RZ, PT ;  /* 0x000000ff0300720b */ /* 0x000fe20003f3d000 */
[----:B----4-:R-:W-:-:S06]  /*26a0*/  IMAD.U32 R0, R0, 0x10000, RZ ;  /* 0x0001000000007824 */ /* 0x010fcc00078e00ff */
[----:B--23--:R2:W3:Y:S06]  /*26b0*/  MUFU.RCP R19, R0 ;  /* 0x0000000000137308 */ /* 0x00c4ec0000001000 */
.L_x_498:
[----:B------:R-:W-:Y:S01]  /*26c0*/  IADD3 R17, R17, -0x1, RZ ;  /* 0xffffffff11117810 */ /* 0x000fe20007ffe0ff */
[----:B------:R-:W-:Y:S03]  /*26d0*/  BSSY B2, `(.L_x_496) ;  /* 0x000000d000027945 */ /* 0x000fe60003800000 */
[----:B------:R-:W-:Y:S01]  /*26e0*/  ISETP.NE.AND P0, PT, R17, RZ, PT ;  /* 0x000000ff1100720c */ /* 0x000fe20003f05270 */
[----:B----4-:R-:W-:-:S12]  /*26f0*/  @!P1 BRA `(.L_x_497) ;  /* 0x0000000000289947 */ /* 0x010fd80003800000 */
[----:B------:R-:W4:Y:S01]  /*2700*/  S2UR UR6, SR_CgaCtaId ;  /* 0x00000000000679c3 */ /* 0x000f220000008800 */
[----:B------:R-:W-:Y:S01]  /*2710*/  UMOV UR5, 0x400 ;  /* 0x0000040000057882 */ /* 0x000fe20000000000 */
[----:B--2---:R-:W-:Y:S01]  /*2720*/  IMAD.IADD R0, R14, 0x1, R7 ;  /* 0x000000010e007824 */ /* 0x004fe200078e0207 */
[----:B----4-:R-:W-:-:S06]  /*2730*/  ULEA UR5, UR6, UR5, 0x18 ;  /* 0x0000000506057291 */ /* 0x010fcc000f8ec03f */
[----:B------:R-:W-:-:S05]  /*2740*/  LEA R0, R0, UR5, 0x1 ;  /* 0x0000000500007c11 */ /* 0x000fca000f8e08ff */
[----:B------:R-:W2:Y:S02]  /*2750*/  LDS.U16 R2, [R0] ;  /* 0x0000000000027984 */ /* 0x000ea40000000400 */
[----:B--2---:R-:W-:-:S05]  /*2760*/  SHF.L.U32 R2, R2, 0x10, RZ ;  /* 0x0000001002027819 */ /* 0x004fca00000006ff */
[----:B---3--:R-:W-:-:S05]  /*2770*/  FMUL.FTZ R2, R2, R19 ;  /* 0x0000001302027220 */ /* 0x008fca0000410000 */
[----:B------:R-:W-:-:S05]  /*2780*/  F2FP.BF16.F32.PACK_AB R2, RZ, R2 ;  /* 0x00000002ff02723e */ /* 0x000fca00000010ff */
[----:B------:R4:W-:Y:S02]  /*2790*/  STS.U16 [R0], R2 ;  /* 0x0000000200007388 */ /* 0x0009e40000000400 */
.L_x_497:
[----:B------:R-:W-:Y:S05]  /*27a0*/  BSYNC B2 ;  /* 0x0000000000027941 */ /* 0x000fea0003800000 */
.L_x_496:
[----:B------:R-:W-:Y:S01]  /*27b0*/  VIADD R7, R7, 0x1 ;  /* 0x0000000107077836 */ /* 0x000fe20000000000 */
[----:B------:R-:W-:Y:S06]  /*27c0*/  @P0 BRA `(.L_x_498) ;  /* 0xfffffffc00bc0947 */ /* 0x000fec000383ffff */
.L_x_490:
[----:B------:R-:W-:Y:S05]  /*27d0*/  BSYNC B1 ;  /* 0x0000000000017941 */ /* 0x000fea0003800000 */
.L_x_489:
[----:B------:R-:W-:-:S13]  /*27e0*/  ISETP.LE.AND P0, PT, R7, UR4, PT ;  /* 0x0000000407007c0c */ /* 0x000fda000bf03270 */
[----:B------:R-:W-:Y:S05]  /*27f0*/  @!P0 BRA `(.L_x_465) ;  /* 0x0000000000808947 */ /* 0x000fea0003800000 */
[----:B--2-4-:R-:W-:Y:S01]  /*2800*/  MOV R0, UR4 ;  /* 0x0000000400007c02 */ /* 0x014fe20008000f00 */
[----:B------:R-:W-:Y:S01]  /*2810*/  BSSY B1, `(.L_x_499) ;  /* 0x0000010000017945 */ /* 0x000fe20003800000 */
[C---:B------:R-:W-:Y:S02]  /*2820*/  IADD3 R2, -R7.reuse, UR4, RZ ;  /* 0x0000000407027c10 */ /* 0x040fe4000fffe1ff */
[----:B------:R-:W-:Y:S02]  /*2830*/  IADD3 R0, -R7, 0x1, R0 ;  /* 0x0000000107007810 */ /* 0x000fe40007ffe100 */
[----:B------:R-:W-:Y:S02]  /*2840*/  ISETP.GE.U32.AND P1, PT, R2, 0x3, PT ;  /* 0x000000030200780c */ /* 0x000fe40003f26070 */
[----:B------:R-:W-:-:S13]  /*2850*/  LOP3.LUT P0, R0, R0, 0x3, RZ, 0xc0, !PT ;  /* 0x0000000300007812 */ /* 0x000fda000780c0ff */
[----:B------:R-:W-:Y:S05]  /*2860*/  @!P0 BRA `(.L_x_500) ;  /* 0x0000000000288947 */ /* 0x000fea0003800000 */
[----:B------:R-:W2:Y:S01]  /*2870*/  S2R R3, SR_CgaCtaId ;  /* 0x0000000000037919 */ /* 0x000ea20000008800 */
[----:B------:R-:W-:-:S04]  /*2880*/  MOV R2, 0x400 ;  /* 0x0000040000027802 */ /* 0x000fc80000000f00 */
[----:B--2---:R-:W-:-:S07]  /*2890*/  LEA R3, R3, R2, 0x18 ;  /* 0x0000000203037211 */ /* 0x004fce00078ec0ff */
.L_x_501:
[----:B------:R-:W-:Y:S01]  /*28a0*/  IMAD.IADD R2, R14, 0x1, R7 ;  /* 0x000000010e027824 */ /* 0x000fe200078e0207 */
[----:B------:R-:W-:Y:S01]  /*28b0*/  IADD3 R7, R7, 0x1, RZ ;  /* 0x0000000107077810 */ /* 0x000fe20007ffe0ff */
[----:B------:R-:W-:-:S03]  /*28c0*/  VIADD R0, R0, 0xffffffff ;  /* 0xffffffff00007836 */ /* 0x000fc60000000000 */
[----:B------:R-:W-:Y:S02]  /*28d0*/  LEA R2, R2, R3, 0x1 ;  /* 0x0000000302027211 */ /* 0x000fe400078e08ff */
[----:B------:R-:W-:-:S03]  /*28e0*/  ISETP.NE.AND P0, PT, R0, RZ, PT ;  /* 0x000000ff0000720c */ /* 0x000fc60003f05270 */
[----:B------:R2:W-:Y:S10]  /*28f0*/  STS.U16 [R2], RZ ;  /* 0x000000ff02007388 */ /* 0x0005f40000000400 */
[----:B--2---:R-:W-:Y:S05]  /*2900*/  @P0 BRA `(.L_x_501) ;  /* 0xfffffffc00e40947 */ /* 0x004fea000383ffff */
.L_x_500:
[----:B------:R-:W-:Y:S05]  /*2910*/  BSYNC B1 ;  /* 0x0000000000017941 */ /* 0x000fea0003800000 */
.L_x_499:
[----:B------:R-:W-:Y:S05]  /*2920*/  @!P1 BRA `(.L_x_465) ;  /* 0x0000000000349947 */ /* 0x000fea0003800000 */
[----:B------:R-:W2:Y:S01]  /*2930*/  S2R R3, SR_CgaCtaId ;  /* 0x0000000000037919 */ /* 0x000ea20000008800 */
[----:B------:R-:W-:-:S04]  /*2940*/  MOV R0, 0x400 ;  /* 0x0000040000007802 */ /* 0x000fc80000000f00 */
[----:B--2---:R-:W-:-:S07]  /*2950*/  LEA R3, R3, R0, 0x18 ;  /* 0x0000000003037211 */ /* 0x004fce00078ec0ff */
.L_x_502:
[----:B------:R-:W-:-:S05]  /*2960*/  IMAD.IADD R0, R14, 0x1, R7 ;  /* 0x000000010e007824 */ /* 0x000fca00078e0207 */
[----:B--2---:R-:W-:Y:S01]  /*2970*/  LEA R2, R0, R3, 0x1 ;  /* 0x0000000300027211 */ /* 0x004fe200078e08ff */
[C---:B------:R-:W-:Y:S01]  /*2980*/  VIADD R0, R7.reuse, 0x3 ;  /* 0x0000000307007836 */ /* 0x040fe20000000000 */
[----:B------:R-:W-:-:S03]  /*2990*/  IADD3 R7, R7, 0x4, RZ ;  /* 0x0000000407077810 */ /* 0x000fc60007ffe0ff */
[----:B------:R2:W-:Y:S01]  /*29a0*/  STS.U16 [R2], RZ ;  /* 0x000000ff02007388 */ /* 0x0005e20000000400 */
[----:B------:R-:W-:-:S03]  /*29b0*/  ISETP.GE.AND P0, PT, R0, UR4, PT ;  /* 0x0000000400007c0c */ /* 0x000fc6000bf06270 */
[----:B------:R2:W-:Y:S04]  /*29c0*/  STS.U16 [R2+0x2], RZ ;  /* 0x000002ff02007388 */ /* 0x0005e80000000400 */
[----:B------:R2:W-:Y:S04]  /*29d0*/  STS.U16 [R2+0x4], RZ ;  /* 0x000004ff02007388 */ /* 0x0005e80000000400 */
[----:B------:R2:W-:Y:S02]  /*29e0*/  STS.U16 [R2+0x6], RZ ;  /* 0x000006ff02007388 */ /* 0x0005e40000000400 */
[----:B------:R-:W-:Y:S05]  /*29f0*/  @!P0 BRA `(.L_x_502) ;  /* 0xfffffffc00d88947 */ /* 0x000fea000383ffff */
.L_x_465:
[----:B------:R-:W-:Y:S05]  /*2a00*/  BSYNC B0 ;  /* 0x0000000000007941 */ /* 0x000fea0003800000 */
.L_x_464:
[----:B------:R-:W5:Y:S01]  /*2a10*/  S2UR UR6, SR_CTAID.Z ;  /* 0x00000000000679c3 */ /* 0x000f620000002700 */
[----:B------:R-:W-:Y:S01]  /*2a20*/  ULDC UR5, c[0x0][0x220] ;  /* 0x0000880000057ab9 */ /* 0x000fe20000000800 */
[----:B------:R-:W-:Y:S02]  /*2a30*/  ULDC UR7, c[0x0][0x228] ;  /* 0x00008a0000077ab9 */ /* 0x000fe40000000800 */
[----:B------:R-:W-:-:S04]  /*2a40*/  UIMAD UR5, UR5, UR7, URZ ;  /* 0x00000007050572a4 */ /* 0x000fc8000f8e023f */
[----:B-----5:R-:W-:Y:S01]  /*2a50*/  UISETP.GE.AND UP0, UPT, UR6, UR5, UPT ;  /* 0x000000050600728c */ /* 0x020fe2000bf06270 */
[----:B------:R-:W-:Y:S05]  /*2a60*/  BAR.SYNC.DEFER_BLOCKING 0x0 ;  /* 0x0000000000007b1d */ /* 0x000fea0000010000 */
[----:B------:R-:W-:-:S13]  /*2a70*/  PLOP3.LUT P0, PT, PT, PT, UP0, 0x80, 0x0 ;  /* 0x000000000000781c */ /* 0x000fda0003f0f008 */
[----:B------:R-:W-:Y:S05]  /*2a80*/  @P0 EXIT ;  /* 0x000000000000094d */ /* 0x000fea0003800000 */
[----:B------:R-:W5:Y:S01]  /*2a90*/  S2UR UR7, SR_CgaCtaId ;  /* 0x00000000000779c3 */ /* 0x000f620000008800 */
[----:B--234-:R-:W-:Y:S01]  /*2aa0*/  SHF.R.S32.HI R0, RZ, 0x1f, R4 ;  /* 0x0000001fff007819 */ /* 0x01cfe20000011404 */
[----:B------:R-:W-:Y:S01]  /*2ab0*/  ULDC.64 UR8, c[0x0][0x298] ;  /* 0x0000a60000087ab9 */ /* 0x000fe20000000a00 */
[----:B------:R-:W-:Y:S01]  /*2ac0*/  LOP3.LUT R11, RZ, R11, RZ, 0x33, !PT ;  /* 0x0000000bff0b7212 */ /* 0x000fe200078e33ff */
[----:B------:R-:W-:Y:S01]  /*2ad0*/  IMAD.WIDE.U32 R2, R4, UR8, RZ ;  /* 0x0000000804027c25 */ /* 0x000fe2000f8e00ff */
[----:B------:R-:W-:Y:S01]  /*2ae0*/  LOP3.LUT R12, RZ, R12, RZ, 0x33, !PT ;  /* 0x0000000cff0c7212 */ /* 0x000fe200078e33ff */
[----:B------:R-:W-:Y:S01]  /*2af0*/  UMOV UR4, 0x400 ;  /* 0x0000040000047882 */ /* 0x000fe20000000000 */
[--C-:B------:R-:W-:Y:S01]  /*2b00*/  IADD3 R19, -R11, -0x2, -R10.reuse ;  /* 0xfffffffe0b137810 */ /* 0x100fe20007ffe90a */
[----:B------:R-:W-:Y:S01]  /*2b10*/  IMAD R7, R0, UR8, RZ ;  /* 0x0000000800077c24 */ /* 0x000fe2000f8e02ff */
[----:B------:R-:W-:Y:S02]  /*2b20*/  SHF.R.S32.HI R0, RZ, 0x1f, R5 ;  /* 0x0000001fff007819 */ /* 0x000fe40000011405 */
[----:B------:R-:W-:Y:S01]  /*2b30*/  LOP3.LUT R19, R19, 0x3, RZ, 0xc0, !PT ;  /* 0x0000000313137812 */ /* 0x000fe200078ec0ff */
[----:B------:R-:W-:Y:S01]  /*2b40*/  IMAD R7, R4, UR9, R7 ;  /* 0x0000000904077c24 */ /* 0x000fe2000f8e0207 */
[--C-:B------:R-:W-:Y:S01]  /*2b50*/  IADD3 R4, -R11, -0x3, -R10.reuse ;  /* 0xfffffffd0b047810 */ /* 0x100fe20007ffe90a */
[----:B------:R-:W-:Y:S01]  /*2b60*/  ULDC.64 UR8, c[0x0][0x2a0] ;  /* 0x0000a80000087ab9 */ /* 0x000fe20000000a00 */
[----:B0-----:R-:W-:Y:S01]  /*2b70*/  IADD3 R25, -R12, -0x2, -R9 ;  /* 0xfffffffe0c197810 */ /* 0x001fe20007ffe909 */
[----:B------:R-:W-:Y:S01]  /*2b80*/  IMAD.IADD R3, R3, 0x1, R7 ;  /* 0x0000000103037824 */ /* 0x000fe200078e0207 */
[----:B------:R-:W-:Y:S01]  /*2b90*/  ISETP.GE.U32.AND P1, PT, R4, 0x3, PT ;  /* 0x000000030400780c */ /* 0x000fe20003f26070 */
[----:B------:R-:W-:Y:S01]  /*2ba0*/  IMAD R4, R0, UR8, RZ ;  /* 0x0000000800047c24 */ /* 0x000fe2000f8e02ff */
[----:B------:R-:W-:Y:S01]  /*2bb0*/  SHF.R.S32.HI R0, RZ, 0x1f, R10 ;  /* 0x0000001fff007819 */ /* 0x000fe2000001140a */
[----:B------:R-:W-:Y:S01]  /*2bc0*/  IMAD.WIDE.U32 R2, R5, UR8, R2 ;  /* 0x0000000805027c25 */ /* 0x000fe2000f8e0002 */
[----:B------:R-:W-:-:S02]  /*2bd0*/  IADD3 R22, R19, R11, R10 ;  /* 0x0000000b13167210 */ /* 0x000fc40007ffe00a */
[----:B-1----:R-:W-:Y:S01]  /*2be0*/  LOP3.LUT R18, R25, 0x3, RZ, 0xc0, !PT ;  /* 0x0000000319127812 */ /* 0x002fe200078ec0ff */
[----:B------:R-:W-:Y:S01]  /*2bf0*/  IMAD R21, R5, UR9, R4 ;  /* 0x0000000905157c24 */ /* 0x000fe2000f8e0204 */
[----:B------:R-:W-:Y:S01]  /*2c00*/  ULDC.64 UR8, c[0x0][0x258] ;  /* 0x0000960000087ab9 */ /* 0x000fe20000000a00 */
[----:B-----5:R-:W-:Y:S01]  /*2c10*/  ULEA UR7, UR7, UR4, 0x18 ;  /* 0x0000000407077291 */ /* 0x020fe2000f8ec03f */
[----:B------:R-:W-:Y:S01]  /*2c20*/  IMAD R5, R0, UR8, RZ ;  /* 0x0000000800057c24 */ /* 0x000fe2000f8e02ff */
[----:B------:R-:W-:Y:S01]  /*2c30*/  IADD3 R6, -R12, -0x3, -R9 ;  /* 0xfffffffd0c067810 */ /* 0x000fe20007ffe909 */
[----:B------:R-:W-:Y:S01]  /*2c40*/  IMAD.IADD R25, R25, 0x1, -R18 ;  /* 0x0000000119197824 */ /* 0x000fe200078e0a12 */
[----:B------:R-:W-:Y:S01]  /*2c50*/  IADD3 R21, R3, R21, RZ ;  /* 0x0000001503157210 */ /* 0x000fe20007ffe0ff */
[----:B------:R-:W-:Y:S01]  /*2c60*/  IMAD R5, R10, UR9, R5 ;  /* 0x000000090a057c24 */ /* 0x000fe2000f8e0205 */
[----:B------:R-:W-:Y:S01]  /*2c70*/  LEA R8, R8, UR7, 0x1 ;  /* 0x0000000708087c11 */ /* 0x000fe2000f8e08ff */
[----:B------:R-:W-:Y:S01]  /*2c80*/  IMAD.WIDE.U32 R10, R10, UR8, RZ ;  /* 0x000000080a0a7c25 */ /* 0x000fe2000f8e00ff */
[----:B------:R-:W-:Y:S01]  /*2c90*/  ISETP.GE.U32.AND P2, PT, R6, 0x3, PT ;  /* 0x000000030600780c */ /* 0x000fe20003f46070 */
[----:B------:R-:W-:Y:S01]  /*2ca0*/  UMOV UR4, UR6 ;  /* 0x0000000600047c82 */ /* 0x000fe20008000000 */
[----:B------:R-:W-:Y:S01]  /*2cb0*/  LEA R0, R13, UR7, 0x1 ;  /* 0x000000070d007c11 */ /* 0x000fe2000f8e08ff */
[----:B------:R-:W-:Y:S01]  /*2cc0*/  IMAD.MOV R22, RZ, RZ, -R22 ;  /* 0x000000ffff167224 */ /* 0x000fe200078e0a16 */
[----:B------:R-:W-:Y:S01]  /*2cd0*/  LEA R26, R14, UR7, 0x1 ;  /* 0x000000070e1a7c11 */ /* 0x000fe2000f8e08ff */
[----:B------:R-:W-:Y:S01]  /*2ce0*/  ULDC UR6, c[0x0][0x14] ;  /* 0x0000050000067ab9 */ /* 0x000fe20000000800 */
[----:B------:R-:W-:Y:S01]  /*2cf0*/  IADD3 R27, R11, R5, RZ ;  /* 0x000000050b1b7210 */ /* 0x000fe20007ffe0ff */
[----:B------:R-:W-:Y:S01]  /*2d00*/  ULDC.64 UR8, c[0x0][0x208] ;  /* 0x0000820000087ab9 */ /* 0x000fe20000000a00 */
[----:B------:R-:W-:-:S07]  /*2d10*/  IADD3 R23, R8, 0x4, RZ ;  /* 0x0000000408177810 */ /* 0x000fce0007ffe0ff */
.L_x_522:
[----:B0-----:R-:W0:Y:S01]  /*2d20*/  LDC R13, c[0x0][0x228] ;  /* 0x00008a00ff0d7b82 */ /* 0x001e220000000800 */
[----:B------:R-:W-:Y:S01]  /*2d30*/  IABS R14, UR4 ;  /* 0x00000004000e7c13 */ /* 0x000fe20008000000 */
[----:B------:R-:W-:Y:S01]  /*2d40*/  BSSY B0, `(.L_x_503) ;  /* 0x00000b9000007945 */ /* 0x000fe20003800000 */
[----:B0-----:R-:W-:-:S04]  /*2d50*/  IABS R12, R13 ;  /* 0x0000000d000c7213 */ /* 0x001fc80000000000 */
[----:B------:R-:W0:Y:S08]  /*2d60*/  I2F.RP R6, R12 ;  /* 0x0000000c00067306 */ /* 0x000e300000209400 */
[----:B0-----:R-:W0:Y:S02]  /*2d70*/  MUFU.RCP R6, R6 ;  /* 0x0000000600067308 */ /* 0x001e240000001000 */
[----:B0-----:R-:W-:-:S06]  /*2d80*/  VIADD R4, R6, 0xffffffe ;  /* 0x0ffffffe06047836 */ /* 0x001fcc0000000000 */
[----:B------:R0:W1:Y:S02]  /*2d90*/  F2I.FTZ.U32.TRUNC.NTZ R5, R4 ;  /* 0x0000000400057305 */ /* 0x000064000021f000 */
[----:B0-----:R-:W-:Y:S01]  /*2da0*/  IMAD.MOV.U32 R4, RZ, RZ, RZ ;  /* 0x000000ffff047224 */ /* 0x001fe200078e00ff */
[----:B-1----:R-:W-:-:S05]  /*2db0*/  IADD3 R7, RZ, -R5, RZ ;  /* 0x80000005ff077210 */ /* 0x002fca0007ffe0ff */
[----:B------:R-:W-:-:S04]  /*2dc0*/  IMAD R7, R7, R12, RZ ;  /* 0x0000000c07077224 */ /* 0x000fc800078e02ff */
[----:B------:R-:W-:Y:S01]  /*2dd0*/  IMAD.HI.U32 R5, R5, R7, R4 ;  /* 0x0000000705057227 */ /* 0x000fe200078e0004 */
[----:B------:R-:W-:Y:S02]  /*2de0*/  MOV R7, R14 ;  /* 0x0000000e00077202 */ /* 0x000fe40000000f00 */
[----:B------:R-:W-:-:S03]  /*2df0*/  LOP3.LUT R4, R13, UR4, RZ, 0x3c, !PT ;  /* 0x000000040d047c12 */ /* 0x000fc6000f8e3cff */
[----:B------:R-:W-:Y:S01]  /*2e00*/  IMAD.HI.U32 R20, R5, R7, RZ ;  /* 0x0000000705147227 */ /* 0x000fe200078e00ff */
[----:B------:R-:W-:-:S03]  /*2e10*/  ISETP.GE.AND P3, PT, R4, RZ, PT ;  /* 0x000000ff0400720c */ /* 0x000fc60003f66270 */
[----:B------:R-:W-:-:S04]  /*2e20*/  IMAD.MOV R5, RZ, RZ, -R20 ;  /* 0x000000ffff057224 */ /* 0x000fc800078e0a14 */
[----:B------:R-:W-:-:S05]  /*2e30*/  IMAD R5, R12, R5, R7 ;  /* 0x000000050c057224 */ /* 0x000fca00078e0207 */
[----:B------:R-:W-:-:S13]  /*2e40*/  ISETP.GT.U32.AND P4, PT, R12, R5, PT ;  /* 0x000000050c00720c */ /* 0x000fda0003f84070 */
[-C--:B------:R-:W-:Y:S01]  /*2e50*/  @!P4 IADD3 R5, R5, -R12.reuse, RZ ;  /* 0x8000000c0505c210 */ /* 0x080fe20007ffe0ff */
[----:B------:R-:W-:Y:S01]  /*2e60*/  @!P4 VIADD R20, R20, 0x1 ;  /* 0x000000011414c836 */ /* 0x000fe20000000000 */
[----:B------:R-:W-:Y:S02]  /*2e70*/  ISETP.NE.AND P4, PT, R13, RZ, PT ;  /* 0x000000ff0d00720c */ /* 0x000fe40003f85270 */
[----:B------:R-:W-:-:S13]  /*2e80*/  ISETP.GE.U32.AND P0, PT, R5, R12, PT ;  /* 0x0000000c0500720c */ /* 0x000fda0003f06070 */
[----:B------:R-:W-:Y:S02]  /*2e90*/  @P0 IADD3 R20, R20, 0x1, RZ ;  /* 0x0000000114140810 */ /* 0x000fe40007ffe0ff */
[----:B------:R-:W-:-:S03]  /*2ea0*/  ISETP.GE.AND P0, PT, R24, 0x1, PT ;  /* 0x000000011800780c */ /* 0x000fc60003f06270 */
[----:B------:R-:W-:Y:S01]  /*2eb0*/  @!P3 IMAD.MOV R20, RZ, RZ, -R20 ;  /* 0x000000ffff14b224 */ /* 0x000fe200078e0a14 */
[----:B------:R-:W-:-:S04]  /*2ec0*/  @!P4 LOP3.LUT R20, RZ, R13, RZ, 0x33, !PT ;  /* 0x0000000dff14c212 */ /* 0x000fc800078e33ff */
[----:B------:R-:W-:-:S05]  /*2ed0*/  IADD3 R14, -R20, RZ, RZ ;  /* 0x000000ff140e7210 */ /* 0x000fca0007ffe1ff */
[----:B------:R-:W-:Y:S01]  /*2ee0*/  IMAD R14, R13, R14, UR4 ;  /* 0x000000040d0e7e24 */ /* 0x000fe2000f8e020e */
[----:B------:R-:W-:Y:S06]  /*2ef0*/  @!P0 BRA `(.L_x_504) ;  /* 0x0000000800748947 */ /* 0x000fec0003800000 */
[----:B------:R-:W-:Y:S01]  /*2f00*/  SHF.R.S32.HI R4, RZ, 0x1f, R20 ;  /* 0x0000001fff047819 */ /* 0x000fe20000011414 */
[----:B------:R-:W-:Y:S01]  /*2f10*/  ULDC.64 UR10, c[0x0][0x240] ;  /* 0x00009000000a7ab9 */ /* 0x000fe20000000a00 */
[----:B------:R-:W-:Y:S01]  /*2f20*/  MOV R5, R27 ;  /* 0x0000001b00057202 */ /* 0x000fe20000000f00 */
[----:B------:R-:W-:Y:S01]  /*2f30*/  HFMA2.MMA R31, -RZ, RZ, 0, 0 ;  /* 0x00000000ff1f7435 */ /* 0x000fe200000001ff */
[----:B------:R-:W-:Y:S01]  /*2f40*/  SHF.R.S32.HI R6, RZ, 0x1f, R14 ;  /* 0x0000001fff067819 */ /* 0x000fe2000001140e */
[----:B------:R-:W-:Y:S02]  /*2f50*/  IMAD R7, R4, UR10, RZ ;  /* 0x0000000a04077c24 */ /* 0x000fe4000f8e02ff */
[----:B------:R-:W-:Y:S02]  /*2f60*/  IMAD.MOV.U32 R4, RZ, RZ, R10 ;  /* 0x000000ffff047224 */ /* 0x000fe400078e000a */
[C---:B------:R-:W-:Y:S02]  /*2f70*/  IMAD R7, R20.reuse, UR11, R7 ;  /* 0x0000000b14077c24 */ /* 0x040fe4000f8e0207 */
[----:B------:R-:W-:Y:S01]  /*2f80*/  IMAD.WIDE.U32 R4, R20, UR10, R4 ;  /* 0x0000000a14047c25 */ /* 0x000fe2000f8e0004 */
[----:B------:R-:W-:-:S03]  /*2f90*/  ULDC.64 UR10, c[0x0][0x248] ;  /* 0x00009200000a7ab9 */ /* 0x000fc60000000a00 */
[----:B------:R-:W-:Y:S02]  /*2fa0*/  IMAD R13, R6, UR10, RZ ;  /* 0x0000000a060d7c24 */ /* 0x000fe4000f8e02ff */
[----:B------:R-:W-:Y:S02]  /*2fb0*/  IMAD.IADD R5, R5, 0x1, R7 ;  /* 0x0000000105057824 */ /* 0x000fe400078e0207 */
[C---:B------:R-:W-:Y:S02]  /*2fc0*/  IMAD R13, R14.reuse, UR11, R13 ;  /* 0x0000000b0e0d7c24 */ /* 0x040fe4000f8e020d */
[----:B------:R-:W-:-:S04]  /*2fd0*/  IMAD.WIDE.U32 R4, R14, UR10, R4 ;  /* 0x0000000a0e047c25 */ /* 0x000fc8000f8e0004 */
[----:B------:R-:W-:-:S07]  /*2fe0*/  IMAD.IADD R29, R5, 0x1, R13 ;  /* 0x00000001051d7824 */ /* 0x000fce00078e020d */
.L_x_510:
[----:B------:R-:W0:Y:S01]  /*2ff0*/  LDC.64 R6, c[0x0][0x218] ;  /* 0x00008600ff067b82 */ /* 0x000e220000000a00 */
[----:B------:R-:W-:Y:S01]  /*3000*/  IADD3 R33, R9, R31, RZ ;  /* 0x0000001f09217210 */ /* 0x000fe20007ffe0ff */
[----:B------:R-:W-:Y:S01]  /*3010*/  ULDC.64 UR10, c[0x0][0x250] ;  /* 0x00009400000a7ab9 */ /* 0x000fe20000000a00 */
[----:B------:R-:W-:Y:S02]  /*3020*/  MOV R13, R29 ;  /* 0x0000001d000d7202 */ /* 0x000fe40000000f00 */
[----:B------:R-:W-:-:S05]  /*3030*/  SHF.R.S32.HI R12, RZ, 0x1f, R33 ;  /* 0x0000001fff0c7819 */ /* 0x000fca0000011421 */
[----:B------:R-:W-:Y:S02]  /*3040*/  IMAD R28, R12, UR10, RZ ;  /* 0x0000000a0c1c7c24 */ /* 0x000fe4000f8e02ff */
[----:B------:R-:W-:-:S04]  /*3050*/  IMAD.MOV.U32 R12, RZ, RZ, R4 ;  /* 0x000000ffff0c7224 */ /* 0x000fc800078e0004 */
[----:B------:R-:W-:-:S04]  /*3060*/  IMAD.WIDE.U32 R16, R33, UR10, R12 ;  /* 0x0000000a21107c25 */ /* 0x000fc8000f8e000c */
[----:B------:R-:W-:Y:S02]  /*3070*/  IMAD R13, R33, UR11, R28 ;  /* 0x0000000b210d7c24 */ /* 0x000fe4000f8e021c */
[----:B------:R-:W-:-:S03]  /*3080*/  IMAD.SHL.U32 R33, R16, 0x2, RZ ;  /* 0x0000000210217824 */ /* 0x000fc600078e00ff */
[----:B------:R-:W-:Y:S02]  /*3090*/  IADD3 R13, R17, R13, RZ ;  /* 0x0000000d110d7210 */ /* 0x000fe40007ffe0ff */
[----:B0-----:R-:W-:Y:S01]  /*30a0*/  IADD3 R12, P0, R33, R6, RZ ;  /* 0x00000006210c7210 */ /* 0x001fe20007f1e0ff */
[----:B------:R-:W0:Y:S01]  /*30b0*/  LDS.U16 R17, [R8] ;  /* 0x0000000008117984 */ /* 0x000e220000000400 */
[----:B------:R-:W-:-:S05]  /*30c0*/  SHF.L.U64.HI R30, R16, 0x1, R13 ;  /* 0x00000001101e7819 */ /* 0x000fca000001020d */
[----:B------:R-:W-:-:S05]  /*30d0*/  IMAD.X R13, R30, 0x1, R7, P0 ;  /* 0x000000011e0d7824 */ /* 0x000fca00000e0607 */
[----:B------:R-:W2:Y:S01]  /*30e0*/  LDG.E.U16 R16, desc[UR8][R12.64] ;  /* 0x000000080c107981 */ /* 0x000ea2000c1e1500 */
[----:B------:R-:W-:Y:S01]  /*30f0*/  ISETP.GE.AND P0, PT, R15, 0x2, PT ;  /* 0x000000020f00780c */ /* 0x000fe20003f06270 */
[----:B------:R-:W-:Y:S01]  /*3100*/  BSSY B1, `(.L_x_505) ;  /* 0x0000076000017945 */ /* 0x000fe20003800000 */
[----:B0-----:R-:W-:-:S06]  /*3110*/  SHF.L.U32 R28, R17, 0x10, RZ ;  /* 0x00000010111c7819 */ /* 0x001fcc00000006ff */
[----:B------:R-:W0:Y:S02]  /*3120*/  F2F.BF16.F32 R28, R28 ;  /* 0x0000001c001c7304 */ /* 0x000e240000202000 */
[----:B0-----:R-:W-:Y:S01]  /*3130*/  SHF.L.U32 R35, R28, 0x10, RZ ;  /* 0x000000101c237819 */ /* 0x001fe200000006ff */
[----:B--2---:R-:W-:-:S06]  /*3140*/  IMAD.U32 R17, R16, 0x10000, RZ ;  /* 0x0001000010117824 */ /* 0x004fcc00078e00ff */
[----:B------:R-:W0:Y:S02]  /*3150*/  F2F.BF16.F32 R17, R17 ;  /* 0x0000001100117304 */ /* 0x000e240000202000 */
[----:B0-----:R-:W-:-:S04]  /*3160*/  IMAD.U32 R16, R17, 0x10000, RZ ;  /* 0x0001000011107824 */ /* 0x001fc800078e00ff */
[----:B------:R-:W-:-:S06]  /*3170*/  FMUL.FTZ R35, R16, R35 ;  /* 0x0000002310237220 */ /* 0x000fcc0000410000 */
[----:B------:R-:W0:Y:S02]  /*3180*/  F2F.BF16.F32 R35, R35 ;  /* 0x0000002300237304 */ /* 0x000e240000202000 */
[----:B0-----:R-:W-:Y:S01]  /*3190*/  SHF.L.U32 R16, R35, 0x10, RZ ;  /* 0x0000001023107819 */ /* 0x001fe200000006ff */
[----:B------:R-:W-:Y:S06]  /*31a0*/  @!P0 BRA `(.L_x_506) ;  /* 0x0000000400ac8947 */ /* 0x000fec0003800000 */
[----:B------:R-:W-:Y:S01]  /*31b0*/  BSSY B2, `(.L_x_507) ;  /* 0x0000040000027945 */ /* 0x000fe20003800000 */
[----:B------:R-:W-:Y:S01]  /*31c0*/  ISETP.NE.AND P0, PT, R19, RZ, PT ;  /* 0x000000ff1300720c */ /* 0x000fe20003f05270 */
[----:B------:R-:W-:Y:S02]  /*31d0*/  IMAD.MOV.U32 R17, RZ, RZ, 0x1 ;  /* 0x00000001ff117424 */ /* 0x000fe400078e00ff */
[----:B------:R-:W-:Y:S10]  /*31e0*/  @!P1 BRA `(.L_x_508) ;  /* 0x0000000000f09947 */ /* 0x000ff40003800000 */
[----:B------:R-:W-:Y:S01]  /*31f0*/  IADD3 R6, P3, P4, R33, 0x8, R6 ;  /* 0x0000000821067810 */ /* 0x000fe20007c7e006 */
[----:B------:R-:W-:Y:S01]  /*3200*/  IMAD.MOV.U32 R28, RZ, RZ, R23 ;  /* 0x000000ffff1c7224 */ /* 0x000fe200078e0017 */
[----:B------:R-:W-:Y:S02]  /*3210*/  MOV R17, 0x1 ;  /* 0x0000000100117802 */ /* 0x000fe40000000f00 */
[----:B------:R-:W-:Y:S02]  /*3220*/  IADD3.X R7, R30, R7, RZ, P3, P4 ;  /* 0x000000071e077210 */ /* 0x000fe40001fe84ff */
[----:B------:R-:W-:-:S07]  /*3230*/  MOV R30, R22 ;  /* 0x00000016001e7202 */ /* 0x000fce0000000f00 */
.L_x_509:
[----:B------:R-:W2:Y:S04]  /*3240*/  LDG.E.U16 R35, desc[UR8][R6.64+-0x6] ;  /* 0xfffffa0806237981 */ /* 0x000ea8000c1e1500 */
[----:B------:R-:W3:Y:S04]  /*3250*/  LDG.E.U16 R34, desc[UR8][R6.64+-0x4] ;  /* 0xfffffc0806227981 */ /* 0x000ee8000c1e1500 */
[----:B------:R-:W4:Y:S04]  /*3260*/  LDG.E.U16 R33, desc[UR8][R6.64+-0x2] ;  /* 0xfffffe0806217981 */ /* 0x000f28000c1e1500 */
[----:B------:R-:W5:Y:S04]  /*3270*/  LDG.E.U16 R32, desc[UR8][R6.64] ;  /* 0x0000000806207981 */ /* 0x000f68000c1e1500 */
[----:B------:R-:W0:Y:S02]  /*3280*/  LDS.U16 R36, [R28+-0x2] ;  /* 0xfffffe001c247984 */ /* 0x000e240000000400 */
[----:B0-----:R-:W-:-:S06]  /*3290*/  IMAD.U32 R36, R36, 0x10000, RZ ;  /* 0x0001000024247824 */ /* 0x001fcc00078e00ff */
[----:B------:R-:W0:Y:S02]  /*32a0*/  F2F.BF16.F32 R36, R36 ;  /* 0x0000002400247304 */ /* 0x000e240000202000 */
[----:B0-----:R-:W-:Y:S01]  /*32b0*/  IMAD.U32 R36, R36, 0x10000, RZ ;  /* 0x0001000024247824 */ /* 0x001fe200078e00ff */
[----:B--2---:R-:W-:-:S06]  /*32c0*/  SHF.L.U32 R35, R35, 0x10, RZ ;  /* 0x0000001023237819 */ /* 0x004fcc00000006ff */
[----:B------:R-:W0:Y:S02]  /*32d0*/  F2F.BF16.F32 R35, R35 ;  /* 0x0000002300237304 */ /* 0x000e240000202000 */
[----:B0-----:R-:W-:Y:S02]  /*32e0*/  SHF.L.U32 R37, R35, 0x10, RZ ;  /* 0x0000001023257819 */ /* 0x001fe400000006ff */
[----:B------:R-:W0:Y:S01]  /*32f0*/  LDS.U16 R35, [R28] ;  /* 0x000000001c237984 */ /* 0x000e220000000400 */
[----:B---3--:R-:W-:Y:S02]  /*3300*/  IMAD.U32 R34, R34, 0x10000, RZ ;  /* 0x0001000022227824 */ /* 0x008fe400078e00ff */
[----:B------:R-:W-:-:S04]  /*3310*/  FMUL.FTZ R37, R37, R36 ;  /* 0x0000002425257220 */ /* 0x000fc80000410000 */
[----:B------:R-:W-:Y:S01]  /*3320*/  F2F.BF16.F32 R34, R34 ;  /* 0x0000002200227304 */ /* 0x000fe20000202000 */
[----:B0-----:R-:W-:-:S07]  /*3330*/  SHF.L.U32 R35, R35, 0x10, RZ ;  /* 0x0000001023237819 */ /* 0x001fce00000006ff */
[----:B------:R-:W0:Y:S02]  /*3340*/  F2F.BF16.F32 R36, R35 ;  /* 0x0000002300247304 */ /* 0x000e240000202000 */
[----:B0-----:R-:W-:Y:S01]  /*3350*/  SHF.L.U32 R35, R36, 0x10, RZ ;  /* 0x0000001024237819 */ /* 0x001fe200000006ff */
[----:B------:R-:W-:-:S04]  /*3360*/  IMAD.U32 R36, R34, 0x10000, RZ ;  /* 0x0001000022247824 */ /* 0x000fc800078e00ff */
[----:B------:R-:W-:Y:S02]  /*3370*/  FMUL.FTZ R34, R36, R35 ;  /* 0x0000002324227220 */ /* 0x000fe40000410000 */
[----:B------:R-:W0:Y:S01]  /*3380*/  LDS.U16 R36, [R28+0x2] ;  /* 0x000002001c247984 */ /* 0x000e220000000400 */
[----:B------:R-:W1:Y:S02]  /*3390*/  F2F.BF16.F32 R37, R37 ;  /* 0x0000002500257304 */ /* 0x000e640000202000 */
[----:B-1----:R-:W-:-:S04]  /*33a0*/  IMAD.U32 R37, R37, 0x10000, RZ ;  /* 0x0001000025257824 */ /* 0x002fc800078e00ff */
[----:B------:R-:W-:Y:S01]  /*33b0*/  FADD.FTZ R16, R37, R16 ;  /* 0x0000001025107221 */ /* 0x000fe20000010000 */
[----:B----4-:R-:W-:Y:S01]  /*33c0*/  IMAD.U32 R37, R33, 0x10000, RZ ;  /* 0x0001000021257824 */ /* 0x010fe200078e00ff */
[----:B------:R-:W-:Y:S08]  /*33d0*/  F2F.BF16.F32 R34, R34 ;  /* 0x0000002200227304 */ /* 0x000ff00000202000 */
[----:B------:R-:W1:Y:S01]  /*33e0*/  F2F.BF16.F32 R37, R37 ;  /* 0x0000002500257304 */ /* 0x000e620000202000 */
[----:B0-----:R-:W-:-:S07]  /*33f0*/  SHF.L.U32 R36, R36, 0x10, RZ ;  /* 0x0000001024247819 */ /* 0x001fce00000006ff */
[----:B------:R-:W0:Y:S01]  /*3400*/  F2F.BF16.F32 R36, R36 ;  /* 0x0000002400247304 */ /* 0x000e220000202000 */
[----:B-1----:R-:W-:Y:S01]  /*3410*/  IMAD.U32 R33, R37, 0x10000, RZ ;  /* 0x0001000025217824 */ /* 0x002fe200078e00ff */
[----:B0-----:R-:W-:-:S05]  /*3420*/  SHF.L.U32 R35, R36, 0x10, RZ ;  /* 0x0000001024237819 */ /* 0x001fca00000006ff */
[----:B------:R-:W-:Y:S01]  /*3430*/  FMUL.FTZ R33, R33, R35 ;  /* 0x0000002321217220 */ /* 0x000fe20000410000 */
[----:B------:R-:W-:-:S05]  /*3440*/  SHF.L.U32 R35, R34, 0x10, RZ ;  /* 0x0000001022237819 */ /* 0x000fca00000006ff */
[----:B------:R-:W-:Y:S02]  /*3450*/  FADD.FTZ R16, R16, R35 ;  /* 0x0000002310107221 */ /* 0x000fe40000010000 */
[----:B------:R-:W0:Y:S01]  /*3460*/  LDS.U16 R35, [R28+0x4] ;  /* 0x000004001c237984 */ /* 0x000e220000000400 */
[----:B-----5:R-:W-:-:S06]  /*3470*/  SHF.L.U32 R32, R32, 0x10, RZ ;  /* 0x0000001020207819 */ /* 0x020fcc00000006ff */
[----:B------:R-:W1:Y:S01]  /*3480*/  F2F.BF16.F32 R32, R32 ;  /* 0x0000002000207304 */ /* 0x000e620000202000 */
[----:B------:R-:W-:Y:S02]  /*3490*/  VIADD R30, R30, 0xfffffffc ;  /* 0xfffffffc1e1e7836 */ /* 0x000fe40000000000 */
[----:B0-----:R-:W-:-:S06]  /*34a0*/  IMAD.U32 R35, R35, 0x10000, RZ ;  /* 0x0001000023237824 */ /* 0x001fcc00078e00ff */
[----:B------:R-:W0:Y:S01]  /*34b0*/  F2F.BF16.F32 R35, R35 ;  /* 0x0000002300237304 */ /* 0x000e220000202000 */
[----:B-1----:R-:W-:-:S07]  /*34c0*/  SHF.L.U32 R36, R32, 0x10, RZ ;  /* 0x0000001020247819 */ /* 0x002fce00000006ff */
[----:B------:R-:W1:Y:S01]  /*34d0*/  F2F.BF16.F32 R33, R33 ;  /* 0x0000002100217304 */ /* 0x000e620000202000 */
[----:B0-----:R-:W-:-:S04]  /*34e0*/  IMAD.U32 R37, R35, 0x10000, RZ ;  /* 0x0001000023257824 */ /* 0x001fc800078e00ff */
[----:B------:R-:W-:Y:S01]  /*34f0*/  FMUL.FTZ R36, R36, R37 ;  /* 0x0000002524247220 */ /* 0x000fe20000410000 */
[----:B------:R-:W-:-:S05]  /*3500*/  ISETP.NE.AND P3, PT, R30, 0x2, PT ;  /* 0x000000021e00780c */ /* 0x000fca0003f65270 */
[----:B------:R-:W0:Y:S01]  /*3510*/  F2F.BF16.F32 R36, R36 ;  /* 0x0000002400247304 */ /* 0x000e220000202000 */
[----:B-1----:R-:W-:Y:S01]  /*3520*/  IMAD.U32 R35, R33, 0x10000, RZ ;  /* 0x0001000021237824 */ /* 0x002fe200078e00ff */
[----:B------:R-:W-:-:S03]  /*3530*/  IADD3 R6, P4, R6, 0x8, RZ ;  /* 0x0000000806067810 */ /* 0x000fc60007f9e0ff */
[----:B------:R-:W-:Y:S01]  /*3540*/  FADD.FTZ R16, R16, R35 ;  /* 0x0000002310107221 */ /* 0x000fe20000010000 */
[----:B------:R-:W-:Y:S01]  /*3550*/  IADD3.X R7, RZ, R7, RZ, P4, !PT ;  /* 0x00000007ff077210 */ /* 0x000fe200027fe4ff */
[----:B------:R-:W-:Y:S01]  /*3560*/  VIADD R17, R17, 0x4 ;  /* 0x0000000411117836 */ /* 0x000fe20000000000 */
[----:B------:R-:W-:Y:S02]  /*3570*/  IADD3 R28, R28, 0x8, RZ ;  /* 0x000000081c1c7810 */ /* 0x000fe40007ffe0ff */
[----:B0-----:R-:W-:-:S05]  /*3580*/  SHF.L.U32 R37, R36, 0x10, RZ ;  /* 0x0000001024257819 */ /* 0x001fca00000006ff */
[----:B------:R-:W-:Y:S01]  /*3590*/  FADD.FTZ R16, R16, R37 ;  /* 0x0000002510107221 */ /* 0x000fe20000010000 */
[----:B------:R-:W-:Y:S06]  /*35a0*/  @P3 BRA `(.L_x_509) ;  /* 0xfffffffc00243947 */ /* 0x000fec000383ffff */
.L_x_508:
[----:B------:R-:W-:Y:S05]  /*35b0*/  BSYNC B2 ;  /* 0x0000000000027941 */ /* 0x000fea0003800000 */
.L_x_507:
[----:B------:R-:W-:Y:S05]  /*35c0*/  @!P0 BRA `(.L_x_506) ;  /* 0x0000000000a48947 */ /* 0x000fea0003800000 */
[----:B------:R-:W-:-:S05]  /*35d0*/  IMAD.WIDE R12, R17, 0x2, R12 ;  /* 0x00000002110c7825 */ /* 0x000fca00078e020c */
[----:B------:R-:W2:Y:S01]  /*35e0*/  LDG.E.U16 R7, desc[UR8][R12.64] ;  /* 0x000000080c077981 */ /* 0x000ea2000c1e1500 */
[----:B------:R-:W-:Y:S01]  /*35f0*/  IMAD R17, R17, 0x2, R8 ;  /* 0x0000000211117824 */ /* 0x000fe200078e0208 */
[----:B------:R-:W-:-:S04]  /*3600*/  ISETP.NE.AND P0, PT, R19, 0x1, PT ;  /* 0x000000011300780c */ /* 0x000fc80003f05270 */
[----:B------:R-:W0:Y:S02]  /*3610*/  LDS.U16 R6, [R17] ;  /* 0x0000000011067984 */ /* 0x000e240000000400 */
        /* <DEDUP_REMOVED lines=8> */
[----:B0-----:R-:W-:-:S05]  /*36a0*/  SHF.L.U32 R33, R28, 0x10, RZ ;  /* 0x000000101c217819 */ /* 0x001fca00000006ff */
[----:B------:R-:W-:Y:S01]  /*36b0*/  FADD.FTZ R16, R16, R33 ;  /* 0x0000002110107221 */ /* 0x000fe20000010000 */
[----:B------:R-:W-:Y:S06]  /*36c0*/  @!P0 BRA `(.L_x_506) ;  /* 0x0000000000648947 */ /* 0x000fec0003800000 */
[----:B------:R-:W-:Y:S01]  /*36d0*/  ISETP.NE.AND P0, PT, R19, 0x2, PT ;  /* 0x000000021300780c */ /* 0x000fe20003f05270 */
[----:B------:R-:W2:Y:S04]  /*36e0*/  LDG.E.U16 R7, desc[UR8][R12.64+0x2] ;  /* 0x000002080c077981 */ /* 0x000ea8000c1e1500 */
[----:B------:R-:W0:Y:S08]  /*36f0*/  LDS.U16 R6, [R17+0x2] ;  /* 0x0000020011067984 */ /* 0x000e300000000400 */
[----:B------:R1:W3:Y:S04]  /*3700*/  @P0 LDG.E.U16 R30, desc[UR8][R12.64+0x4] ;  /* 0x000004080c1e0981 */ /* 0x0002e8000c1e1500 */
[----:B------:R-:W4:Y:S01]  /*3710*/  @P0 LDS.U16 R28, [R17+0x4] ;  /* 0x00000400111c0984 */ /* 0x000f220000000400 */
[----:B0-----:R-:W-:-:S06]  /*3720*/  IMAD.U32 R6, R6, 0x10000, RZ ;  /* 0x0001000006067824 */ /* 0x001fcc00078e00ff */
[----:B------:R-:W1:Y:S01]  /*3730*/  F2F.BF16.F32 R6, R6 ;  /* 0x0000000600067304 */ /* 0x000e620000202000 */
[----:B----4-:R-:W-:-:S07]  /*3740*/  @P0 IMAD.U32 R28, R28, 0x10000, RZ ;  /* 0x000100001c1c0824 */ /* 0x010fce00078e00ff */
[----:B------:R-:W-:Y:S01]  /*3750*/  @P0 F2F.BF16.F32 R28, R28 ;  /* 0x0000001c001c0304 */ /* 0x000fe20000202000 */
[----:B-1----:R-:W-:Y:S01]  /*3760*/  IMAD.U32 R13, R6, 0x10000, RZ ;  /* 0x00010000060d7824 */ /* 0x002fe200078e00ff */
[----:B--2---:R-:W-:-:S06]  /*3770*/  SHF.L.U32 R7, R7, 0x10, RZ ;  /* 0x0000001007077819 */ /* 0x004fcc00000006ff */
[----:B------:R-:W0:Y:S01]  /*3780*/  F2F.BF16.F32 R7, R7 ;  /* 0x0000000700077304 */ /* 0x000e220000202000 */
[----:B---3--:R-:W-:-:S07]  /*3790*/  @P0 SHF.L.U32 R30, R30, 0x10, RZ ;  /* 0x000000101e1e0819 */ /* 0x008fce00000006ff */
[----:B------:R-:W1:Y:S01]  /*37a0*/  @P0 F2F.BF16.F32 R30, R30 ;  /* 0x0000001e001e0304 */ /* 0x000e620000202000 */
[----:B0-----:R-:W-:-:S05]  /*37b0*/  SHF.L.U32 R12, R7, 0x10, RZ ;  /* 0x00000010070c7819 */ /* 0x001fca00000006ff */
[----:B------:R-:W-:Y:S01]  /*37c0*/  FMUL.FTZ R12, R12, R13 ;  /* 0x0000000d0c0c7220 */ /* 0x000fe20000410000 */
[----:B------:R-:W-:-:S05]  /*37d0*/  @P0 IMAD.U32 R13, R28, 0x10000, RZ ;  /* 0x000100001c0d0824 */ /* 0x000fca00078e00ff */
[----:B------:R-:W0:Y:S01]  /*37e0*/  F2F.BF16.F32 R12, R12 ;  /* 0x0000000c000c7304 */ /* 0x000e220000202000 */
[----:B-1----:R-:W-:-:S05]  /*37f0*/  @P0 SHF.L.U32 R6, R30, 0x10, RZ ;  /* 0x000000101e060819 */ /* 0x002fca00000006ff */
[----:B------:R-:W-:-:S06]  /*3800*/  @P0 FMUL.FTZ R6, R6, R13 ;  /* 0x0000000d06060220 */ /* 0x000fcc0000410000 */
[----:B------:R-:W1:Y:S01]  /*3810*/  @P0 F2F.BF16.F32 R6, R6 ;  /* 0x0000000600060304 */ /* 0x000e620000202000 */
[----:B0-----:R-:W-:-:S04]  /*3820*/  IMAD.U32 R7, R12, 0x10000, RZ ;  /* 0x000100000c077824 */ /* 0x001fc800078e00ff */
[----:B------:R-:W-:Y:S01]  /*3830*/  FADD.FTZ R16, R16, R7 ;  /* 0x0000000710107221 */ /* 0x000fe20000010000 */
[----:B-1----:R-:W-:-:S05]  /*3840*/  @P0 SHF.L.U32 R13, R6, 0x10, RZ ;  /* 0x00000010060d0819 */ /* 0x002fca00000006ff */
[----:B------:R-:W-:-:S07]  /*3850*/  @P0 FADD.FTZ R16, R16, R13 ;  /* 0x0000000d10100221 */ /* 0x000fce0000010000 */
.L_x_506:
[----:B------:R-:W-:Y:S05]  /*3860*/  BSYNC B1 ;  /* 0x0000000000017941 */ /* 0x000fea0003800000 */
.L_x_505:
[----:B------:R-:W-:Y:S01]  /*3870*/  F2FP.BF16.F32.PACK_AB R16, RZ, R16 ;  /* 0x00000010ff10723e */ /* 0x000fe200000010ff */
[C---:B------:R-:W-:Y:S01]  /*3880*/  IMAD R6, R31.reuse, 0x2, R0 ;  /* 0x000000021f067824 */ /* 0x040fe200078e0200 */
[----:B------:R-:W-:-:S04]  /*3890*/  IADD3 R31, R31, 0x1, RZ ;  /* 0x000000011f1f7810 */ /* 0x000fc80007ffe0ff */
[----:B------:R0:W-:Y:S01]  /*38a0*/  STS.U16 [R6], R16 ;  /* 0x0000001006007388 */ /* 0x0001e20000000400 */
[----:B------:R-:W-:-:S13]  /*38b0*/  ISETP.GE.AND P0, PT, R31, R24, PT ;  /* 0x000000181f00720c */ /* 0x000fda0003f06270 */
[----:B0-----:R-:W-:Y:S05]  /*38c0*/  @!P0 BRA `(.L_x_510) ;  /* 0xfffffff400c88947 */ /* 0x001fea000383ffff */
.L_x_504:
[----:B------:R-:W-:Y:S05]  /*38d0*/  BSYNC B0 ;  /* 0x0000000000007941 */ /* 0x000fea0003800000 */
.L_x_503:
[----:B------:R-:W0:Y:S01]  /*38e0*/  LDS.U16 R5, [R26] ;  /* 0x000000001a057984 */ /* 0x000e220000000400 */
[----:B------:R-:W-:Y:S01]  /*38f0*/  ISETP.GE.AND P0, PT, R24, 0x2, PT ;  /* 0x000000021800780c */ /* 0x000fe20003f06270 */
[----:B------:R-:W-:Y:S02]  /*3900*/  BSSY B2, `(.L_x_511) ;  /* 0x00001b0000027945 */ /* 0x000fe40003800000 */
[----:B------:R-:W1:Y:S01]  /*3910*/  LDS.U16 R4, [R0] ;  /* 0x0000000000047984 */ /* 0x000e620000000400 */
[----:B0-----:R-:W-:Y:S01]  /*3920*/  SHF.L.U32 R5, R5, 0x10, RZ ;  /* 0x0000001005057819 */ /* 0x001fe200000006ff */
[----:B-1----:R-:W-:-:S05]  /*3930*/  IMAD.U32 R4, R4, 0x10000, RZ ;  /* 0x0001000004047824 */ /* 0x002fca00078e00ff */
[----:B------:R-:W0:Y:S08]  /*3940*/  F2F.BF16.F32 R5, R5 ;  /* 0x0000000500057304 */ /* 0x000e300000202000 */
[----:B------:R-:W1:Y:S01]  /*3950*/  F2F.BF16.F32 R4, R4 ;  /* 0x0000000400047304 */ /* 0x000e620000202000 */
[----:B0-----:R-:W-:Y:S01]  /*3960*/  SHF.L.U32 R7, R5, 0x10, RZ ;  /* 0x0000001005077819 */ /* 0x001fe200000006ff */
[----:B-1----:R-:W-:-:S04]  /*3970*/  IMAD.U32 R6, R4, 0x10000, RZ ;  /* 0x0001000004067824 */ /* 0x002fc800078e00ff */
[----:B------:R-:W-:-:S06]  /*3980*/  FMUL.FTZ R6, R6, R7 ;  /* 0x0000000706067220 */ /* 0x000fcc0000410000 */
[----:B------:R-:W0:Y:S02]  /*3990*/  F2F.BF16.F32 R6, R6 ;  /* 0x0000000600067304 */ /* 0x000e240000202000 */
[----:B0-----:R-:W-:Y:S01]  /*39a0*/  IMAD.U32 R12, R6, 0x10000, RZ ;  /* 0x00010000060c7824 */ /* 0x001fe200078e00ff */
[----:B------:R-:W-:Y:S06]  /*39b0*/  @!P0 BRA `(.L_x_512) ;  /* 0x0000001800908947 */ /* 0x000fec0003800000 */
[----:B------:R-:W-:Y:S01]  /*39c0*/  BSSY B1, `(.L_x_513) ;  /* 0x0000177000017945 */ /* 0x000fe20003800000 */
[----:B------:R-:W-:-:S03]  /*39d0*/  HFMA2.MMA R5, -RZ, RZ, 0, 5.9604644775390625e-08 ;  /* 0x00000001ff057435 */ /* 0x000fc600000001ff */
[----:B------:R-:W-:Y:S08]  /*39e0*/  @!P2 BRA `(.L_x_514) ;  /* 0x0000001400d0a947 */ /* 0x000ff00003800000 */
[----:B------:R-:W-:Y:S01]  /*39f0*/  ISETP.GT.AND P0, PT, R25, RZ, PT ;  /* 0x000000ff1900720c */ /* 0x000fe20003f04270 */
[----:B------:R-:W-:Y:S01]  /*3a00*/  BSSY B0, `(.L_x_515) ;  /* 0x000013c000007945 */ /* 0x000fe20003800000 */
[----:B------:R-:W-:Y:S01]  /*3a10*/  IMAD.MOV.U32 R5, RZ, RZ, 0x1 ;  /* 0x00000001ff057424 */ /* 0x000fe200078e00ff */
[----:B------:R-:W-:-:S10]  /*3a20*/  MOV R4, R25 ;  /* 0x0000001900047202 */ /* 0x000fd40000000f00 */
[----:B------:R-:W-:Y:S05]  /*3a30*/  @!P0 BRA `(.L_x_516) ;  /* 0x0000001000e08947 */ /* 0x000fea0003800000 */
[----:B------:R-:W-:Y:S01]  /*3a40*/  ISETP.GT.AND P3, PT, R4, 0xc, PT ;  /* 0x0000000c0400780c */ /* 0x000fe20003f64270 */
[----:B------:R-:W-:Y:S01]  /*3a50*/  BSSY B3, `(.L_x_517) ;  /* 0x00000ca000037945 */ /* 0x000fe20003800000 */
[----:B------:R-:W-:-:S11]  /*3a60*/  PLOP3.LUT P0, PT, PT, PT, PT, 0x80, 0x0 ;  /* 0x000000000000781c */ /* 0x000fd60003f0f070 */
[----:B------:R-:W-:Y:S05]  /*3a70*/  @!P3 BRA `(.L_x_518) ;  /* 0x0000000c001cb947 */ /* 0x000fea0003800000 */
[----:B------:R-:W-:-:S13]  /*3a80*/  PLOP3.LUT P0, PT, PT, PT, PT, 0x8, 0x0 ;  /* 0x000000000000781c */ /* 0x000fda0003f0e170 */
.L_x_519:
[C---:B------:R-:W-:Y:S01]  /*3a90*/  LEA R7, R5.reuse, R0, 0x1 ;  /* 0x0000000005077211 */ /* 0x040fe200078e08ff */
[C---:B------:R-:W-:Y:S02]  /*3aa0*/  IMAD R6, R5.reuse, 0x2, R26 ;  /* 0x0000000205067824 */ /* 0x040fe400078e021a */
[----:B------:R-:W-:Y:S02]  /*3ab0*/  VIADD R4, R4, 0xfffffff0 ;  /* 0xfffffff004047836 */ /* 0x000fe40000000000 */
[----:B------:R-:W0:Y:S01]  /*3ac0*/  LDS.U16 R16, [R7] ;  /* 0x0000000007107984 */ /* 0x000e220000000400 */
[----:B------:R-:W-:Y:S02]  /*3ad0*/  VIADD R5, R5, 0x10 ;  /* 0x0000001005057836 */ /* 0x000fe40000000000 */
[----:B------:R-:W-:Y:S01]  /*3ae0*/  ISETP.GT.AND P3, PT, R4, 0xc, PT ;  /* 0x0000000c0400780c */ /* 0x000fe20003f64270 */
[----:B------:R-:W1:Y:S04]  /*3af0*/  LDS.U16 R13, [R6] ;  /* 0x00000000060d7984 */ /* 0x000e680000000400 */
[----:B------:R-:W2:Y:S04]  /*3b00*/  LDS.U16 R30, [R7+0x2] ;  /* 0x00000200071e7984 */ /* 0x000ea80000000400 */
[----:B------:R-:W3:Y:S04]  /*3b10*/  LDS.U16 R29, [R6+0x2] ;  /* 0x00000200061d7984 */ /* 0x000ee80000000400 */
[----:B------:R-:W-:Y:S01]  /*3b20*/  LDS.U16 R35, [R6+0xa] ;  /* 0x00000a0006237984 */ /* 0x000fe20000000400 */
[----:B0-----:R-:W-:-:S03]  /*3b30*/  SHF.L.U32 R28, R16, 0x10, RZ ;  /* 0x00000010101c7819 */ /* 0x001fc600000006ff */
[----:B------:R-:W0:Y:S01]  /*3b40*/  LDS.U16 R16, [R6+0x4] ;  /* 0x0000040006107984 */ /* 0x000e220000000400 */
[----:B-1----:R-:W-:Y:S02]  /*3b50*/  IMAD.U32 R17, R13, 0x10000, RZ ;  /* 0x000100000d117824 */ /* 0x002fe400078e00ff */
[----:B------:R-:W1:Y:S01]  /*3b60*/  F2F.BF16.F32 R28, R28 ;  /* 0x0000001c001c7304 */ /* 0x000e620000202000 */
[----:B------:R-:W4:Y:S01]  /*3b70*/  LDS.U16 R13, [R7+0x4] ;  /* 0x00000400070d7984 */ /* 0x000f220000000400 */
[----:B--2---:R-:W-:Y:S01]  /*3b80*/  SHF.L.U32 R33, R30, 0x10, RZ ;  /* 0x000000101e217819 */ /* 0x004fe200000006ff */
[----:B---3--:R-:W-:-:S05]  /*3b90*/  IMAD.U32 R32, R29, 0x10000, RZ ;  /* 0x000100001d207824 */ /* 0x008fca00078e00ff */
[----:B------:R-:W2:Y:S01]  /*3ba0*/  F2F.BF16.F32 R17, R17 ;  /* 0x0000001100117304 */ /* 0x000ea20000202000 */
[----:B------:R-:W3:Y:S01]  /*3bb0*/  LDS.U16 R29, [R6+0x6] ;  /* 0x00000600061d7984 */ /* 0x000ee20000000400 */
[----:B-1----:R-:W-:-:S06]  /*3bc0*/  SHF.L.U32 R30, R28, 0x10, RZ ;  /* 0x000000101c1e7819 */ /* 0x002fcc00000006ff */
[----:B------:R-:W1:Y:S01]  /*3bd0*/  F2F.BF16.F32 R33, R33 ;  /* 0x0000002100217304 */ /* 0x000e620000202000 */
[----:B--2---:R-:W-:-:S07]  /*3be0*/  IMAD.U32 R31, R17, 0x10000, RZ ;  /* 0x00010000111f7824 */ /* 0x004fce00078e00ff */
[----:B------:R-:W2:Y:S01]  /*3bf0*/  F2F.BF16.F32 R32, R32 ;  /* 0x0000002000207304 */ /* 0x000ea20000202000 */
[----:B------:R-:W-:Y:S01]  /*3c00*/  FMUL.FTZ R31, R30, R31 ;  /* 0x0000001f1e1f7220 */ /* 0x000fe20000410000 */
[----:B-1----:R-:W-:-:S06]  /*3c10*/  SHF.L.U32 R17, R33, 0x10, RZ ;  /* 0x0000001021117819 */ /* 0x002fcc00000006ff */
[----:B------:R-:W1:Y:S01]  /*3c20*/  F2F.BF16.F32 R31, R31 ;  /* 0x0000001f001f7304 */ /* 0x000e620000202000 */
[----:B0-----:R-:W-:Y:S02]  /*3c30*/  IMAD.U32 R30, R16, 0x10000, RZ ;  /* 0x00010000101e7824 */ /* 0x001fe400078e00ff */
[----:B------:R-:W0:Y:S01]  /*3c40*/  LDS.U16 R16, [R7+0x8] ;  /* 0x0000080007107984 */ /* 0x000e220000000400 */
[----:B--2---:R-:W-:Y:S02]  /*3c50*/  IMAD.U32 R28, R32, 0x10000, RZ ;  /* 0x00010000201c7824 */ /* 0x004fe400078e00ff */
[----:B----4-:R-:W-:Y:S02]  /*3c60*/  IMAD.U32 R36, R13, 0x10000, RZ ;  /* 0x000100000d247824 */ /* 0x010fe400078e00ff */
[----:B------:R-:W2:Y:S01]  /*3c70*/  F2F.BF16.F32 R30, R30 ;  /* 0x0000001e001e7304 */ /* 0x000ea20000202000 */
[----:B------:R-:W-:Y:S02]  /*3c80*/  FMUL.FTZ R32, R17, R28 ;  /* 0x0000001c11207220 */ /* 0x000fe40000410000 */
[----:B------:R-:W4:Y:S01]  /*3c90*/  LDS.U16 R17, [R7+0x6] ;  /* 0x0000060007117984 */ /* 0x000f220000000400 */
[----:B-1----:R-:W-:-:S03]  /*3ca0*/  SHF.L.U32 R33, R31, 0x10, RZ ;  /* 0x000000101f217819 */ /* 0x002fc600000006ff */
[----:B------:R-:W1:Y:S01]  /*3cb0*/  LDS.U16 R28, [R6+0x8] ;  /* 0x00000800061c7984 */ /* 0x000e620000000400 */
[----:B------:R-:W5:Y:S01]  /*3cc0*/  F2F.BF16.F32 R32, R32 ;  /* 0x0000002000207304 */ /* 0x000f620000202000 */
[----:B---3--:R-:W-:Y:S02]  /*3cd0*/  IMAD.U32 R29, R29, 0x10000, RZ ;  /* 0x000100001d1d7824 */ /* 0x008fe400078e00ff */
[----:B------:R-:W-:Y:S01]  /*3ce0*/  FADD.FTZ R33, R33, R12 ;  /* 0x0000000c21217221 */ /* 0x000fe20000010000 */
[----:B--2---:R-:W-:-:S04]  /*3cf0*/  SHF.L.U32 R31, R30, 0x10, RZ ;  /* 0x000000101e1f7819 */ /* 0x004fc800000006ff */
[----:B------:R-:W2:Y:S01]  /*3d00*/  F2F.BF16.F32 R12, R36 ;  /* 0x00000024000c7304 */ /* 0x000ea20000202000 */
[----:B------:R-:W3:Y:S01]  /*3d10*/  LDS.U16 R30, [R7+0xc] ;  /* 0x00000c00071e7984 */ /* 0x000ee20000000400 */
[----:B-----5:R-:W-:-:S06]  /*3d20*/  SHF.L.U32 R34, R32, 0x10, RZ ;  /* 0x0000001020227819 */ /* 0x020fcc00000006ff */
[----:B------:R-:W5:Y:S01]  /*3d30*/  F2F.BF16.F32 R29, R29 ;  /* 0x0000001d001d7304 */ /* 0x000f620000202000 */
[----:B------:R-:W-:Y:S02]  /*3d40*/  FADD.FTZ R13, R33, R34 ;  /* 0x00000022210d7221 */ /* 0x000fe40000010000 */
[----:B------:R-:W3:Y:S01]  /*3d50*/  LDS.U16 R34, [R7+0xa] ;  /* 0x00000a0007227984 */ /* 0x000ee20000000400 */
[----:B--2---:R-:W-:-:S03]  /*3d60*/  IMAD.U32 R12, R12, 0x10000, RZ ;  /* 0x000100000c0c7824 */ /* 0x004fc600078e00ff */
[----:B------:R-:W2:Y:S01]  /*3d70*/  LDS.U16 R33, [R6+0xc] ;  /* 0x00000c0006217984 */ /* 0x000ea20000000400 */
[----:B------:R-:W-:Y:S01]  /*3d80*/  FMUL.FTZ R12, R12, R31 ;  /* 0x0000001f0c0c7220 */ /* 0x000fe20000410000 */
[----:B0-----:R-:W-:Y:S01]  /*3d90*/  SHF.L.U32 R32, R16, 0x10, RZ ;  /* 0x0000001010207819 */ /* 0x001fe200000006ff */
[----:B------:R-:W-:Y:S01]  /*3da0*/  IMAD.U32 R16, R35, 0x10000, RZ ;  /* 0x0001000023107824 */ /* 0x000fe200078e00ff */
[----:B-----5:R-:W-:-:S03]  /*3db0*/  SHF.L.U32 R36, R29, 0x10, RZ ;  /* 0x000000101d247819 */ /* 0x020fc600000006ff */
[----:B------:R-:W-:Y:S01]  /*3dc0*/  F2F.BF16.F32 R12, R12 ;  /* 0x0000000c000c7304 */ /* 0x000fe20000202000 */
[----:B----4-:R-:W-:Y:S02]  /*3dd0*/  SHF.L.U32 R37, R17, 0x10, RZ ;  /* 0x0000001011257819 */ /* 0x010fe400000006ff */
[----:B------:R-:W0:Y:S01]  /*3de0*/  LDS.U16 R17, [R6+0xe] ;  /* 0x00000e0006117984 */ /* 0x000e220000000400 */
[----:B-1----:R-:W-:-:S04]  /*3df0*/  IMAD.U32 R28, R28, 0x10000, RZ ;  /* 0x000100001c1c7824 */ /* 0x002fc800078e00ff */
[----:B------:R-:W1:Y:S08]  /*3e00*/  F2F.BF16.F32 R31, R37 ;  /* 0x00000025001f7304 */ /* 0x000e700000202000 */
[----:B------:R-:W4:Y:S01]  /*3e10*/  F2F.BF16.F32 R28, R28 ;  /* 0x0000001c001c7304 */ /* 0x000f220000202000 */
[----:B---3--:R-:W-:Y:S01]  /*3e20*/  SHF.L.U32 R29, R30, 0x10, RZ ;  /* 0x000000101e1d7819 */ /* 0x008fe200000006ff */
[----:B-1----:R-:W-:-:S06]  /*3e30*/  IMAD.U32 R31, R31, 0x10000, RZ ;  /* 0x000100001f1f7824 */ /* 0x002fcc00078e00ff */
[----:B------:R-:W1:Y:S01]  /*3e40*/  F2F.BF16.F32 R32, R32 ;  /* 0x0000002000207304 */ /* 0x000e620000202000 */
[----:B------:R-:W-:Y:S01]  /*3e50*/  FMUL.FTZ R30, R31, R36 ;  /* 0x000000241f1e7220 */ /* 0x000fe20000410000 */
[----:B------:R-:W-:Y:S01]  /*3e60*/  SHF.L.U32 R34, R34, 0x10, RZ ;  /* 0x0000001022227819 */ /* 0x000fe200000006ff */
[----:B----4-:R-:W-:-:S05]  /*3e70*/  IMAD.U32 R31, R28, 0x10000, RZ ;  /* 0x000100001c1f7824 */ /* 0x010fca00078e00ff */
[----:B------:R-:W3:Y:S01]  /*3e80*/  F2F.BF16.F32 R16, R16 ;  /* 0x0000001000107304 */ /* 0x000ee20000202000 */
[----:B------:R-:W4:Y:S01]  /*3e90*/  LDS.U16 R28, [R7+0xe] ;  /* 0x00000e00071c7984 */ /* 0x000f220000000400 */
[----:B--2---:R-:W-:Y:S01]  /*3ea0*/  IMAD.U32 R33, R33, 0x10000, RZ ;  /* 0x0001000021217824 */ /* 0x004fe200078e00ff */
[----:B-1----:R-:W-:-:S05]  /*3eb0*/  SHF.L.U32 R32, R32, 0x10, RZ ;  /* 0x0000001020207819 */ /* 0x002fca00000006ff */
[----:B------:R-:W1:Y:S01]  /*3ec0*/  F2F.BF16.F32 R34, R34 ;  /* 0x0000002200227304 */ /* 0x000e620000202000 */
[----:B------:R-:W-:Y:S01]  /*3ed0*/  FMUL.FTZ R32, R32, R31 ;  /* 0x0000001f20207220 */ /* 0x000fe20000410000 */
[----:B0-----:R-:W-:Y:S01]  /*3ee0*/  IMAD.U32 R17, R17, 0x10000, RZ ;  /* 0x0001000011117824 */ /* 0x001fe200078e00ff */
[----:B------:R-:W0:Y:S01]  /*3ef0*/  LDS.U16 R31, [R6+0x10] ;  /* 0x00001000061f7984 */ /* 0x000e220000000400 */
[----:B---3--:R-:W-:-:S04]  /*3f00*/  SHF.L.U32 R35, R16, 0x10, RZ ;  /* 0x0000001010237819 */ /* 0x008fc800000006ff */
[----:B------:R-:W2:Y:S01]  /*3f10*/  F2F.BF16.F32 R33, R33 ;  /* 0x0000002100217304 */ /* 0x000ea20000202000 */
[----:B------:R-:W3:Y:S01]  /*3f20*/  LDS.U16 R16, [R7+0x10] ;  /* 0x0000100007107984 */ /* 0x000ee20000000400 */
[----:B-1----:R-:W-:-:S06]  /*3f30*/  IMAD.U32 R34, R34, 0x10000, RZ ;  /* 0x0001000022227824 */ /* 0x002fcc00078e00ff */
[----:B------:R-:W1:Y:S01]  /*3f40*/  F2F.BF16.F32 R29, R29 ;  /* 0x0000001d001d7304 */ /* 0x000e620000202000 */
[----:B------:R-:W-:Y:S01]  /*3f50*/  FMUL.FTZ R34, R34, R35 ;  /* 0x0000002322227220 */ /* 0x000fe20000410000 */
[----:B--2---:R-:W-:-:S06]  /*3f60*/  SHF.L.U32 R36, R33, 0x10, RZ ;  /* 0x0000001021247819 */ /* 0x004fcc00000006ff */
[----:B------:R-:W2:Y:S01]  /*3f70*/  F2F.BF16.F32 R30, R30 ;  /* 0x0000001e001e7304 */ /* 0x000ea20000202000 */
[----:B-1----:R-:W-:-:S07]  /*3f80*/  IMAD.U32 R29, R29, 0x10000, RZ ;  /* 0x000100001d1d7824 */ /* 0x002fce00078e00ff */
[----:B------:R-:W1:Y:S01]  /*3f90*/  F2F.BF16.F32 R32, R32 ;  /* 0x0000002000207304 */ /* 0x000e620000202000 */
[----:B----4-:R-:W-:Y:S01]  /*3fa0*/  SHF.L.U32 R37, R28, 0x10, RZ ;  /* 0x000000101c257819 */ /* 0x010fe200000006ff */
[----:B------:R-:W-:Y:S01]  /*3fb0*/  FMUL.FTZ R35, R29, R36 ;  /* 0x000000241d237220 */ /* 0x000fe20000410000 */
[----:B------:R-:W-:Y:S01]  /*3fc0*/  SHF.L.U32 R36, R12, 0x10, RZ ;  /* 0x000000100c247819 */ /* 0x000fe200000006ff */
[----:B------:R-:W4:Y:S04]  /*3fd0*/  LDS.U16 R28, [R6+0x12] ;  /* 0x00001200061c7984 */ /* 0x000f280000000400 */
[----:B------:R5:W5:Y:S01]  /*3fe0*/  F2F.BF16.F32 R29, R34 ;  /* 0x00000022001d7304 */ /* 0x000b620000202000 */
[----:B------:R-:W-:Y:S01]  /*3ff0*/  FADD.FTZ R13, R13, R36 ;  /* 0x000000240d0d7221 */ /* 0x000fe20000010000 */
[----:B--2---:R-:W-:-:S04]  /*4000*/  IMAD.U32 R36, R30, 0x10000, RZ ;  /* 0x000100001e247824 */ /* 0x004fc800078e00ff */
[----:B------:R-:W-:Y:S01]  /*4010*/  FADD.FTZ R36, R13, R36 ;  /* 0x000000240d247221 */ /* 0x000fe20000010000 */
[----:B0-----:R-:W-:Y:S01]  /*4020*/  SHF.L.U32 R30, R31, 0x10, RZ ;  /* 0x000000101f1e7819 */ /* 0x001fe200000006ff */
[----:B------:R-:W0:Y:S01]  /*4030*/  F2F.BF16.F32 R12, R35 ;  /* 0x00000023000c7304 */ /* 0x000e220000202000 */
[----:B-1----:R-:W-:Y:S01]  /*4040*/  IMAD.U32 R33, R32, 0x10000, RZ ;  /* 0x0001000020217824 */ /* 0x002fe200078e00ff */
[----:B---3--:R-:W-:Y:S01]  /*4050*/  SHF.L.U32 R16, R16, 0x10, RZ ;  /* 0x0000001010107819 */ /* 0x008fe200000006ff */
[----:B-----5:R-:W1:Y:S02]  /*4060*/  LDS.U16 R34, [R7+0x14] ;  /* 0x0000140007227984 */ /* 0x020e640000000400 */
[----:B------:R-:W-:Y:S01]  /*4070*/  FADD.FTZ R33, R36, R33 ;  /* 0x0000002124217221 */ /* 0x000fe20000010000 */
[----:B------:R-:W-:Y:S02]  /*4080*/  IMAD.U32 R32, R29, 0x10000, RZ ;  /* 0x000100001d207824 */ /* 0x000fe400078e00ff */
[----:B------:R-:W2:Y:S01]  /*4090*/  F2F.BF16.F32 R13, R37 ;  /* 0x00000025000d7304 */ /* 0x000ea20000202000 */
[----:B------:R-:W-:Y:S01]  /*40a0*/  LDS.U16 R31, [R6+0x18] ;  /* 0x00001800061f7984 */ /* 0x000fe20000000400 */
[----:B------:R-:W-:-:S03]  /*40b0*/  FADD.FTZ R29, R33, R32 ;  /* 0x00000020211d7221 */ /* 0x000fc60000010000 */
[----:B------:R-:W3:Y:S01]  /*40c0*/  LDS.U16 R32, [R7+0x12] ;  /* 0x0000120007207984 */ /* 0x000ee20000000400 */
[----:B0-----:R-:W-:Y:S02]  /*40d0*/  SHF.L.U32 R12, R12, 0x10, RZ ;  /* 0x000000100c0c7819 */ /* 0x001fe400000006ff */
[----:B------:R-:W0:Y:S01]  /*40e0*/  F2F.BF16.F32 R17, R17 ;  /* 0x0000001100117304 */ /* 0x000e220000202000 */
[----:B------:R-:W5:Y:S02]  /*40f0*/  LDS.U16 R33, [R6+0x14] ;  /* 0x0000140006217984 */ /* 0x000f640000000400 */
[----:B------:R-:W-:Y:S02]  /*4100*/  FADD.FTZ R12, R29, R12 ;  /* 0x0000000c1d0c7221 */ /* 0x000fe40000010000 */
[----:B------:R-:W5:Y:S01]  /*4110*/  LDS.U16 R29, [R6+0x16] ;  /* 0x00001600061d7984 */ /* 0x000f620000000400 */
[----:B--2---:R-:W-:Y:S02]  /*4120*/  SHF.L.U32 R13, R13, 0x10, RZ ;  /* 0x000000100d0d7819 */ /* 0x004fe400000006ff */
[----:B------:R-:W2:Y:S01]  /*4130*/  F2F.BF16.F32 R30, R30 ;  /* 0x0000001e001e7304 */ /* 0x000ea20000202000 */
[----:B----4-:R-:W-:Y:S01]  /*4140*/  SHF.L.U32 R28, R28, 0x10, RZ ;  /* 0x000000101c1c7819 */ /* 0x010fe200000006ff */
[----:B0-----:R-:W-:-:S06]  /*4150*/  IMAD.U32 R36, R17, 0x10000, RZ ;  /* 0x0001000011247824 */ /* 0x001fcc00078e00ff */
[----:B------:R-:W0:Y:S01]  /*4160*/  F2F.BF16.F32 R16, R16 ;  /* 0x0000001000107304 */ /* 0x000e220000202000 */
[----:B------:R-:W-:Y:S01]  /*4170*/  FMUL.FTZ R13, R13, R36 ;  /* 0x000000240d0d7220 */ /* 0x000fe20000410000 */
[----:B--2---:R-:W-:-:S06]  /*4180*/  SHF.L.U32 R36, R30, 0x10, RZ ;  /* 0x000000101e247819 */ /* 0x004fcc00000006ff */
[----:B------:R-:W2:Y:S01]  /*4190*/  F2F.BF16.F32 R28, R28 ;  /* 0x0000001c001c7304 */ /* 0x000ea20000202000 */
[----:B------:R-:W4:Y:S01]  /*41a0*/  LDS.U16 R30, [R7+0x16] ;  /* 0x00001600071e7984 */ /* 0x000f220000000400 */
[----:B-1----:R-:W-:Y:S01]  /*41b0*/  SHF.L.U32 R34, R34, 0x10, RZ ;  /* 0x0000001022227819 */ /* 0x002fe200000006ff */
[----:B0-----:R-:W-:-:S05]  /*41c0*/  IMAD.U32 R17, R16, 0x10000, RZ ;  /* 0x0001000010117824 */ /* 0x001fca00078e00ff */
[----:B------:R-:W-:Y:S01]  /*41d0*/  F2F.BF16.F32 R13, R13 ;  /* 0x0000000d000d7304 */ /* 0x000fe20000202000 */
[----:B------:R-:W-:Y:S02]  /*41e0*/  FMUL.FTZ R16, R17, R36 ;  /* 0x0000002411107220 */ /* 0x000fe40000410000 */
[----:B------:R-:W0:Y:S01]  /*41f0*/  LDS.U16 R17, [R7+0x18] ;  /* 0x0000180007117984 */ /* 0x000e220000000400 */
[----:B---3--:R-:W-:Y:S01]  /*4200*/  SHF.L.U32 R32, R32, 0x10, RZ ;  /* 0x0000001020207819 */ /* 0x008fe200000006ff */
[----:B--2---:R-:W-:-:S03]  /*4210*/  IMAD.U32 R28, R28, 0x10000, RZ ;  /* 0x000100001c1c7824 */ /* 0x004fc600078e00ff */
[----:B------:R-:W1:Y:S01]  /*4220*/  F2F.BF16.F32 R34, R34 ;  /* 0x0000002200227304 */ /* 0x000e620000202000 */
[----:B-----5:R-:W-:Y:S01]  /*4230*/  IMAD.U32 R33, R33, 0x10000, RZ ;  /* 0x0001000021217824 */ /* 0x020fe200078e00ff */
[----:B------:R-:W-:Y:S01]  /*4240*/  LDS.U16 R36, [R6+0x1e] ;  /* 0x00001e0006247984 */ /* 0x000fe20000000400 */
[----:B------:R-:W-:-:S05]  /*4250*/  SHF.L.U32 R29, R29, 0x10, RZ ;  /* 0x000000101d1d7819 */ /* 0x000fca00000006ff */
[----:B------:R-:W2:Y:S01]  /*4260*/  F2F.BF16.F32 R32, R32 ;  /* 0x0000002000207304 */ /* 0x000ea20000202000 */
[----:B-1----:R-:W-:-:S07]  /*4270*/  IMAD.U32 R34, R34, 0x10000, RZ ;  /* 0x0001000022227824 */ /* 0x002fce00078e00ff */
[----:B------:R-:W1:Y:S01]  /*4280*/  F2F.BF16.F32 R29, R29 ;  /* 0x0000001d001d7304 */ /* 0x000e620000202000 */
[----:B--2---:R-:W-:-:S07]  /*4290*/  SHF.L.U32 R37, R32, 0x10, RZ ;  /* 0x0000001020257819 */ /* 0x004fce00000006ff */
[----:B------:R-:W2:Y:S01]  /*42a0*/  F2F.BF16.F32 R33, R33 ;  /* 0x0000002100217304 */ /* 0x000ea20000202000 */
[----:B----4-:R-:W-:Y:S01]  /*42b0*/  IMAD.U32 R35, R30, 0x10000, RZ ;  /* 0x000100001e237824 */ /* 0x010fe200078e00ff */
[----:B------:R-:W-:Y:S01]  /*42c0*/  SHF.L.U32 R30, R31, 0x10, RZ ;  /* 0x000000101f1e7819 */ /* 0x000fe200000006ff */
[----:B------:R-:W-:Y:S02]  /*42d0*/  FMUL.FTZ R28, R37, R28 ;  /* 0x0000001c251c7220 */ /* 0x000fe40000410000 */
[----:B------:R-:W-:Y:S01]  /*42e0*/  LDS.U16 R37, [R6+0x1c] ;  /* 0x00001c0006257984 */ /* 0x000fe20000000400 */
[----:B-1----:R-:W-:Y:S02]  /*42f0*/  SHF.L.U32 R32, R29, 0x10, RZ ;  /* 0x000000101d207819 */ /* 0x002fe400000006ff */
[----:B------:R-:W1:Y:S01]  /*4300*/  F2F.BF16.F32 R35, R35 ;  /* 0x0000002300237304 */ /* 0x000e620000202000 */
[----:B0-----:R-:W-:Y:S02]  /*4310*/  SHF.L.U32 R31, R17, 0x10, RZ ;  /* 0x00000010111f7819 */ /* 0x001fe400000006ff */
[----:B--2---:R-:W-:-:S05]  /*4320*/  SHF.L.U32 R17, R33, 0x10, RZ ;  /* 0x0000001021117819 */ /* 0x004fca00000006ff */
[----:B------:R-:W0:Y:S01]  /*4330*/  F2F.BF16.F32 R30, R30 ;  /* 0x0000001e001e7304 */ /* 0x000e220000202000 */
[----:B------:R-:W2:Y:S01]  /*4340*/  LDS.U16 R33, [R7+0x1a] ;  /* 0x00001a0007217984 */ /* 0x000ea20000000400 */
[----:B------:R-:W-:-:S03]  /*4350*/  FMUL.FTZ R17, R34, R17 ;  /* 0x0000001122117220 */ /* 0x000fc60000410000 */
[----:B------:R-:W3:Y:S01]  /*4360*/  LDS.U16 R34, [R7+0x1c] ;  /* 0x00001c0007227984 */ /* 0x000ee20000000400 */
[----:B-1----:R-:W-:Y:S02]  /*4370*/  SHF.L.U32 R29, R35, 0x10, RZ ;  /* 0x00000010231d7819 */ /* 0x002fe400000006ff */
[----:B------:R-:W1:Y:S03]  /*4380*/  F2F.BF16.F32 R31, R31 ;  /* 0x0000001f001f7304 */ /* 0x000e660000202000 */
[----:B------:R-:W-:Y:S02]  /*4390*/  FMUL.FTZ R29, R29, R32 ;  /* 0x000000201d1d7220 */ /* 0x000fe40000410000 */
[----:B------:R-:W4:Y:S01]  /*43a0*/  LDS.U16 R32, [R6+0x1a] ;  /* 0x00001a0006207984 */ /* 0x000f220000000400 */
[----:B0-----:R-:W-:Y:S02]  /*43b0*/  IMAD.U32 R35, R30, 0x10000, RZ ;  /* 0x000100001e237824 */ /* 0x001fe400078e00ff */
[----:B------:R-:W0:Y:S01]  /*43c0*/  F2F.BF16.F32 R16, R16 ;  /* 0x0000001000107304 */ /* 0x000e220000202000 */
[----:B-1----:R-:W-:-:S07]  /*43d0*/  SHF.L.U32 R30, R31, 0x10, RZ ;  /* 0x000000101f1e7819 */ /* 0x002fce00000006ff */
[----:B------:R-:W-:Y:S01]  /*43e0*/  F2F.BF16.F32 R28, R28 ;  /* 0x0000001c001c7304 */ /* 0x000fe20000202000 */
[----:B------:R-:W-:Y:S02]  /*43f0*/  FMUL.FTZ R30, R30, R35 ;  /* 0x000000231e1e7220 */ /* 0x000fe40000410000 */
[----:B------:R-:W1:Y:S01]  /*4400*/  LDS.U16 R35, [R7+0x1e] ;  /* 0x00001e0007237984 */ /* 0x000e620000000400 */
[----:B0-----:R-:W-:-:S04]  /*4410*/  IMAD.U32 R16, R16, 0x10000, RZ ;  /* 0x0001000010107824 */ /* 0x001fc800078e00ff */
[----:B------:R-:W-:Y:S08]  /*4420*/  F2F.BF16.F32 R17, R17 ;  /* 0x0000001100117304 */ /* 0x000ff00000202000 */
[----:B------:R-:W-:Y:S01]  /*4430*/  F2F.BF16.F32 R29, R29 ;  /* 0x0000001d001d7304 */ /* 0x000fe20000202000 */
[----:B--2---:R-:W-:Y:S01]  /*4440*/  IMAD.U32 R33, R33, 0x10000, RZ ;  /* 0x0001000021217824 */ /* 0x004fe200078e00ff */
[----:B---3--:R-:W-:-:S06]  /*4450*/  SHF.L.U32 R34, R34, 0x10, RZ ;  /* 0x0000001022227819 */ /* 0x008fcc00000006ff */
[----:B------:R-:W0:Y:S01]  /*4460*/  F2F.BF16.F32 R33, R33 ;  /* 0x0000002100217304 */ /* 0x000e220000202000 */
[----:B----4-:R-:W-:Y:S02]  /*4470*/  SHF.L.U32 R31, R32, 0x10, RZ ;  /* 0x00000010201f7819 */ /* 0x010fe400000006ff */
[----:B------:R-:W-:-:S05]  /*4480*/  SHF.L.U32 R32, R37, 0x10, RZ ;  /* 0x0000001025207819 */ /* 0x000fca00000006ff */
[----:B------:R-:W2:Y:S01]  /*4490*/  F2F.BF16.F32 R34, R34 ;  /* 0x0000002200227304 */ /* 0x000ea20000202000 */
[----:B------:R-:W-:Y:S01]  /*44a0*/  IMAD.U32 R37, R36, 0x10000, RZ ;  /* 0x0001000024257824 */ /* 0x000fe200078e00ff */
[----:B0-----:R-:W-:-:S06]  /*44b0*/  SHF.L.U32 R36, R33, 0x10, RZ ;  /* 0x0000001021247819 */ /* 0x001fcc00000006ff */
[----:B------:R-:W0:Y:S01]  /*44c0*/  F2F.BF16.F32 R31, R31 ;  /* 0x0000001f001f7304 */ /* 0x000e220000202000 */
[----:B-1----:R-:W-:Y:S01]  /*44d0*/  SHF.L.U32 R7, R35, 0x10, RZ ;  /* 0x0000001023077819 */ /* 0x002fe200000006ff */
[----:B------:R-:W-:Y:S01]  /*44e0*/  IMAD.U32 R35, R13, 0x10000, RZ ;  /* 0x000100000d237824 */ /* 0x000fe200078e00ff */
[----:B--2---:R-:W-:-:S05]  /*44f0*/  SHF.L.U32 R34, R34, 0x10, RZ ;  /* 0x0000001022227819 */ /* 0x004fca00000006ff */
[----:B------:R-:W1:Y:S01]  /*4500*/  F2F.BF16.F32 R32, R32 ;  /* 0x0000002000207304 */ /* 0x000e620000202000 */
[----:B------:R-:W-:-:S04]  /*4510*/  FADD.FTZ R33, R12, R35 ;  /* 0x000000230c217221 */ /* 0x000fc80000010000 */
[----:B------:R-:W-:Y:S01]  /*4520*/  FADD.FTZ R16, R33, R16 ;  /* 0x0000001021107221 */ /* 0x000fe20000010000 */
[----:B0-----:R-:W-:Y:S02]  /*4530*/  SHF.L.U32 R31, R31, 0x10, RZ ;  /* 0x000000101f1f7819 */ /* 0x001fe400000006ff */
[----:B------:R-:W0:Y:S03]  /*4540*/  F2F.BF16.F32 R7, R7 ;  /* 0x0000000700077304 */ /* 0x000e260000202000 */
[----:B------:R-:W-:Y:S01]  /*4550*/  FMUL.FTZ R12, R36, R31 ;  /* 0x0000001f240c7220 */ /* 0x000fe20000410000 */
[----:B-1----:R-:W-:-:S04]  /*4560*/  SHF.L.U32 R13, R32, 0x10, RZ ;  /* 0x00000010200d7819 */ /* 0x002fc800000006ff */
[----:B------:R-:W1:Y:S01]  /*4570*/  F2F.BF16.F32 R6, R37 ;  /* 0x0000002500067304 */ /* 0x000e620000202000 */
[----:B------:R-:W-:Y:S01]  /*4580*/  FMUL.FTZ R34, R34, R13 ;  /* 0x0000000d22227220 */ /* 0x000fe20000410000 */
[----:B------:R-:W-:Y:S02]  /*4590*/  SHF.L.U32 R13, R28, 0x10, RZ ;  /* 0x000000101c0d7819 */ /* 0x000fe400000006ff */
[----:B0-----:R-:W-:-:S04]  /*45a0*/  SHF.L.U32 R7, R7, 0x10, RZ ;  /* 0x0000001007077819 */ /* 0x001fc800000006ff */
[----:B------:R-:W0:Y:S01]  /*45b0*/  F2F.BF16.F32 R30, R30 ;  /* 0x0000001e001e7304 */ /* 0x000e220000202000 */
[----:B------:R-:W-:Y:S01]  /*45c0*/  SHF.L.U32 R28, R17, 0x10, RZ ;  /* 0x00000010111c7819 */ /* 0x000fe200000006ff */
[----:B------:R-:W-:Y:S01]  /*45d0*/  FADD.FTZ R13, R16, R13 ;  /* 0x0000000d100d7221 */ /* 0x000fe20000010000 */
[----:B------:R-:W-:-:S03]  /*45e0*/  IMAD.U32 R16, R29, 0x10000, RZ ;  /* 0x000100001d107824 */ /* 0x000fc600078e00ff */
[----:B------:R-:W-:Y:S01]  /*45f0*/  FADD.FTZ R13, R13, R28 ;  /* 0x0000001c0d0d7221 */ /* 0x000fe20000010000 */
[----:B-1----:R-:W-:Y:S01]  /*4600*/  IMAD.U32 R32, R6, 0x10000, RZ ;  /* 0x0001000006207824 */ /* 0x002fe200078e00ff */
[----:B------:R-:W1:Y:S02]  /*4610*/  F2F.BF16.F32 R12, R12 ;  /* 0x0000000c000c7304 */ /* 0x000e640000202000 */
[----:B------:R-:W-:Y:S01]  /*4620*/  FADD.FTZ R13, R13, R16 ;  /* 0x000000100d0d7221 */ /* 0x000fe20000010000 */
[----:B------:R-:W-:Y:S01]  /*4630*/  FMUL.FTZ R32, R7, R32 ;  /* 0x0000002007207220 */ /* 0x000fe20000410000 */
[----:B0-----:R-:W-:-:S04]  /*4640*/  SHF.L.U32 R30, R30, 0x10, RZ ;  /* 0x000000101e1e7819 */ /* 0x001fc800000006ff */
[----:B------:R-:W0:Y:S01]  /*4650*/  F2F.BF16.F32 R6, R34 ;  /* 0x0000002200067304 */ /* 0x000e220000202000 */
[----:B------:R-:W-:Y:S01]  /*4660*/  FADD.FTZ R13, R13, R30 ;  /* 0x0000001e0d0d7221 */ /* 0x000fe20000010000 */
[----:B-1----:R-:W-:-:S06]  /*4670*/  SHF.L.U32 R12, R12, 0x10, RZ ;  /* 0x000000100c0c7819 */ /* 0x002fcc00000006ff */
[----:B------:R-:W1:Y:S01]  /*4680*/  F2F.BF16.F32 R32, R32 ;  /* 0x0000002000207304 */ /* 0x000e620000202000 */
[----:B------:R-:W-:Y:S01]  /*4690*/  FADD.FTZ R12, R13, R12 ;  /* 0x0000000c0d0c7221 */ /* 0x000fe20000010000 */
[----:B0-----:R-:W-:-:S05]  /*46a0*/  SHF.L.U32 R7, R6, 0x10, RZ ;  /* 0x0000001006077819 */ /* 0x001fca00000006ff */
[----:B------:R-:W-:Y:S01]  /*46b0*/  FADD.FTZ R12, R12, R7 ;  /* 0x000000070c0c7221 */ /* 0x000fe20000010000 */
[----:B-1----:R-:W-:-:S05]  /*46c0*/  SHF.L.U32 R13, R32, 0x10, RZ ;  /* 0x00000010200d7819 */ /* 0x002fca00000006ff */
[----:B------:R-:W-:Y:S01]  /*46d0*/  FADD.FTZ R12, R12, R13 ;  /* 0x0000000d0c0c7221 */ /* 0x000fe20000010000 */
[----:B------:R-:W-:Y:S06]  /*46e0*/  @P3 BRA `(.L_x_519) ;  /* 0xfffffff000e83947 */ /* 0x000fec000383ffff */
.L_x_518:
[----:B------:R-:W-:Y:S05]  /*46f0*/  BSYNC B3 ;  /* 0x0000000000037941 */ /* 0x000fea0003800000 */
.L_x_517:
[----:B------:R-:W-:Y:S01]  /*4700*/  ISETP.GT.AND P3, PT, R4, 0x4, PT ;  /* 0x000000040400780c */ /* 0x000fe20003f64270 */
[----:B------:R-:W-:-:S12]  /*4710*/  BSSY B3, `(.L_x_520) ;  /* 0x0000067000037945 */ /* 0x000fd80003800000 */
[----:B------:R-:W-:Y:S05]  /*4720*/  @!P3 BRA `(.L_x_521) ;  /* 0x000000040094b947 */ /* 0x000fea0003800000 */
[C---:B------:R-:W-:Y:S02]  /*4730*/  LEA R35, R5.reuse, R0, 0x1 ;  /* 0x0000000005237211 */ /* 0x040fe400078e08ff */
[C---:B------:R-:W-:Y:S02]  /*4740*/  LEA R36, R5.reuse, R26, 0x1 ;  /* 0x0000001a05247211 */ /* 0x040fe400078e08ff */
[----:B------:R-:W-:Y:S01]  /*4750*/  PLOP3.LUT P0, PT, PT, PT, PT, 0x8, 0x0 ;  /* 0x000000000000781c */ /* 0x000fe20003f0e170 */
[----:B------:R-:W0:Y:S01]  /*4760*/  LDS.U16 R30, [R35] ;  /* 0x00000000231e7984 */ /* 0x000e220000000400 */
[----:B------:R-:W-:Y:S02]  /*4770*/  IADD3 R4, R4, -0x8, RZ ;  /* 0xfffffff804047810 */ /* 0x000fe40007ffe0ff */
[----:B------:R-:W-:Y:S01]  /*4780*/  IADD3 R5, R5, 0x8, RZ ;  /* 0x0000000805057810 */ /* 0x000fe20007ffe0ff */
[----:B------:R-:W1:Y:S04]  /*4790*/  LDS.U16 R17, [R36] ;  /* 0x0000000024117984 */ /* 0x000e680000000400 */
[----:B------:R-:W2:Y:S04]  /*47a0*/  LDS.U16 R31, [R36+0x2] ;  /* 0x00000200241f7984 */ /* 0x000ea80000000400 */
[----:B------:R-:W3:Y:S04]  /*47b0*/  LDS.U16 R29, [R35+0x2] ;  /* 0x00000200231d7984 */ /* 0x000ee80000000400 */
[----:B------:R-:W4:Y:S04]  /*47c0*/  LDS.U16 R6, [R36+0x4] ;  /* 0x0000040024067984 */ /* 0x000f280000000400 */
[----:B------:R-:W5:Y:S04]  /*47d0*/  LDS.U16 R16, [R35+0x4] ;  /* 0x0000040023107984 */ /* 0x000f680000000400 */
[----:B------:R-:W5:Y:S04]  /*47e0*/  LDS.U16 R13, [R36+0x6] ;  /* 0x00000600240d7984 */ /* 0x000f680000000400 */
[----:B------:R-:W5:Y:S04]  /*47f0*/  LDS.U16 R7, [R35+0x6] ;  /* 0x0000060023077984 */ /* 0x000f680000000400 */
[----:B------:R-:W5:Y:S01]  /*4800*/  LDS.U16 R34, [R35+0xa] ;  /* 0x00000a0023227984 */ /* 0x000f620000000400 */
[----:B0-----:R-:W-:Y:S01]  /*4810*/  SHF.L.U32 R30, R30, 0x10, RZ ;  /* 0x000000101e1e7819 */ /* 0x001fe200000006ff */
[----:B-1----:R-:W-:-:S05]  /*4820*/  IMAD.U32 R28, R17, 0x10000, RZ ;  /* 0x00010000111c7824 */ /* 0x002fca00078e00ff */
[----:B------:R-:W0:Y:S01]  /*4830*/  F2F.BF16.F32 R30, R30 ;  /* 0x0000001e001e7304 */ /* 0x000e220000202000 */
[----:B--2---:R-:W-:Y:S01]  /*4840*/  SHF.L.U32 R17, R31, 0x10, RZ ;  /* 0x000000101f117819 */ /* 0x004fe200000006ff */
[----:B---3--:R-:W-:-:S06]  /*4850*/  IMAD.U32 R29, R29, 0x10000, RZ ;  /* 0x000100001d1d7824 */ /* 0x008fcc00078e00ff */
[----:B------:R-:W1:Y:S01]  /*4860*/  F2F.BF16.F32 R28, R28 ;  /* 0x0000001c001c7304 */ /* 0x000e620000202000 */
[----:B----4-:R-:W-:Y:S02]  /*4870*/  SHF.L.U32 R6, R6, 0x10, RZ ;  /* 0x0000001006067819 */ /* 0x010fe400000006ff */
[----:B-----5:R-:W-:-:S05]  /*4880*/  SHF.L.U32 R16, R16, 0x10, RZ ;  /* 0x0000001010107819 */ /* 0x020fca00000006ff */
[----:B------:R-:W2:Y:S01]  /*4890*/  F2F.BF16.F32 R17, R17 ;  /* 0x0000001100117304 */ /* 0x000ea20000202000 */
[----:B------:R-:W-:Y:S01]  /*48a0*/  IMAD.U32 R33, R13, 0x10000, RZ ;  /* 0x000100000d217824 */ /* 0x000fe200078e00ff */
[----:B0-----:R-:W-:Y:S01]  /*48b0*/  SHF.L.U32 R13, R30, 0x10, RZ ;  /* 0x000000101e0d7819 */ /* 0x001fe200000006ff */
[----:B------:R-:W-:Y:S01]  /*48c0*/  IMAD.U32 R30, R7, 0x10000, RZ ;  /* 0x00010000071e7824 */ /* 0x000fe200078e00ff */
[----:B-1----:R-:W-:-:S04]  /*48d0*/  SHF.L.U32 R32, R28, 0x10, RZ ;  /* 0x000000101c207819 */ /* 0x002fc800000006ff */
[----:B------:R-:W0:Y:S01]  /*48e0*/  F2F.BF16.F32 R29, R29 ;  /* 0x0000001d001d7304 */ /* 0x000e220000202000 */
[----:B------:R-:W1:Y:S01]  /*48f0*/  LDS.U16 R7, [R36+0x8] ;  /* 0x0000080024077984 */ /* 0x000e620000000400 */
[----:B------:R-:W-:Y:S01]  /*4900*/  SHF.L.U32 R34, R34, 0x10, RZ ;  /* 0x0000001022227819 */ /* 0x000fe200000006ff */
[----:B------:R-:W-:Y:S01]  /*4910*/  FMUL.FTZ R13, R13, R32 ;  /* 0x000000200d0d7220 */ /* 0x000fe20000410000 */
[----:B--2---:R-:W-:-:S04]  /*4920*/  SHF.L.U32 R32, R17, 0x10, RZ ;  /* 0x0000001011207819 */ /* 0x004fc800000006ff */
[----:B------:R-:W2:Y:S01]  /*4930*/  F2F.BF16.F32 R6, R6 ;  /* 0x0000000600067304 */ /* 0x000ea20000202000 */
[----:B0-----:R-:W-:-:S07]  /*4940*/  SHF.L.U32 R17, R29, 0x10, RZ ;  /* 0x000000101d117819 */ /* 0x001fce00000006ff */
[----:B------:R-:W0:Y:S01]  /*4950*/  F2F.BF16.F32 R16, R16 ;  /* 0x0000001000107304 */ /* 0x000e220000202000 */
[----:B------:R-:W3:Y:S01]  /*4960*/  LDS.U16 R29, [R35+0x8] ;  /* 0x00000800231d7984 */ /* 0x000ee20000000400 */
[----:B------:R-:W-:-:S03]  /*4970*/  FMUL.FTZ R17, R17, R32 ;  /* 0x0000002011117220 */ /* 0x000fc60000410000 */
[----:B------:R-:W4:Y:S01]  /*4980*/  LDS.U16 R32, [R35+0xc] ;  /* 0x00000c0023207984 */ /* 0x000f220000000400 */
[----:B--2---:R-:W-:Y:S02]  /*4990*/  IMAD.U32 R31, R6, 0x10000, RZ ;  /* 0x00010000061f7824 */ /* 0x004fe400078e00ff */
[----:B------:R-:W2:Y:S01]  /*49a0*/  F2F.BF16.F32 R28, R33 ;  /* 0x00000021001c7304 */ /* 0x000ea20000202000 */
[----:B------:R-:W5:Y:S01]  /*49b0*/  LDS.U16 R6, [R35+0xe] ;  /* 0x00000e0023067984 */ /* 0x000f620000000400 */
[----:B0-----:R-:W-:-:S06]  /*49c0*/  SHF.L.U32 R16, R16, 0x10, RZ ;  /* 0x0000001010107819 */ /* 0x001fcc00000006ff */
[----:B------:R-:W0:Y:S01]  /*49d0*/  F2F.BF16.F32 R30, R30 ;  /* 0x0000001e001e7304 */ /* 0x000e220000202000 */
[----:B------:R-:W-:Y:S02]  /*49e0*/  FMUL.FTZ R16, R16, R31 ;  /* 0x0000001f10107220 */ /* 0x000fe40000410000 */
[----:B------:R-:W5:Y:S01]  /*49f0*/  LDS.U16 R31, [R36+0xa] ;  /* 0x00000a00241f7984 */ /* 0x000f620000000400 */
[----:B--2---:R-:W-:-:S04]  /*4a00*/  SHF.L.U32 R33, R28, 0x10, RZ ;  /* 0x000000101c217819 */ /* 0x004fc800000006ff */
[----:B------:R-:W-:Y:S01]  /*4a10*/  F2F.BF16.F32 R13, R13 ;  /* 0x0000000d000d7304 */ /* 0x000fe20000202000 */
[----:B-1----:R-:W-:Y:S01]  /*4a20*/  SHF.L.U32 R7, R7, 0x10, RZ ;  /* 0x0000001007077819 */ /* 0x002fe200000006ff */
[----:B0-----:R-:W-:-:S06]  /*4a30*/  IMAD.U32 R28, R30, 0x10000, RZ ;  /* 0x000100001e1c7824 */ /* 0x001fcc00078e00ff */
[----:B------:R-:W0:Y:S01]  /*4a40*/  F2F.BF16.F32 R7, R7 ;  /* 0x0000000700077304 */ /* 0x000e220000202000 */
[----:B------:R-:W1:Y:S01]  /*4a50*/  LDS.U16 R30, [R36+0xe] ;  /* 0x00000e00241e7984 */ /* 0x000e620000000400 */
[----:B------:R-:W-:-:S03]  /*4a60*/  FMUL.FTZ R28, R28, R33 ;  /* 0x000000211c1c7220 */ /* 0x000fc60000410000 */
[----:B------:R0:W2:Y:S03]  /*4a70*/  LDS.U16 R33, [R36+0xc] ;  /* 0x00000c0024217984 */ /* 0x0000a60000000400 */
[----:B------:R-:W5:Y:S01]  /*4a80*/  F2F.BF16.F32 R34, R34 ;  /* 0x0000002200227304 */ /* 0x000f620000202000 */
[----:B---3--:R-:W-:Y:S01]  /*4a90*/  SHF.L.U32 R29, R29, 0x10, RZ ;  /* 0x000000101d1d7819 */ /* 0x008fe200000006ff */
[----:B----4-:R-:W-:-:S06]  /*4aa0*/  IMAD.U32 R32, R32, 0x10000, RZ ;  /* 0x0001000020207824 */ /* 0x010fcc00078e00ff */
[----:B------:R-:W3:Y:S01]  /*4ab0*/  F2F.BF16.F32 R29, R29 ;  /* 0x0000001d001d7304 */ /* 0x000ee20000202000 */
[----:B0-----:R-:W-:Y:S01]  /*4ac0*/  IMAD.U32 R36, R7, 0x10000, RZ ;  /* 0x0001000007247824 */ /* 0x001fe200078e00ff */
[----:B-----5:R-:W-:Y:S01]  /*4ad0*/  SHF.L.U32 R6, R6, 0x10, RZ ;  /* 0x0000001006067819 */ /* 0x020fe200000006ff */
[----:B------:R-:W-:-:S05]  /*4ae0*/  IMAD.U32 R34, R34, 0x10000, RZ ;  /* 0x0001000022227824 */ /* 0x000fca00078e00ff */
[----:B------:R-:W0:Y:S01]  /*4af0*/  F2F.BF16.F32 R32, R32 ;  /* 0x0000002000207304 */ /* 0x000e220000202000 */
[----:B------:R-:W-:Y:S01]  /*4b00*/  IMAD.U32 R31, R31, 0x10000, RZ ;  /* 0x000100001f1f7824 */ /* 0x000fe200078e00ff */
[----:B---3--:R-:W-:-:S06]  /*4b10*/  SHF.L.U32 R29, R29, 0x10, RZ ;  /* 0x000000101d1d7819 */ /* 0x008fcc00000006ff */
[----:B------:R-:W3:Y:S01]  /*4b20*/  F2F.BF16.F32 R17, R17 ;  /* 0x0000001100117304 */ /* 0x000ee20000202000 */
[----:B------:R-:W-:Y:S01]  /*4b30*/  FMUL.FTZ R7, R29, R36 ;  /* 0x000000241d077220 */ /* 0x000fe20000410000 */
[----:B------:R-:W-:Y:S01]  /*4b40*/  SHF.L.U32 R29, R13, 0x10, RZ ;  /* 0x000000100d1d7819 */ /* 0x000fe200000006ff */
[----:B0-----:R-:W-:-:S05]  /*4b50*/  IMAD.U32 R32, R32, 0x10000, RZ ;  /* 0x0001000020207824 */ /* 0x001fca00078e00ff */
[----:B------:R-:W0:Y:S01]  /*4b60*/  F2F.BF16.F32 R31, R31 ;  /* 0x0000001f001f7304 */ /* 0x000e220000202000 */
[----:B-1----:R-:W-:Y:S01]  /*4b70*/  SHF.L.U32 R30, R30, 0x10, RZ ;  /* 0x000000101e1e7819 */ /* 0x002fe200000006ff */
[----:B------:R-:W-:Y:S01]  /*4b80*/  FADD.FTZ R29, R12, R29 ;  /* 0x0000001d0c1d7221 */ /* 0x000fe20000010000 */
[----:B--2---:R-:W-:Y:S02]  /*4b90*/  SHF.L.U32 R33, R33, 0x10, RZ ;  /* 0x0000001021217819 */ /* 0x004fe400000006ff */
[----:B---3--:R-:W-:-:S03]  /*4ba0*/  SHF.L.U32 R12, R17, 0x10, RZ ;  /* 0x00000010110c7819 */ /* 0x008fc600000006ff */
[----:B------:R-:W-:Y:S02]  /*4bb0*/  F2F.BF16.F32 R30, R30 ;  /* 0x0000001e001e7304 */ /* 0x000fe40000202000 */
[----:B------:R-:W-:Y:S01]  /*4bc0*/  FADD.FTZ R12, R29, R12 ;  /* 0x0000000c1d0c7221 */ /* 0x000fe20000010000 */
[----:B0-----:R-:W-:-:S05]  /*4bd0*/  SHF.L.U32 R31, R31, 0x10, RZ ;  /* 0x000000101f1f7819 */ /* 0x001fca00000006ff */
[----:B------:R-:W0:Y:S01]  /*4be0*/  F2F.BF16.F32 R33, R33 ;  /* 0x0000002100217304 */ /* 0x000e220000202000 */
[----:B------:R-:W-:-:S07]  /*4bf0*/  FMUL.FTZ R31, R34, R31 ;  /* 0x0000001f221f7220 */ /* 0x000fce0000410000 */
[----:B------:R-:W1:Y:S01]  /*4c00*/  F2F.BF16.F32 R6, R6 ;  /* 0x0000000600067304 */ /* 0x000e620000202000 */
[----:B0-----:R-:W-:-:S07]  /*4c10*/  SHF.L.U32 R33, R33, 0x10, RZ ;  /* 0x0000001021217819 */ /* 0x001fce00000006ff */
[----:B------:R-:W0:Y:S01]  /*4c20*/  F2F.BF16.F32 R16, R16 ;  /* 0x0000001000107304 */ /* 0x000e220000202000 */
[----:B------:R-:W-:Y:S01]  /*4c30*/  FMUL.FTZ R32, R32, R33 ;  /* 0x0000002120207220 */ /* 0x000fe20000410000 */
[----:B------:R-:W-:Y:S01]  /*4c40*/  SHF.L.U32 R33, R30, 0x10, RZ ;  /* 0x000000101e217819 */ /* 0x000fe200000006ff */
[----:B-1----:R-:W-:-:S05]  /*4c50*/  IMAD.U32 R30, R6, 0x10000, RZ ;  /* 0x00010000061e7824 */ /* 0x002fca00078e00ff */
[----:B------:R-:W1:Y:S01]  /*4c60*/  F2F.BF16.F32 R28, R28 ;  /* 0x0000001c001c7304 */ /* 0x000e620000202000 */
[----:B------:R-:W-:Y:S01]  /*4c70*/  FMUL.FTZ R30, R30, R33 ;  /* 0x000000211e1e7220 */ /* 0x000fe20000410000 */
[----:B0-----:R-:W-:-:S06]  /*4c80*/  SHF.L.U32 R17, R16, 0x10, RZ ;  /* 0x0000001010117819 */ /* 0x001fcc00000006ff */
[----:B------:R-:W0:Y:S01]  /*4c90*/  F2F.BF16.F32 R7, R7 ;  /* 0x0000000700077304 */ /* 0x000e220000202000 */
[----:B------:R-:W-:Y:S01]  /*4ca0*/  FADD.FTZ R12, R12, R17 ;  /* 0x000000110c0c7221 */ /* 0x000fe20000010000 */
[----:B-1----:R-:W-:-:S06]  /*4cb0*/  SHF.L.U32 R17, R28, 0x10, RZ ;  /* 0x000000101c117819 */ /* 0x002fcc00000006ff */
[----:B------:R-:W1:Y:S01]  /*4cc0*/  F2F.BF16.F32 R13, R31 ;  /* 0x0000001f000d7304 */ /* 0x000e620000202000 */
[----:B------:R-:W-:Y:S01]  /*4cd0*/  FADD.FTZ R12, R12, R17 ;  /* 0x000000110c0c7221 */ /* 0x000fe20000010000 */
[----:B0-----:R-:W-:-:S06]  /*4ce0*/  IMAD.U32 R7, R7, 0x10000, RZ ;  /* 0x0001000007077824 */ /* 0x001fcc00078e00ff */
[----:B------:R-:W0:Y:S01]  /*4cf0*/  F2F.BF16.F32 R6, R32 ;  /* 0x0000002000067304 */ /* 0x000e220000202000 */
[----:B------:R-:W-:Y:S01]  /*4d00*/  FADD.FTZ R7, R12, R7 ;  /* 0x000000070c077221 */ /* 0x000fe20000010000 */
[----:B-1----:R-:W-:-:S06]  /*4d10*/  SHF.L.U32 R16, R13, 0x10, RZ ;  /* 0x000000100d107819 */ /* 0x002fcc00000006ff */
[----:B------:R-:W1:Y:S01]  /*4d20*/  F2F.BF16.F32 R30, R30 ;  /* 0x0000001e001e7304 */ /* 0x000e620000202000 */
[----:B------:R-:W-:Y:S01]  /*4d30*/  FADD.FTZ R7, R7, R16 ;  /* 0x0000001007077221 */ /* 0x000fe20000010000 */
[----:B0-----:R-:W-:-:S05]  /*4d40*/  SHF.L.U32 R6, R6, 0x10, RZ ;  /* 0x0000001006067819 */ /* 0x001fca00000006ff */
[----:B------:R-:W-:Y:S01]  /*4d50*/  FADD.FTZ R6, R7, R6 ;  /* 0x0000000607067221 */ /* 0x000fe20000010000 */
[----:B-1----:R-:W-:-:S04]  /*4d60*/  IMAD.U32 R13, R30, 0x10000, RZ ;  /* 0x000100001e0d7824 */ /* 0x002fc800078e00ff */
[----:B------:R-:W-:-:S07]  /*4d70*/  FADD.FTZ R12, R6, R13 ;  /* 0x0000000d060c7221 */ /* 0x000fce0000010000 */
.L_x_521:
[----:B------:R-:W-:Y:S05]  /*4d80*/  BSYNC B3 ;  /* 0x0000000000037941 */ /* 0x000fea0003800000 */
.L_x_520:
[----:B------:R-:W-:-:S13]  /*4d90*/  ISETP.NE.OR P0, PT, R4, RZ, P0 ;  /* 0x000000ff0400720c */ /* 0x000fda0000705670 */
[----:B------:R-:W-:Y:S05]  /*4da0*/  @!P0 BREAK B0 ;  /* 0x0000000000008942 */ /* 0x000fea0003800000 */
[----:B------:R-:W-:Y:S05]  /*4db0*/  @!P0 BRA `(.L_x_514) ;  /* 0x0000000000dc8947 */ /* 0x000fea0003800000 */
.L_x_516:
[----:B------:R-:W-:Y:S05]  /*4dc0*/  BSYNC B0 ;  /* 0x0000000000007941 */ /* 0x000fea0003800000 */
.L_x_515:
[C---:B------:R-:W-:Y:S01]  /*4dd0*/  IMAD R32, R5.reuse, 0x2, R26 ;  /* 0x0000000205207824 */ /* 0x040fe200078e021a */
[C---:B------:R-:W-:Y:S02]  /*4de0*/  LEA R33, R5.reuse, R0, 0x1 ;  /* 0x0000000005217211 */ /* 0x040fe400078e08ff */
[----:B------:R-:W-:Y:S02]  /*4df0*/  IADD3 R4, R4, -0x4, RZ ;  /* 0xfffffffc04047810 */ /* 0x000fe40007ffe0ff */
[----:B------:R-:W0:Y:S01]  /*4e00*/  LDS.U16 R7, [R32] ;  /* 0x0000000020077984 */ /* 0x000e220000000400 */
[----:B------:R-:W-:Y:S02]  /*4e10*/  IADD3 R5, R5, 0x4, RZ ;  /* 0x0000000405057810 */ /* 0x000fe40007ffe0ff */
[----:B------:R-:W-:Y:S01]  /*4e20*/  ISETP.NE.AND P0, PT, R4, RZ, PT ;  /* 0x000000ff0400720c */ /* 0x000fe20003f05270 */
[----:B------:R-:W1:Y:S04]  /*4e30*/  LDS.U16 R28, [R33] ;  /* 0x00000000211c7984 */ /* 0x000e680000000400 */
[----:B------:R-:W2:Y:S04]  /*4e40*/  LDS.U16 R30, [R33+0x2] ;  /* 0x00000200211e7984 */ /* 0x000ea80000000400 */
[----:B------:R-:W3:Y:S04]  /*4e50*/  LDS.U16 R31, [R32+0x2] ;  /* 0x00000200201f7984 */ /* 0x000ee80000000400 */
[----:B------:R-:W4:Y:S04]  /*4e60*/  LDS.U16 R29, [R32+0x4] ;  /* 0x00000400201d7984 */ /* 0x000f280000000400 */
[----:B------:R-:W5:Y:S04]  /*4e70*/  LDS.U16 R16, [R33+0x4] ;  /* 0x0000040021107984 */ /* 0x000f680000000400 */
[----:B------:R-:W5:Y:S04]  /*4e80*/  LDS.U16 R13, [R32+0x6] ;  /* 0x00000600200d7984 */ /* 0x000f680000000400 */
[----:B------:R-:W5:Y:S01]  /*4e90*/  LDS.U16 R6, [R33+0x6] ;  /* 0x0000060021067984 */ /* 0x000f620000000400 */
[----:B0-----:R-:W-:Y:S01]  /*4ea0*/  SHF.L.U32 R17, R7, 0x10, RZ ;  /* 0x0000001007117819 */ /* 0x001fe200000006ff */
[----:B-1----:R-:W-:-:S05]  /*4eb0*/  IMAD.U32 R28, R28, 0x10000, RZ ;  /* 0x000100001c1c7824 */ /* 0x002fca00078e00ff */
[----:B------:R-:W0:Y:S01]  /*4ec0*/  F2F.BF16.F32 R17, R17 ;  /* 0x0000001100117304 */ /* 0x000e220000202000 */
[----:B--2---:R-:W-:Y:S02]  /*4ed0*/  SHF.L.U32 R30, R30, 0x10, RZ ;  /* 0x000000101e1e7819 */ /* 0x004fe400000006ff */
[----:B---3--:R-:W-:-:S05]  /*4ee0*/  SHF.L.U32 R7, R31, 0x10, RZ ;  /* 0x000000101f077819 */ /* 0x008fca00000006ff */
[----:B------:R-:W1:Y:S01]  /*4ef0*/  F2F.BF16.F32 R28, R28 ;  /* 0x0000001c001c7304 */ /* 0x000e620000202000 */
[----:B----4-:R-:W-:Y:S01]  /*4f00*/  IMAD.U32 R29, R29, 0x10000, RZ ;  /* 0x000100001d1d7824 */ /* 0x010fe200078e00ff */
[----:B-----5:R-:W-:-:S06]  /*4f10*/  SHF.L.U32 R16, R16, 0x10, RZ ;  /* 0x0000001010107819 */ /* 0x020fcc00000006ff */
[----:B------:R-:W2:Y:S01]  /*4f20*/  F2F.BF16.F32 R30, R30 ;  /* 0x0000001e001e7304 */ /* 0x000ea20000202000 */
[----:B0-----:R-:W-:Y:S02]  /*4f30*/  SHF.L.U32 R17, R17, 0x10, RZ ;  /* 0x0000001011117819 */ /* 0x001fe400000006ff */
[----:B------:R-:W-:Y:S01]  /*4f40*/  SHF.L.U32 R13, R13, 0x10, RZ ;  /* 0x000000100d0d7819 */ /* 0x000fe200000006ff */
[----:B------:R-:W-:Y:S01]  /*4f50*/  IMAD.U32 R6, R6, 0x10000, RZ ;  /* 0x0001000006067824 */ /* 0x000fe200078e00ff */
[----:B-1----:R-:W-:-:S03]  /*4f60*/  SHF.L.U32 R28, R28, 0x10, RZ ;  /* 0x000000101c1c7819 */ /* 0x002fc600000006ff */
[----:B------:R-:W0:Y:S02]  /*4f70*/  F2F.BF16.F32 R7, R7 ;  /* 0x0000000700077304 */ /* 0x000e240000202000 */
[----:B------:R-:W-:Y:S01]  /*4f80*/  FMUL.FTZ R17, R28, R17 ;  /* 0x000000111c117220 */ /* 0x000fe20000410000 */
[----:B--2---:R-:W-:-:S05]  /*4f90*/  SHF.L.U32 R30, R30, 0x10, RZ ;  /* 0x000000101e1e7819 */ /* 0x004fca00000006ff */
[----:B------:R-:W1:Y:S01]  /*4fa0*/  F2F.BF16.F32 R29, R29 ;  /* 0x0000001d001d7304 */ /* 0x000e620000202000 */
[----:B0-----:R-:W-:-:S07]  /*4fb0*/  IMAD.U32 R31, R7, 0x10000, RZ ;  /* 0x00010000071f7824 */ /* 0x001fce00078e00ff */
[----:B------:R-:W0:Y:S01]  /*4fc0*/  F2F.BF16.F32 R16, R16 ;  /* 0x0000001000107304 */ /* 0x000e220000202000 */
[----:B------:R-:W-:Y:S01]  /*4fd0*/  FMUL.FTZ R30, R30, R31 ;  /* 0x0000001f1e1e7220 */ /* 0x000fe20000410000 */
[----:B-1----:R-:W-:-:S06]  /*4fe0*/  SHF.L.U32 R29, R29, 0x10, RZ ;  /* 0x000000101d1d7819 */ /* 0x002fcc00000006ff */
[----:B------:R-:W1:Y:S01]  /*4ff0*/  F2F.BF16.F32 R13, R13 ;  /* 0x0000000d000d7304 */ /* 0x000e620000202000 */
[----:B0-----:R-:W-:-:S07]  /*5000*/  IMAD.U32 R16, R16, 0x10000, RZ ;  /* 0x0001000010107824 */ /* 0x001fce00078e00ff */
[----:B------:R-:W0:Y:S01]  /*5010*/  F2F.BF16.F32 R6, R6 ;  /* 0x0000000600067304 */ /* 0x000e220000202000 */
[----:B------:R-:W-:Y:S01]  /*5020*/  FMUL.FTZ R16, R16, R29 ;  /* 0x0000001d10107220 */ /* 0x000fe20000410000 */
[----:B-1----:R-:W-:-:S06]  /*5030*/  SHF.L.U32 R13, R13, 0x10, RZ ;  /* 0x000000100d0d7819 */ /* 0x002fcc00000006ff */
[----:B------:R-:W1:Y:S01]  /*5040*/  F2F.BF16.F32 R7, R17 ;  /* 0x0000001100077304 */ /* 0x000e620000202000 */
[----:B0-----:R-:W-:-:S07]  /*5050*/  SHF.L.U32 R6, R6, 0x10, RZ ;  /* 0x0000001006067819 */ /* 0x001fce00000006ff */
[----:B------:R-:W0:Y:S01]  /*5060*/  F2F.BF16.F32 R30, R30 ;  /* 0x0000001e001e7304 */ /* 0x000e220000202000 */
[----:B------:R-:W-:Y:S01]  /*5070*/  FMUL.FTZ R28, R6, R13 ;  /* 0x0000000d061c7220 */ /* 0x000fe20000410000 */
[----:B-1----:R-:W-:-:S06]  /*5080*/  IMAD.U32 R7, R7, 0x10000, RZ ;  /* 0x0001000007077824 */ /* 0x002fcc00078e00ff */
[----:B------:R-:W1:Y:S01]  /*5090*/  F2F.BF16.F32 R16, R16 ;  /* 0x0000001000107304 */ /* 0x000e620000202000 */
[----:B------:R-:W-:Y:S01]  /*50a0*/  FADD.FTZ R7, R7, R12 ;  /* 0x0000000c07077221 */ /* 0x000fe20000010000 */
[----:B0-----:R-:W-:-:S06]  /*50b0*/  SHF.L.U32 R6, R30, 0x10, RZ ;  /* 0x000000101e067819 */ /* 0x001fcc00000006ff */
[----:B------:R-:W0:Y:S01]  /*50c0*/  F2F.BF16.F32 R28, R28 ;  /* 0x0000001c001c7304 */ /* 0x000e220000202000 */
[----:B------:R-:W-:Y:S01]  /*50d0*/  FADD.FTZ R6, R7, R6 ;  /* 0x0000000607067221 */ /* 0x000fe20000010000 */
[----:B-1----:R-:W-:-:S04]  /*50e0*/  IMAD.U32 R13, R16, 0x10000, RZ ;  /* 0x00010000100d7824 */ /* 0x002fc800078e00ff */
[----:B------:R-:W-:Y:S01]  /*50f0*/  FADD.FTZ R6, R6, R13 ;  /* 0x0000000d06067221 */ /* 0x000fe20000010000 */
[----:B0-----:R-:W-:-:S05]  /*5100*/  SHF.L.U32 R7, R28, 0x10, RZ ;  /* 0x000000101c077819 */ /* 0x001fca00000006ff */
[----:B------:R-:W-:Y:S01]  /*5110*/  FADD.FTZ R12, R6, R7 ;  /* 0x00000007060c7221 */ /* 0x000fe20000010000 */
[----:B------:R-:W-:Y:S06]  /*5120*/  @P0 BRA `(.L_x_515) ;  /* 0xfffffffc00280947 */ /* 0x000fec000383ffff */
.L_x_514:
[----:B------:R-:W-:Y:S05]  /*5130*/  BSYNC B1 ;  /* 0x0000000000017941 */ /* 0x000fea0003800000 */
.L_x_513:
[----:B------:R-:W-:-:S13]  /*5140*/  ISETP.NE.AND P0, PT, R18, RZ, PT ;  /* 0x000000ff1200720c */ /* 0x000fda0003f05270 */
[----:B------:R-:W-:Y:S05]  /*5150*/  @!P0 BRA `(.L_x_512) ;  /* 0x0000000000a88947 */ /* 0x000fea0003800000 */
[C---:B------:R-:W-:Y:S01]  /*5160*/  IMAD R4, R5.reuse, 0x2, R26 ;  /* 0x0000000205047824 */ /* 0x040fe200078e021a */
[----:B------:R-:W-:Y:S02]  /*5170*/  LEA R5, R5, R0, 0x1 ;  /* 0x0000000005057211 */ /* 0x000fe400078e08ff */
[----:B------:R-:W-:Y:S02]  /*5180*/  ISETP.NE.AND P0, PT, R18, 0x1, PT ;  /* 0x000000011200780c */ /* 0x000fe40003f05270 */
[----:B------:R-:W0:Y:S04]  /*5190*/  LDS.U16 R6, [R4] ;  /* 0x0000000004067984 */ /* 0x000e280000000400 */
[----:B------:R-:W1:Y:S01]  /*51a0*/  LDS.U16 R7, [R5] ;  /* 0x0000000005077984 */ /* 0x000e620000000400 */
[----:B0-----:R-:W-:Y:S01]  /*51b0*/  SHF.L.U32 R6, R6, 0x10, RZ ;  /* 0x0000001006067819 */ /* 0x001fe200000006ff */
[----:B-1----:R-:W-:-:S05]  /*51c0*/  IMAD.U32 R7, R7, 0x10000, RZ ;  /* 0x0001000007077824 */ /* 0x002fca00078e00ff */
[----:B------:R-:W0:Y:S08]  /*51d0*/  F2F.BF16.F32 R6, R6 ;  /* 0x0000000600067304 */ /* 0x000e300000202000 */
[----:B------:R-:W1:Y:S01]  /*51e0*/  F2F.BF16.F32 R7, R7 ;  /* 0x0000000700077304 */ /* 0x000e620000202000 */
[----:B0-----:R-:W-:Y:S02]  /*51f0*/  SHF.L.U32 R16, R6, 0x10, RZ ;  /* 0x0000001006107819 */ /* 0x001fe400000006ff */
[----:B-1----:R-:W-:-:S05]  /*5200*/  SHF.L.U32 R13, R7, 0x10, RZ ;  /* 0x00000010070d7819 */ /* 0x002fca00000006ff */
[----:B------:R-:W-:-:S06]  /*5210*/  FMUL.FTZ R13, R13, R16 ;  /* 0x000000100d0d7220 */ /* 0x000fcc0000410000 */
[----:B------:R-:W0:Y:S02]  /*5220*/  F2F.BF16.F32 R13, R13 ;  /* 0x0000000d000d7304 */ /* 0x000e240000202000 */
[----:B0-----:R-:W-:-:S04]  /*5230*/  IMAD.U32 R17, R13, 0x10000, RZ ;  /* 0x000100000d117824 */ /* 0x001fc800078e00ff */
[----:B------:R-:W-:Y:S01]  /*5240*/  FADD.FTZ R12, R12, R17 ;  /* 0x000000110c0c7221 */ /* 0x000fe20000010000 */
[----:B------:R-:W-:Y:S06]  /*5250*/  @!P0 BRA `(.L_x_512) ;  /* 0x0000000000688947 */ /* 0x000fec0003800000 */
[----:B------:R-:W0:Y:S01]  /*5260*/  LDS.U16 R7, [R5+0x2] ;  /* 0x0000020005077984 */ /* 0x000e220000000400 */
[----:B------:R-:W-:-:S03]  /*5270*/  ISETP.NE.AND P0, PT, R18, 0x2, PT ;  /* 0x000000021200780c */ /* 0x000fc60003f05270 */
[----:B------:R-:W1:Y:S01]  /*5280*/  LDS.U16 R6, [R4+0x2] ;  /* 0x0000020004067984 */ /* 0x000e620000000400 */
[----:B0-----:R-:W-:Y:S02]  /*5290*/  SHF.L.U32 R7, R7, 0x10, RZ ;  /* 0x0000001007077819 */ /* 0x001fe400000006ff */
[----:B-1----:R-:W-:-:S04]  /*52a0*/  SHF.L.U32 R6, R6, 0x10, RZ ;  /* 0x0000001006067819 */ /* 0x002fc800000006ff */
[----:B------:R-:W0:Y:S08]  /*52b0*/  F2F.BF16.F32 R7, R7 ;  /* 0x0000000700077304 */ /* 0x000e300000202000 */
[----:B------:R-:W1:Y:S01]  /*52c0*/  F2F.BF16.F32 R6, R6 ;  /* 0x0000000600067304 */ /* 0x000e620000202000 */
[----:B0-----:R-:W-:Y:S01]  /*52d0*/  SHF.L.U32 R13, R7, 0x10, RZ ;  /* 0x00000010070d7819 */ /* 0x001fe200000006ff */
[----:B-1----:R-:W-:-:S04]  /*52e0*/  IMAD.U32 R16, R6, 0x10000, RZ ;  /* 0x0001000006107824 */ /* 0x002fc800078e00ff */
[----:B------:R-:W-:-:S06]  /*52f0*/  FMUL.FTZ R13, R13, R16 ;  /* 0x000000100d0d7220 */ /* 0x000fcc0000410000 */
[----:B------:R-:W0:Y:S02]  /*5300*/  F2F.BF16.F32 R13, R13 ;  /* 0x0000000d000d7304 */ /* 0x000e240000202000 */
[----:B0-----:R-:W-:-:S05]  /*5310*/  SHF.L.U32 R17, R13, 0x10, RZ ;  /* 0x000000100d117819 */ /* 0x001fca00000006ff */
[----:B------:R-:W-:Y:S01]  /*5320*/  FADD.FTZ R12, R12, R17 ;  /* 0x000000110c0c7221 */ /* 0x000fe20000010000 */
[----:B------:R-:W-:Y:S06]  /*5330*/  @!P0 BRA `(.L_x_512) ;  /* 0x0000000000308947 */ /* 0x000fec0003800000 */
[----:B------:R-:W0:Y:S04]  /*5340*/  LDS.U16 R4, [R4+0x4] ;  /* 0x0000040004047984 */ /* 0x000e280000000400 */
[----:B------:R-:W1:Y:S01]  /*5350*/  LDS.U16 R5, [R5+0x4] ;  /* 0x0000040005057984 */ /* 0x000e620000000400 */
[----:B0-----:R-:W-:Y:S01]  /*5360*/  IMAD.U32 R6, R4, 0x10000, RZ ;  /* 0x0001000004067824 */ /* 0x001fe200078e00ff */
[----:B-1----:R-:W-:-:S05]  /*5370*/  SHF.L.U32 R7, R5, 0x10, RZ ;  /* 0x0000001005077819 */ /* 0x002fca00000006ff */
[----:B------:R-:W0:Y:S08]  /*5380*/  F2F.BF16.F32 R6, R6 ;  /* 0x0000000600067304 */ /* 0x000e300000202000 */
[----:B------:R-:W1:Y:S01]  /*5390*/  F2F.BF16.F32 R7, R7 ;  /* 0x0000000700077304 */ /* 0x000e620000202000 */
[----:B0-----:R-:W-:Y:S01]  /*53a0*/  SHF.L.U32 R16, R6, 0x10, RZ ;  /* 0x0000001006107819 */ /* 0x001fe200000006ff */
[----:B-1----:R-:W-:-:S04]  /*53b0*/  IMAD.U32 R13, R7, 0x10000, RZ ;  /* 0x00010000070d7824 */ /* 0x002fc800078e00ff */
[----:B------:R-:W-:-:S06]  /*53c0*/  FMUL.FTZ R13, R13, R16 ;  /* 0x000000100d0d7220 */ /* 0x000fcc0000410000 */
[----:B------:R-:W0:Y:S02]  /*53d0*/  F2F.BF16.F32 R13, R13 ;  /* 0x0000000d000d7304 */ /* 0x000e240000202000 */
[----:B0-----:R-:W-:-:S05]  /*53e0*/  SHF.L.U32 R17, R13, 0x10, RZ ;  /* 0x000000100d117819 */ /* 0x001fca00000006ff */
[----:B------:R-:W-:-:S07]  /*53f0*/  FADD.FTZ R12, R12, R17 ;  /* 0x000000110c0c7221 */ /* 0x000fce0000010000 */
.L_x_512:
[----:B------:R-:W-:Y:S05]  /*5400*/  BSYNC B2 ;  /* 0x0000000000027941 */ /* 0x000fea0003800000 */
.L_x_511:
[----:B------:R-:W-:Y:S05]  /*5410*/  WARPSYNC.ALL ;  /* 0x0000000000007948 */ /* 0x000fea0003800000 */
[----:B------:R-:W-:Y:S01]  /*5420*/  SHF.R.S32.HI R7, RZ, 0x1f, R20 ;  /* 0x0000001fff077819 */ /* 0x000fe20000011414 */
[----:B------:R-:W-:Y:S01]  /*5430*/  ULDC.64 UR10, c[0x0][0x288] ;  /* 0x0000a200000a7ab9 */ /* 0x000fe20000000a00 */
[----:B------:R-:W-:Y:S01]  /*5440*/  MOV R4, R2 ;  /* 0x0000000200047202 */ /* 0x000fe20000000f00 */
[----:B------:R-:W-:Y:S01]  /*5450*/  IMAD.MOV.U32 R5, RZ, RZ, R21 ;  /* 0x000000ffff057224 */ /* 0x000fe200078e0015 */
[----:B------:R-:W-:Y:S01]  /*5460*/  SHF.R.S32.HI R13, RZ, 0x1f, R14 ;  /* 0x0000001fff0d7819 */ /* 0x000fe2000001140e */
[----:B------:R-:W-:Y:S01]  /*5470*/  IMAD R7, R7, UR10, RZ ;  /* 0x0000000a07077c24 */ /* 0x000fe2000f8e02ff */
[----:B------:R-:W-:Y:S01]  /*5480*/  F2FP.BF16.F32.PACK_AB R12, RZ, R12 ;  /* 0x0000000cff0c723e */ /* 0x000fe200000010ff */
[----:B------:R-:W-:Y:S01]  /*5490*/  IMAD.WIDE.U32 R4, R20, UR10, R4 ;  /* 0x0000000a14047c25 */ /* 0x000fe2000f8e0004 */
[----:B------:R-:W-:-:S03]  /*54a0*/  UIADD3 UR4, UR6, UR4, URZ ;  /* 0x0000000406047290 */ /* 0x000fc6000fffe03f */
[----:B------:R-:W-:Y:S01]  /*54b0*/  IMAD R7, R20, UR11, R7 ;  /* 0x0000000b14077c24 */ /* 0x000fe2000f8e0207 */
[----:B------:R-:W-:Y:S01]  /*54c0*/  ULDC.64 UR10, c[0x0][0x290] ;  /* 0x0000a400000a7ab9 */ /* 0x000fe20000000a00 */
[----:B------:R-:W-:Y:S01]  /*54d0*/  UISETP.GE.AND UP0, UPT, UR4, UR5, UPT ;  /* 0x000000050400728c */ /* 0x000fe2000bf06270 */
[----:B------:R-:W-:Y:S02]  /*54e0*/  IMAD R13, R13, UR10, RZ ;  /* 0x0000000a0d0d7c24 */ /* 0x000fe4000f8e02ff */
[----:B------:R-:W-:Y:S02]  /*54f0*/  IADD3 R5, R5, R7, RZ ;  /* 0x0000000705057210 */ /* 0x000fe40007ffe0ff */
[C---:B------:R-:W-:Y:S02]  /*5500*/  IMAD R13, R14.reuse, UR11, R13 ;  /* 0x0000000b0e0d7c24 */ /* 0x040fe4000f8e020d */
[----:B------:R-:W-:Y:S01]  /*5510*/  IMAD.WIDE.U32 R6, R14, UR10, R4 ;  /* 0x0000000a0e067c25 */ /* 0x000fe2000f8e0004 */
[----:B------:R-:W-:-:S04]  /*5520*/  ULDC.64 UR10, c[0x0][0x260] ;  /* 0x00009800000a7ab9 */ /* 0x000fc80000000a00 */
[----:B------:R-:W-:Y:S02]  /*5530*/  IADD3 R5, R7, R13, RZ ;  /* 0x0000000d07057210 */ /* 0x000fe40007ffe0ff */
[----:B------:R-:W-:-:S04]  /*5540*/  LEA R4, P0, R6, UR10, 0x1 ;  /* 0x0000000a06047c11 */ /* 0x000fc8000f8008ff */
[----:B------:R-:W-:Y:S02]  /*5550*/  LEA.HI.X R5, R6, UR11, R5, 0x1, P0 ;  /* 0x0000000b06057c11 */ /* 0x000fe400080f0c05 */
[----:B------:R-:W-:-:S03]  /*5560*/  PLOP3.LUT P0, PT, PT, PT, UP0, 0x80, 0x0 ;  /* 0x000000000000781c */ /* 0x000fc60003f0f008 */
[----:B------:R0:W-:Y:S10]  /*5570*/  STG.E.U16 desc[UR8][R4.64], R12 ;  /* 0x0000000c04007986 */ /* 0x0001f4000c101508 */
[----:B------:R-:W-:Y:S05]  /*5580*/  @!P0 BRA `(.L_x_522) ;  /* 0xffffffd400e48947 */ /* 0x000fea000383ffff */
[----:B------:R-:W-:Y:S05]  /*5590*/  EXIT ;  /* 0x000000000000794d */ /* 0x000fea0003800000 */
        .weak           $__internal_5_$__cuda_sm20_dblrcp_rn_slowpath_v3
        .type           $__internal_5_$__cuda_sm20_dblrcp_rn_slowpath_v3,@function
        .size           $__internal_5_$__cuda_sm20_dblrcp_rn_slowpath_v3,(.L_x_1775 - $__internal_5_$__cuda_sm20_dblrcp_rn_slowpath_v3)
$__internal_5_$__cuda_sm20_dblrcp_rn_slowpath_v3:
        /* <DEDUP_REMOVED lines=11> */
[----:B------:R-:W-:Y:S01]  /*5650*/  IADD3 R19, R17, -0x3fe00000, RZ ;  /* 0xc020000011137810 */ /* 0x000fe20007ffe0ff */
[----:B------:R-:W-:Y:S01]  /*5660*/  IMAD.MOV.U32 R18, RZ, RZ, R16 ;  /* 0x000000ffff127224 */ /* 0x000fe200078e0010 */
[----:B------:R-:W-:Y:S02]  /*5670*/  MOV R20, R23 ;  /* 0x0000001700147202 */ /* 0x000fe40000000f00 */
        /* <DEDUP_REMOVED lines=11> */
.L_x_526:
        /* <DEDUP_REMOVED lines=10> */
.L_x_524:
[----:B------:R-:W-:Y:S01]  /*57d0*/  LOP3.LUT R21, R17, 0x80000, RZ, 0xfc, !PT ;  /* 0x0008000011157812 */ /* 0x000fe200078efcff */
[----:B------:R-:W-:-:S07]  /*57e0*/  IMAD.MOV.U32 R20, RZ, RZ, R16 ;  /* 0x000000ffff147224 */ /* 0x000fce00078e0010 */
.L_x_525:
[----:B------:R-:W-:Y:S05]  /*57f0*/  BSYNC B1 ;  /* 0x0000000000017941 */ /* 0x000fea0003800000 */
.L_x_523:
[----:B------:R-:W-:Y:S01]  /*5800*/  HFMA2.MMA R17, -RZ, RZ, 0, 0 ;  /* 0x00000000ff117435 */ /* 0x000fe200000001ff */
[----:B------:R-:W-:-:S05]  /*5810*/  MOV R16, R0 ;  /* 0x0000000000107202 */ /* 0x000fca0000000f00 */
[----:B------:R-:W-:Y:S05]  /*5820*/  RET.REL.NODEC R16 `(_ZN2at6native54_GLOBAL__N__aa9a477a_21_UpSampleBilinear2d_cu_607db5e327upsample_gen2d_aa_out_frameIN3c108BFloat16EfNS0_18upsample_antialias20BicubicFilterFunctorEEEvT0_S7_NS_27GenericPackedTensorAccessorIKT_Lm4ENS_16DefaultPtrTraitsElEENS8_IS9_Lm4ESB_lEERKT1_) ;  /* 0xffffffa410f47950 */ /* 0x000fea0003c3ffff */
.L_x_527:
        /* <DEDUP_REMOVED lines=13> */
.L_x_1775:


//--------------------- .text._ZN2at6native54_GLOBAL__N__aa9a477a_21_UpSampleBilinear2d_cu_607db5e327upsample_gen2d_aa_out_frameIN3c104HalfEfNS0_18upsample_antialias20BicubicFilterFunctorEEEvT0_S7_NS_27GenericPackedTensorAccessorIKT_Lm4ENS_16DefaultPtrTraitsElEENS8_IS9_Lm4ESB_lEERKT1_ --------------------------
	.section	.text._ZN2at6native54_GLOBAL__N__aa9a477a_21_UpSampleBilinear2d_cu_607db5e327upsample_gen2d_aa_out_frameIN3c104HalfEfNS0_18upsample_antialias20BicubicFilterFunctorEEEvT0_S7_NS_27GenericPackedTensorAccessorIKT_Lm4ENS_16DefaultPtrTraitsElEENS8_IS9_Lm4ESB_lEERKT1_,"ax",@progbits
	.align	128
.text._ZN2at6native54_GLOBAL__N__aa9a477a_21_UpSampleBilinear2d_cu_607db5e327upsample_gen2d_aa_out_frameIN3c104HalfEfNS0_18upsample_antialias20BicubicFilterFunctorEEEvT0_S7_NS_27GenericPackedTensorAccessorIKT_Lm4ENS_16DefaultPtrTraitsElEENS8_IS9_Lm4ESB_lEERKT1_:
        .type           _ZN2at6native54_GLOBAL__N__aa9a477a_21_UpSampleBilinear2d_cu_607db5e327upsample_gen2d_aa_out_frameIN3c104HalfEfNS0_18upsample_antialias20BicubicFilterFunctorEEEvT0_S7_NS_27GenericPackedTensorAccessorIKT_Lm4ENS_16DefaultPtrTraitsElEENS8_IS9_Lm4ESB_lEERKT1_,@function
        .size           _ZN2at6native54_GLOBAL__N__aa9a477a_21_UpSampleBilinear2d_cu_607db5e327upsample_gen2d_aa_out_frameIN3c104HalfEfNS0_18upsample_antialias20BicubicFilterFunctorEEEvT0_S7_NS_27GenericPackedTensorAccessorIKT_Lm4ENS_16DefaultPtrTraitsElEENS8_IS9_Lm4ESB_lEERKT1_,(.L_x_1777 - _ZN2at6native54_GLOBAL__N__aa9a477a_21_UpSampleBilinear2d_cu_607db5e327upsample_gen2d_aa_out_frameIN3c104HalfEfNS0_18upsample_antialias20BicubicFilterFunctorEEEvT0_S7_NS_27GenericPackedTensorAccessorIKT_Lm4ENS_16DefaultPtrTraitsElEENS8_IS9_Lm4ESB_lEERKT1_)
        .other          _ZN2at6native54_GLOBAL__N__aa9a477a_21_UpSampleBilinear2d_cu_607db5e327upsample_gen2d_aa_out_frameIN3c104HalfEfNS0_18upsample_antialias20BicubicFilterFunctorEEEvT0_S7_NS_27GenericPackedTensorAccessorIKT_Lm4ENS_16DefaultPtrTraitsElEENS8_IS9_Lm4ESB_lEERKT1_,@"STO_CUDA_ENTRY STV_DEFAULT"
_ZN2at6native54_GLOBAL__N__aa9a477a_21_UpSampleBilinear2d_cu_607db5e327upsample_gen2d_aa_out_frameIN3c104HalfEfNS0_18upsample_antialias20BicubicFilterFunctorEEEvT0_S7_NS_27GenericPackedTensorAccessorIKT_Lm4ENS_16DefaultPtrTraitsElEENS8_IS9_Lm4ESB_lEERKT1_:
        /* <DEDUP_REMOVED lines=41> */
[----:B--2---:R-:W-:-:S05]  /*0290*/  IADD3 R9, R3, UR5, RZ ;  /* 0x0000000503097c10 */ /* 0x004fca000fffe0ff */
[----:B------:R-:W-:Y:S01]  /*02a0*/  IMAD R14, R2, UR8, R9 ;  /* 0x00000008020e7c24 */ /* 0x000fe2000f8e0209 */
[----:B---3--:R-:W-:Y:S01]  /*02b0*/  SHF.L.U32 R6, R8, 0x1, RZ ;  /* 0x0000000108067819 */ /* 0x008fe200000006ff */
        /* <DEDUP_REMOVED lines=13> */
[----:B------:R-:W-:Y:S01]  /*0390*/  IMAD R14, R2, UR5, R15 ;  /* 0x00000005020e7c24 */ /* 0x000fe2000f8e020f */
[----:B------:R-:W-:-:S02]  /*03a0*/  IADD3 R15, -R10, R11, RZ ;  /* 0x0000000b0a0f7210 */ /* 0x000fc40007ffe1ff */
        /* <DEDUP_REMOVED lines=17> */
[----:B------:R-:W-:Y:S02]  /*04c0*/  LOP3.LUT R0, R23, 0x7fffffff, RZ, 0xc0, !PT ;  /* 0x7fffffff17007812 */ /* 0x000fe400078ec0ff */
[----:B------:R-:W-:Y:S02]  /*04d0*/  MOV R17, R23 ;  /* 0x0000001700117202 */ /* 0x000fe40000000f00 */
[----:B------:R-:W-:Y:S02]  /*04e0*/  IADD3 R23, R0, -0x100000, RZ ;  /* 0xfff0000000177810 */ /* 0x000fe40007ffe0ff */
[----:B------:R-:W-:Y:S02]  /*04f0*/  MOV R16, R22 ;  /* 0x0000001600107202 */ /* 0x000fe40000000f00 */
[----:B------:R-:W-:-:S07]  /*0500*/  MOV R0, 0x520 ;  /* 0x0000052000007802 */ /* 0x000fce0000000f00 */
[----:B------:R-:W-:Y:S05]  /*0510*/  CALL.REL.NOINC `($__internal_6_$__cuda_sm20_dblrcp_rn_slowpath_v3) ;  /* 0x0000004c00847944 */ /* 0x000fea0003c00000 */
[----:B------:R-:W-:Y:S02]  /*0520*/  MOV R16, R20 ;  /* 0x0000001400107202 */ /* 0x000fe40000000f00 */
[----:B------:R-:W-:-:S07]  /*0530*/  MOV R17, R21 ;  /* 0x0000001500117202 */ /* 0x000fce0000000f00 */
.L_x_531:
[----:B------:R-:W-:Y:S01]  /*0540*/  UMOV UR6, 0xf0000000 ;  /* 0xf000000000067882 */ /* 0x000fe20000000000 */
[----:B------:R-:W-:Y:S01]  /*0550*/  UMOV UR7, 0x380fffff ;  /* 0x380fffff00077882 */ /* 0x000fe20000000000 */
[----:B------:R-:W0:Y:S01]  /*0560*/  F2F.F32.F64 R18, R16 ;  /* 0x0000001000127310 */ /* 0x000e220000301000 */
[----:B------:R-:W-:-:S14]  /*0570*/  DSETP.GEU.AND P0, PT, |R16|, UR6, PT ;  /* 0x0000000610007e2a */ /* 0x000fdc000bf0e200 */
[----:B0-----:R-:W-:-:S07]  /*0580*/  @!P0 FMUL R18, R18, 1.175494350822287508e-38 ;  /* 0x0080000012128820 */ /* 0x001fce0000400000 */
.L_x_530:
[----:B------:R-:W-:Y:S01]  /*0590*/  ISETP.GE.AND P0, PT, R15, 0x1, PT ;  /* 0x000000010f00780c */ /* 0x000fe20003f06270 */
[----:B------:R-:W-:Y:S01]  /*05a0*/  BSSY B2, `(.L_x_532) ;  /* 0x00000a7000027945 */ /* 0x000fe20003800000 */
[----:B------:R-:W-:-:S11]  /*05b0*/  MOV R0, RZ ;  /* 0x000000ff00007202 */ /* 0x000fd60000000f00 */
[----:B------:R-:W-:Y:S05]  /*05c0*/  @!P0 BRA `(.L_x_533) ;  /* 0x0000000800908947 */ /* 0x000fea0003800000 */
[----:B------:R-:W-:Y:S01]  /*05d0*/  LOP3.LUT R17, RZ, R11, RZ, 0x33, !PT ;  /* 0x0000000bff117212 */ /* 0x000fe200078e33ff */
[----:B------:R-:W-:Y:S01]  /*05e0*/  BSSY B1, `(.L_x_534) ;  /* 0x000007e000017945 */ /* 0x000fe20003800000 */
[----:B------:R-:W-:Y:S01]  /*05f0*/  HFMA2.MMA R19, -RZ, RZ, 0, 0 ;  /* 0x00000000ff137435 */ /* 0x000fe200000001ff */
[----:B------:R-:W-:Y:S02]  /*0600*/  LOP3.LUT R20, R15, 0x3, RZ, 0xc0, !PT ;  /* 0x000000030f147812 */ /* 0x000fe400078ec0ff */
[----:B------:R-:W-:Y:S02]  /*0610*/  IADD3 R17, -R17, -0x2, -R10 ;  /* 0xfffffffe11117810 */ /* 0x000fe40007ffe90a */
[----:B------:R-:W-:Y:S02]  /*0620*/  MOV R0, RZ ;  /* 0x000000ff00007202 */ /* 0x000fe40000000f00 */
[----:B------:R-:W-:-:S13]  /*0630*/  ISETP.GE.U32.AND P1, PT, R17, 0x3, PT ;  /* 0x000000031100780c */ /* 0x000fda0003f26070 */
[----:B------:R-:W-:Y:S05]  /*0640*/  @!P1 BRA `(.L_x_535) ;  /* 0x0000000400dc9947 */ /* 0x000fea0003800000 */
[----:B------:R-:W0:Y:S01]  /*0650*/  S2UR UR6, SR_CgaCtaId ;  /* 0x00000000000679c3 */ /* 0x000e220000008800 */
[----:B------:R-:W-:Y:S01]  /*0660*/  IADD3 R8, R6, 0x1, RZ ;  /* 0x0000000106087810 */ /* 0x000fe20007ffe0ff */
[----:B------:R-:W-:Y:S01]  /*0670*/  UMOV UR5, 0x400 ;  /* 0x0000040000057882 */ /* 0x000fe20000000000 */
[----:B------:R-:W-:Y:S02]  /*0680*/  IADD3 R17, R15, -R20, RZ ;  /* 0x800000140f117210 */ /* 0x000fe40007ffe0ff */
[----:B------:R-:W-:Y:S01]  /*0690*/  MOV R0, RZ ;  /* 0x000000ff00007202 */ /* 0x000fe20000000f00 */
[----:B------:R-:W-:Y:S01]  /*06a0*/  IMAD R8, R8, R3, RZ ;  /* 0x0000000308087224 */ /* 0x000fe200078e02ff */
[----:B------:R-:W-:Y:S01]  /*06b0*/  MOV R19, RZ ;  /* 0x000000ff00137202 */ /* 0x000fe20000000f00 */
[----:B0-----:R-:W-:-:S06]  /*06c0*/  ULEA UR5, UR6, UR5, 0x18 ;  /* 0x0000000506057291 */ /* 0x001fcc000f8ec03f */
[----:B------:R-:W-:-:S07]  /*06d0*/  LEA R16, R8, UR5, 0x1 ;  /* 0x0000000508107c11 */ /* 0x000fce000f8e08ff */
.L_x_548:
        /* <DEDUP_REMOVED lines=17> */
.L_x_537:
[----:B------:R-:W-:-:S10]  /*07f0*/  HFMA2.MMA R22, -RZ, RZ, 1.9375, 0 ;  /* 0x3fc00000ff167435 */ /* 0x000fd400000001ff */
[----:B------:R-:W-:-:S04]  /*0800*/  FFMA.FTZ R22, R21, R22, -2.5 ;  /* 0xc020000015167423 */ /* 0x000fc80000010016 */
[----:B------:R-:W-:-:S04]  /*0810*/  FMUL.FTZ R22, R21, R22 ;  /* 0x0000001615167220 */ /* 0x000fc80000410000 */
[----:B------:R-:W-:-:S07]  /*0820*/  FFMA.FTZ R23, R21, R22, 1 ;  /* 0x3f80000015177423 */ /* 0x000fce0000010016 */
.L_x_538:
[----:B------:R-:W-:Y:S05]  /*0830*/  BSYNC B3 ;  /* 0x0000000000037941 */ /* 0x000fea0003800000 */
.L_x_536:
[----:B------:R-:W-:Y:S01]  /*0840*/  IADD3 R21, R19, 0x1, RZ ;  /* 0x0000000113157810 */ /* 0x000fe20007ffe0ff */
[----:B------:R-:W-:Y:S01]  /*0850*/  BSSY B3, `(.L_x_539) ;  /* 0x0000018000037945 */ /* 0x000fe20003800000 */
[----:B------:R-:W-:Y:S02]  /*0860*/  FADD.FTZ R26, R23, R0 ;  /* 0x00000000171a7221 */ /* 0x000fe40000010000 */
[----:B------:R-:W-:-:S05]  /*0870*/  I2FP.F32.S32 R22, R21 ;  /* 0x0000001500167245 */ /* 0x000fca0000201400 */
[----:B------:R-:W-:-:S04]  /*0880*/  FADD.FTZ R22, R25, R22 ;  /* 0x0000001619167221 */ /* 0x000fc80000010000 */
[----:B------:R-:W-:-:S04]  /*0890*/  FADD.FTZ R21, R22, 0.5 ;  /* 0x3f00000016157421 */ /* 0x000fc80000010000 */
[----:B------:R-:W-:Y:S01]  /*08a0*/  FMUL.FTZ R22, R21, R18 ;  /* 0x0000001215167220 */ /* 0x000fe20000410000 */
[----:B------:R-:W-:-:S04]  /*08b0*/  F2FP.F16.F32.PACK_AB R21, RZ, R23 ;  /* 0x00000017ff15723e */ /* 0x000fc800000000ff */
[----:B------:R-:W-:Y:S01]  /*08c0*/  FSETP.GEU.FTZ.AND P1, PT, R22, RZ, PT ;  /* 0x000000ff1600720b */ /* 0x000fe20003f3e000 */
[----:B------:R0:W-:-:S12]  /*08d0*/  STS.U16 [R16], R21 ;  /* 0x0000001510007388 */ /* 0x0001d80000000400 */
        /* <DEDUP_REMOVED lines=11> */
.L_x_540:
[----:B------:R-:W-:-:S10]  /*0990*/  HFMA2.MMA R21, -RZ, RZ, 1.9375, 0 ;  /* 0x3fc00000ff157435 */ /* 0x000fd400000001ff */
[----:B------:R-:W-:-:S04]  /*09a0*/  FFMA.FTZ R21, R22, R21, -2.5 ;  /* 0xc020000016157423 */ /* 0x000fc80000010015 */
[----:B------:R-:W-:-:S04]  /*09b0*/  FMUL.FTZ R21, R22, R21 ;  /* 0x0000001516157220 */ /* 0x000fc80000410000 */
[----:B------:R-:W-:-:S07]  /*09c0*/  FFMA.FTZ R21, R22, R21, 1 ;  /* 0x3f80000016157423 */ /* 0x000fce0000010015 */
.L_x_541:
[----:B------:R-:W-:Y:S05]  /*09d0*/  BSYNC B3 ;  /* 0x0000000000037941 */ /* 0x000fea0003800000 */
.L_x_539:
        /* <DEDUP_REMOVED lines=21> */
.L_x_543:
[----:B------:R-:W-:-:S10]  /*0b30*/  HFMA2.MMA R0, -RZ, RZ, 1.9375, 0 ;  /* 0x3fc00000ff007435 */ /* 0x000fd400000001ff */
[----:B------:R-:W-:-:S04]  /*0b40*/  FFMA.FTZ R0, R23, R0, -2.5 ;  /* 0xc020000017007423 */ /* 0x000fc80000010000 */
[----:B------:R-:W-:-:S04]  /*0b50*/  FMUL.FTZ R0, R23, R0 ;  /* 0x0000000017007220 */ /* 0x000fc80000410000 */
[----:B------:R-:W-:-:S07]  /*0b60*/  FFMA.FTZ R0, R23, R0, 1 ;  /* 0x3f80000017007423 */ /* 0x000fce0000010000 */
.L_x_544:
[----:B------:R-:W-:Y:S05]  /*0b70*/  BSYNC B3 ;  /* 0x0000000000037941 */ /* 0x000fea0003800000 */
.L_x_542:
        /* <DEDUP_REMOVED lines=21> */
.L_x_546:
[----:B------:R-:W-:-:S10]  /*0cd0*/  HFMA2.MMA R21, -RZ, RZ, 1.9375, 0 ;  /* 0x3fc00000ff157435 */ /* 0x000fd400000001ff */
[----:B------:R-:W-:-:S04]  /*0ce0*/  FFMA.FTZ R21, R22, R21, -2.5 ;  /* 0xc020000016157423 */ /* 0x000fc80000010015 */
[----:B------:R-:W-:-:S04]  /*0cf0*/  FMUL.FTZ R21, R22, R21 ;  /* 0x0000001516157220 */ /* 0x000fc80000410000 */
[----:B------:R-:W-:-:S07]  /*0d00*/  FFMA.FTZ R0, R22, R21, 1 ;  /* 0x3f80000016007423 */ /* 0x000fce0000010015 */
.L_x_547:
[----:B------:R-:W-:Y:S05]  /*0d10*/  BSYNC B3 ;  /* 0x0000000000037941 */ /* 0x000fea0003800000 */
.L_x_545:
[----:B------:R-:W-:Y:S02]  /*0d20*/  IADD3 R17, R17, -0x4, RZ ;  /* 0xfffffffc11117810 */ /* 0x000fe40007ffe0ff */
[----:B------:R-:W-:Y:S01]  /*0d30*/  F2FP.F16.F32.PACK_AB R21, RZ, R0 ;  /* 0x00000000ff15723e */ /* 0x000fe200000000ff */
[----:B------:R-:W-:Y:S01]  /*0d40*/  FADD.FTZ R0, R27, R0 ;  /* 0x000000001b007221 */ /* 0x000fe20000010000 */
[----:B------:R-:W-:Y:S02]  /*0d50*/  ISETP.NE.AND P1, PT, R17, RZ, PT ;  /* 0x000000ff1100720c */ /* 0x000fe40003f25270 */
[----:B------:R-:W-:Y:S02]  /*0d60*/  PRMT R22, R21, 0x7610, R22 ;  /* 0x0000761015167816 */ /* 0x000fe40000000016 */
[----:B------:R-:W-:Y:S02]  /*0d70*/  IADD3 R21, R16, 0x8, RZ ;  /* 0x0000000810157810 */ /* 0x000fe40007ffe0ff */
[----:B------:R-:W-:Y:S01]  /*0d80*/  IADD3 R19, R19, 0x4, RZ ;  /* 0x0000000413137810 */ /* 0x000fe20007ffe0ff */
[----:B------:R0:W-:Y:S02]  /*0d90*/  STS.U16 [R16+0x6], R22 ;  /* 0x0000061610007388 */ /* 0x0001e40000000400 */
[----:B0-----:R-:W-:-:S04]  /*0da0*/  MOV R16, R21 ;  /* 0x0000001500107202 */ /* 0x001fc80000000f00 */
[----:B------:R-:W-:Y:S05]  /*0db0*/  @P1 BRA `(.L_x_548) ;  /* 0xfffffff800481947 */ /* 0x000fea000383ffff */
.L_x_535:
[----:B------:R-:W-:Y:S05]  /*0dc0*/  BSYNC B1 ;  /* 0x0000000000017941 */ /* 0x000fea0003800000 */
.L_x_534:
[----:B------:R-:W-:-:S13]  /*0dd0*/  ISETP.NE.AND P1, PT, R20, RZ, PT ;  /* 0x000000ff1400720c */ /* 0x000fda0003f25270 */
[----:B------:R-:W-:Y:S05]  /*0de0*/  @!P1 BRA `(.L_x_533) ;  /* 0x0000000000889947 */ /* 0x000fea0003800000 */
[----:B------:R-:W0:Y:S01]  /*0df0*/  S2R R17, SR_CgaCtaId ;  /* 0x0000000000117919 */ /* 0x000e220000008800 */
[----:B------:R-:W-:-:S04]  /*0e00*/  MOV R16, 0x400 ;  /* 0x0000040000107802 */ /* 0x000fc80000000f00 */
[----:B0-----:R-:W-:-:S07]  /*0e10*/  LEA R22, R17, R16, 0x18 ;  /* 0x0000001011167211 */ /* 0x001fce00078ec0ff */
.L_x_552:
        /* <DEDUP_REMOVED lines=17> */
.L_x_550:
[----:B------:R-:W-:-:S05]  /*0f30*/  MOV R16, 0x3fc00000 ;  /* 0x3fc0000000107802 */ /* 0x000fca0000000f00 */
[----:B------:R-:W-:-:S04]  /*0f40*/  FFMA.FTZ R16, R17, R16, -2.5 ;  /* 0xc020000011107423 */ /* 0x000fc80000010010 */
[----:B------:R-:W-:-:S04]  /*0f50*/  FMUL.FTZ R16, R17, R16 ;  /* 0x0000001011107220 */ /* 0x000fc80000410000 */
[----:B------:R-:W-:-:S07]  /*0f60*/  FFMA.FTZ R21, R17, R16, 1 ;  /* 0x3f80000011157423 */ /* 0x000fce0000010010 */
.L_x_551:
[----:B------:R-:W-:Y:S05]  /*0f70*/  BSYNC B1 ;  /* 0x0000000000017941 */ /* 0x000fea0003800000 */
.L_x_549:
[----:B------:R-:W-:Y:S01]  /*0f80*/  IADD3 R17, R8, R19, RZ ;  /* 0x0000001308117210 */ /* 0x000fe20007ffe0ff */
[----:B------:R-:W-:Y:S01]  /*0f90*/  FADD.FTZ R0, R21, R0 ;  /* 0x0000000015007221 */ /* 0x000fe20000010000 */
[----:B------:R-:W-:Y:S02]  /*0fa0*/  F2FP.F16.F32.PACK_AB R16, RZ, R21 ;  /* 0x00000015ff10723e */ /* 0x000fe400000000ff */
[----:B------:R-:W-:Y:S02]  /*0fb0*/  LEA R17, R17, R22, 0x1 ;  /* 0x0000001611117211 */ /* 0x000fe400078e08ff */
[----:B------:R-:W-:Y:S02]  /*0fc0*/  IADD3 R20, R20, -0x1, RZ ;  /* 0xffffffff14147810 */ /* 0x000fe40007ffe0ff */
[----:B------:R-:W-:Y:S01]  /*0fd0*/  IADD3 R19, R19, 0x1, RZ ;  /* 0x0000000113137810 */ /* 0x000fe20007ffe0ff */
[----:B------:R0:W-:Y:S01]  /*0fe0*/  STS.U16 [R17], R16 ;  /* 0x0000001011007388 */ /* 0x0001e20000000400 */
[----:B------:R-:W-:-:S13]  /*0ff0*/  ISETP.NE.AND P1, PT, R20, RZ, PT ;  /* 0x000000ff1400720c */ /* 0x000fda0003f25270 */
[----:B0-----:R-:W-:Y:S05]  /*1000*/  @P1 BRA `(.L_x_552) ;  /* 0xfffffffc00841947 */ /* 0x001fea000383ffff */
.L_x_533:
[----:B------:R-:W-:Y:S05]  /*1010*/  BSYNC B2 ;  /* 0x0000000000027941 */ /* 0x000fea0003800000 */
.L_x_532:
[----:B------:R-:W-:Y:S01]  /*1020*/  BSSY B1, `(.L_x_553) ;  /* 0x0000048000017945 */ /* 0x000fe20003800000 */
[----:B------:R-:W-:-:S03]  /*1030*/  HFMA2.MMA R17, -RZ, RZ, 0, 0 ;  /* 0x00000000ff117435 */ /* 0x000fc600000001ff */
[----:B------:R-:W-:Y:S08]  /*1040*/  @!P0 BRA `(.L_x_554) ;  /* 0x0000000400148947 */ /* 0x000ff00003800000 */
[----:B------:R-:W-:Y:S01]  /*1050*/  LOP3.LUT R17, RZ, R11, RZ, 0x33, !PT ;  /* 0x0000000bff117212 */ /* 0x000fe200078e33ff */
[----:B------:R-:W-:Y:S01]  /*1060*/  BSSY B2, `(.L_x_555) ;  /* 0x000002c000027945 */ /* 0x000fe20003800000 */
[----:B------:R-:W-:Y:S02]  /*1070*/  LOP3.LUT R16, R15, 0x3, RZ, 0xc0, !PT ;  /* 0x000000030f107812 */ /* 0x000fe400078ec0ff */
[----:B------:R-:W-:-:S04]  /*1080*/  IADD3 R17, -R17, -0x2, -R10 ;  /* 0xfffffffe11117810 */ /* 0x000fc80007ffe90a */
[----:B------:R-:W-:Y:S02]  /*1090*/  ISETP.GE.U32.AND P0, PT, R17, 0x3, PT ;  /* 0x000000031100780c */ /* 0x000fe40003f06070 */
[----:B------:R-:W-:-:S11]  /*10a0*/  MOV R17, RZ ;  /* 0x000000ff00117202 */ /* 0x000fd60000000f00 */
[----:B------:R-:W-:Y:S05]  /*10b0*/  @!P0 BRA `(.L_x_556) ;  /* 0x0000000000988947 */ /* 0x000fea0003800000 */
[----:B------:R-:W-:Y:S02]  /*10c0*/  F2FP.F16.F32.PACK_AB R18, RZ, R0 ;  /* 0x00000000ff12723e */ /* 0x000fe400000000ff */
[----:B------:R-:W-:Y:S02]  /*10d0*/  FSETP.NEU.FTZ.AND P0, PT, R0, RZ, PT ;  /* 0x000000ff0000720b */ /* 0x000fe40003f1d000 */
[----:B------:R-:W-:Y:S01]  /*10e0*/  IADD3 R25, R15, -R16, RZ ;  /* 0x800000100f197210 */ /* 0x000fe20007ffe0ff */
[----:B------:R-:W-:Y:S01]  /*10f0*/  HADD2.F32 R18, -RZ, R18.H0_H0 ;  /* 0x20000012ff127230 */ /* 0x000fe20000004100 */
[----:B------:R-:W-:-:S09]  /*1100*/  MOV R17, RZ ;  /* 0x000000ff00117202 */ /* 0x000fd20000000f00 */
.L_x_559:
[----:B------:R-:W-:Y:S01]  /*1110*/  IADD3 R25, R25, -0x4, RZ ;  /* 0xfffffffc19197810 */ /* 0x000fe20007ffe0ff */
[----:B------:R-:W-:Y:S03]  /*1120*/  BSSY B3, `(.L_x_557) ;  /* 0x000001d000037945 */ /* 0x000fe60003800000 */
        /* <DEDUP_REMOVED lines=28> */
.L_x_558:
[----:B------:R-:W-:Y:S05]  /*12f0*/  BSYNC B3 ;  /* 0x0000000000037941 */ /* 0x000fea0003800000 */
.L_x_557:
[----:B------:R-:W-:Y:S01]  /*1300*/  IADD3 R17, R17, 0x4, RZ ;  /* 0x0000000411117810 */ /* 0x000fe20007ffe0ff */
[----:B------:R-:W-:Y:S06]  /*1310*/  @P1 BRA `(.L_x_559) ;  /* 0xfffffffc007c1947 */ /* 0x000fec000383ffff */
.L_x_556:
[----:B------:R-:W-:Y:S05]  /*1320*/  BSYNC B2 ;  /* 0x0000000000027941 */ /* 0x000fea0003800000 */
.L_x_555:
[----:B------:R-:W-:-:S13]  /*1330*/  ISETP.NE.AND P0, PT, R16, RZ, PT ;  /* 0x000000ff1000720c */ /* 0x000fda0003f05270 */
[----:B------:R-:W-:Y:S05]  /*1340*/  @!P0 BRA `(.L_x_554) ;  /* 0x0000000000548947 */ /* 0x000fea0003800000 */
[----:B------:R-:W-:Y:S02]  /*1350*/  F2FP.F16.F32.PACK_AB R18, RZ, R0 ;  /* 0x00000000ff12723e */ /* 0x000fe400000000ff */
[----:B------:R-:W-:-:S03]  /*1360*/  FSETP.NEU.FTZ.AND P1, PT, R0, RZ, PT ;  /* 0x000000ff0000720b */ /* 0x000fc60003f3d000 */
[----:B------:R-:W-:-:S04]  /*1370*/  HADD2.F32 R18, -RZ, R18.H0_H0 ;  /* 0x20000012ff127230 */ /* 0x000fc80000004100 */
[----:B0-----:R0:W1:Y:S06]  /*1380*/  MUFU.RCP R19, R18 ;  /* 0x0000001200137308 */ /* 0x00106c0000001000 */
.L_x_562:
[----:B------:R-:W-:Y:S01]  /*1390*/  IADD3 R16, R16, -0x1, RZ ;  /* 0xffffffff10107810 */ /* 0x000fe20007ffe0ff */
[----:B------:R-:W-:Y:S03]  /*13a0*/  BSSY B2, `(.L_x_560) ;  /* 0x000000d000027945 */ /* 0x000fe60003800000 */
[----:B------:R-:W-:Y:S01]  /*13b0*/  ISETP.NE.AND P0, PT, R16, RZ, PT ;  /* 0x000000ff1000720c */ /* 0x000fe20003f05270 */
[----:B--2---:R-:W-:-:S12]  /*13c0*/  @!P1 BRA `(.L_x_561) ;  /* 0x0000000000289947 */ /* 0x004fd80003800000 */
[----:B------:R-:W2:Y:S01]  /*13d0*/  S2UR UR6, SR_CgaCtaId ;  /* 0x00000000000679c3 */ /* 0x000ea20000008800 */
[----:B------:R-:W-:Y:S01]  /*13e0*/  UMOV UR5, 0x400 ;  /* 0x0000040000057882 */ /* 0x000fe20000000000 */
[----:B------:R-:W-:Y:S01]  /*13f0*/  IADD3 R0, R8, R17, RZ ;  /* 0x0000001108007210 */ /* 0x000fe20007ffe0ff */
[----:B--2---:R-:W-:-:S06]  /*1400*/  ULEA UR5, UR6, UR5, 0x18 ;  /* 0x0000000506057291 */ /* 0x004fcc000f8ec03f */
[----:B------:R-:W-:-:S05]  /*1410*/  LEA R0, R0, UR5, 0x1 ;  /* 0x0000000500007c11 */ /* 0x000fca000f8e08ff */
[----:B0-----:R-:W0:Y:S02]  /*1420*/  LDS.U16 R18, [R0] ;  /* 0x0000000000127984 */ /* 0x001e240000000400 */
[----:B0-----:R-:W-:-:S05]  /*1430*/  HADD2.F32 R18, -RZ, R18.H0_H0 ;  /* 0x20000012ff127230 */ /* 0x001fca0000004100 */
[----:B-1----:R-:W-:-:S05]  /*1440*/  FMUL.FTZ R18, R18, R19 ;  /* 0x0000001312127220 */ /* 0x002fca0000410000 */
[----:B------:R-:W-:-:S05]  /*1450*/  F2FP.F16.F32.PACK_AB R18, RZ, R18 ;  /* 0x00000012ff12723e */ /* 0x000fca00000000ff */
[----:B------:R2:W-:Y:S02]  /*1460*/  STS.U16 [R0], R18 ;  /* 0x0000001200007388 */ /* 0x0005e40000000400 */
.L_x_561:
[----:B------:R-:W-:Y:S05]  /*1470*/  BSYNC B2 ;  /* 0x0000000000027941 */ /* 0x000fea0003800000 */
.L_x_560:
[----:B------:R-:W-:Y:S01]  /*1480*/  IADD3 R17, R17, 0x1, RZ ;  /* 0x0000000111117810 */ /* 0x000fe20007ffe0ff */
[----:B------:R-:W-:Y:S06]  /*1490*/  @P0 BRA `(.L_x_562) ;  /* 0xfffffffc00bc0947 */ /* 0x000fec000383ffff */
.L_x_554:
[----:B------:R-:W-:Y:S05]  /*14a0*/  BSYNC B1 ;  /* 0x0000000000017941 */ /* 0x000fea0003800000 */
.L_x_553:
[----:B------:R-:W-:-:S13]  /*14b0*/  ISETP.GE.AND P0, PT, R6, R17, PT ;  /* 0x000000110600720c */ /* 0x000fda0003f06270 */
[----:B------:R-:W-:Y:S05]  /*14c0*/  @!P0 BRA `(.L_x_529) ;  /* 0x00000000007c8947 */ /* 0x000fea0003800000 */
[----:B--2---:R-:W-:Y:S01]  /*14d0*/  IADD3 R0, -R17, 0x1, R6 ;  /* 0x0000000111007810 */ /* 0x004fe20007ffe106 */
[----:B------:R-:W-:Y:S01]  /*14e0*/  BSSY B1, `(.L_x_563) ;  /* 0x000000f000017945 */ /* 0x000fe20003800000 */
[----:B------:R-:W-:Y:S02]  /*14f0*/  IADD3 R16, R6, -R17, RZ ;  /* 0x8000001106107210 */ /* 0x000fe40007ffe0ff */
[----:B------:R-:W-:Y:S02]  /*1500*/  LOP3.LUT P0, R0, R0, 0x3, RZ, 0xc0, !PT ;  /* 0x0000000300007812 */ /* 0x000fe4000780c0ff */
[----:B------:R-:W-:-:S11]  /*1510*/  ISETP.GE.U32.AND P1, PT, R16, 0x3, PT ;  /* 0x000000031000780c */ /* 0x000fd60003f26070 */
[----:B------:R-:W-:Y:S05]  /*1520*/  @!P0 BRA `(.L_x_564) ;  /* 0x0000000000288947 */ /* 0x000fea0003800000 */
[----:B01----:R-:W0:Y:S01]  /*1530*/  S2R R19, SR_CgaCtaId ;  /* 0x0000000000137919 */ /* 0x003e220000008800 */
[----:B------:R-:W-:-:S04]  /*1540*/  MOV R16, 0x400 ;  /* 0x0000040000107802 */ /* 0x000fc80000000f00 */
[----:B0-----:R-:W-:-:S07]  /*1550*/  LEA R19, R19, R16, 0x18 ;  /* 0x0000001013137211 */ /* 0x001fce00078ec0ff */
.L_x_565:
[----:B------:R-:W-:Y:S02]  /*1560*/  IADD3 R16, R8, R17, RZ ;  /* 0x0000001108107210 */ /* 0x000fe40007ffe0ff */
[----:B------:R-:W-:Y:S02]  /*1570*/  IADD3 R0, R0, -0x1, RZ ;  /* 0xffffffff00007810 */ /* 0x000fe40007ffe0ff */
[----:B------:R-:W-:Y:S02]  /*1580*/  LEA R16, R16, R19, 0x1 ;  /* 0x0000001310107211 */ /* 0x000fe400078e08ff */
[----:B------:R-:W-:Y:S02]  /*1590*/  ISETP.NE.AND P0, PT, R0, RZ, PT ;  /* 0x000000ff0000720c */ /* 0x000fe40003f05270 */
[----:B------:R-:W-:Y:S01]  /*15a0*/  IADD3 R17, R17, 0x1, RZ ;  /* 0x0000000111117810 */ /* 0x000fe20007ffe0ff */
[----:B------:R2:W-:Y:S10]  /*15b0*/  STS.U16 [R16], RZ ;  /* 0x000000ff10007388 */ /* 0x0005f40000000400 */
[----:B--2---:R-:W-:Y:S05]  /*15c0*/  @P0 BRA `(.L_x_565) ;  /* 0xfffffffc00e40947 */ /* 0x004fea000383ffff */
.L_x_564:
[----:B------:R-:W-:Y:S05]  /*15d0*/  BSYNC B1 ;  /* 0x0000000000017941 */ /* 0x000fea0003800000 */
.L_x_563:
[----:B------:R-:W-:Y:S05]  /*15e0*/  @!P1 BRA `(.L_x_529) ;  /* 0x0000000000349947 */ /* 0x000fea0003800000 */
[----:B01----:R-:W0:Y:S01]  /*15f0*/  S2R R19, SR_CgaCtaId ;  /* 0x0000000000137919 */ /* 0x003e220000008800 */
[----:B------:R-:W-:-:S04]  /*1600*/  MOV R0, 0x400 ;  /* 0x0000040000007802 */ /* 0x000fc80000000f00 */
[----:B0-----:R-:W-:-:S07]  /*1610*/  LEA R0, R19, R0, 0x18 ;  /* 0x0000000013007211 */ /* 0x001fce00078ec0ff */
.L_x_566:
[----:B------:R-:W-:-:S04]  /*1620*/  IADD3 R19, R8, R17, RZ ;  /* 0x0000001108137210 */ /* 0x000fc80007ffe0ff */
[----:B---3--:R-:W-:Y:S02]  /*1630*/  LEA R16, R19, R0, 0x1 ;  /* 0x0000000013107211 */ /* 0x008fe400078e08ff */
[C---:B------:R-:W-:Y:S02]  /*1640*/  IADD3 R19, R17.reuse, 0x3, RZ ;  /* 0x0000000311137810 */ /* 0x040fe40007ffe0ff */
[----:B------:R-:W-:Y:S01]  /*1650*/  IADD3 R17, R17, 0x4, RZ ;  /* 0x0000000411117810 */ /* 0x000fe20007ffe0ff */
[----:B------:R3:W-:Y:S01]  /*1660*/  STS.U16 [R16], RZ ;  /* 0x000000ff10007388 */ /* 0x0007e20000000400 */
[----:B------:R-:W-:-:S03]  /*1670*/  ISETP.GE.AND P0, PT, R19, R6, PT ;  /* 0x000000061300720c */ /* 0x000fc60003f06270 */
[----:B------:R3:W-:Y:S04]  /*1680*/  STS.U16 [R16+0x2], RZ ;  /* 0x000002ff10007388 */ /* 0x0007e80000000400 */
[----:B------:R3:W-:Y:S04]  /*1690*/  STS.U16 [R16+0x4], RZ ;  /* 0x000004ff10007388 */ /* 0x0007e80000000400 */
[----:B------:R3:W-:Y:S02]  /*16a0*/  STS.U16 [R16+0x6], RZ ;  /* 0x000006ff10007388 */ /* 0x0007e40000000400 */
[----:B------:R-:W-:Y:S05]  /*16b0*/  @!P0 BRA `(.L_x_566) ;  /* 0xfffffffc00d88947 */ /* 0x000fea000383ffff */
.L_x_529:
[----:B------:R-:W-:Y:S05]  /*16c0*/  BSYNC B0 ;  /* 0x0000000000007941 */ /* 0x000fea0003800000 */
.L_x_528:
[----:B------:R-:W-:Y:S01]  /*16d0*/  ISETP.NE.AND P0, PT, R3, RZ, PT ;  /* 0x000000ff0300720c */ /* 0x000fe20003f05270 */
[----:B------:R-:W-:-:S12]  /*16e0*/  BSSY B0, `(.L_x_567) ;  /* 0x0000132000007945 */ /* 0x000fd80003800000 */
[----:B------:R-:W-:Y:S05]  /*16f0*/  @P0 BRA `(.L_x_568) ;  /* 0x0000001000c00947 */ /* 0x000fea0003800000 */
[----:B------:R-:W4:Y:S01]  /*1700*/  LDC R3, c[0x0][0x210] ;  /* 0x00008400ff037b82 */ /* 0x000f220000000800 */
[----:B---3--:R-:W-:Y:S01]  /*1710*/  I2FP.F32.S32 R16, R9 ;  /* 0x0000000900107245 */ /* 0x008fe20000201400 */
[----:B--2---:R-:W-:Y:S01]  /*1720*/  HFMA2.MMA R0, -RZ, RZ, 1.875, 0 ;  /* 0x3f800000ff007435 */ /* 0x004fe200000001ff */
[----:B----4-:R-:W-:-:S03]  /*1730*/  FSETP.GE.FTZ.AND P0, PT, R3, 1, PT ;  /* 0x3f8000000300780b */ /* 0x010fc60003f16000 */
        /* <DEDUP_REMOVED lines=16> */
[----:B------:R-:W-:Y:S05]  /*1840*/  CALL.REL.NOINC `($__internal_6_$__cuda_sm20_dblrcp_rn_slowpath_v3) ;  /* 0x0000003800b87944 */ /* 0x000fea0003c00000 */
.L_x_570:
[----:B------:R-:W-:Y:S01]  /*1850*/  UMOV UR6, 0xf0000000 ;  /* 0xf000000000067882 */ /* 0x000fe20000000000 */
[----:B------:R-:W-:Y:S01]  /*1860*/  UMOV UR7, 0x380fffff ;  /* 0x380fffff00077882 */ /* 0x000fe20000000000 */
[----:B------:R-:W0:Y:S01]  /*1870*/  F2F.F32.F64 R0, R20 ;  /* 0x0000001400007310 */ /* 0x000e220000301000 */
[----:B------:R-:W-:-:S14]  /*1880*/  DSETP.GEU.AND P0, PT, |R20|, UR6, PT ;  /* 0x0000000614007e2a */ /* 0x000fdc000bf0e200 */
[----:B0-----:R-:W-:-:S07]  /*1890*/  @!P0 FMUL R0, R0, 1.175494350822287508e-38 ;  /* 0x0080000000008820 */ /* 0x001fce0000400000 */
.L_x_569:
[----:B------:R-:W-:Y:S01]  /*18a0*/  ISETP.GE.AND P0, PT, R24, 0x1, PT ;  /* 0x000000011800780c */ /* 0x000fe20003f06270 */
[----:B------:R-:W-:Y:S01]  /*18b0*/  BSSY B2, `(.L_x_571) ;  /* 0x00000a9000027945 */ /* 0x000fe20003800000 */
[----:B------:R-:W-:-:S11]  /*18c0*/  MOV R3, RZ ;  /* 0x000000ff00037202 */ /* 0x000fd60000000f00 */
[----:B------:R-:W-:Y:S05]  /*18d0*/  @!P0 BRA `(.L_x_572) ;  /* 0x0000000800988947 */ /* 0x000fea0003800000 */
[----:B------:R-:W-:Y:S01]  /*18e0*/  LOP3.LUT R16, RZ, R12, RZ, 0x33, !PT ;  /* 0x0000000cff107212 */ /* 0x000fe200078e33ff */
[----:B------:R-:W-:Y:S01]  /*18f0*/  BSSY B1, `(.L_x_573) ;  /* 0x0000080000017945 */ /* 0x000fe20003800000 */
[----:B01----:R-:W-:Y:S01]  /*1900*/  HFMA2.MMA R19, -RZ, RZ, 0, 0 ;  /* 0x00000000ff137435 */ /* 0x003fe200000001ff */
[----:B------:R-:W-:Y:S02]  /*1910*/  LOP3.LUT R17, R24, 0x3, RZ, 0xc0, !PT ;  /* 0x0000000318117812 */ /* 0x000fe400078ec0ff */
[----:B------:R-:W-:Y:S02]  /*1920*/  IADD3 R16, -R16, -0x2, -R9 ;  /* 0xfffffffe10107810 */ /* 0x000fe40007ffe909 */
[----:B------:R-:W-:Y:S02]  /*1930*/  MOV R3, RZ ;  /* 0x000000ff00037202 */ /* 0x000fe40000000f00 */
[----:B------:R-:W-:-:S13]  /*1940*/  ISETP.GE.U32.AND P1, PT, R16, 0x3, PT ;  /* 0x000000031000780c */ /* 0x000fda0003f26070 */
[----:B------:R-:W-:Y:S05]  /*1950*/  @!P1 BRA `(.L_x_574) ;  /* 0x0000000400e49947 */ /* 0x000fea0003800000 */
[----:B------:R-:W0:Y:S01]  /*1960*/  S2UR UR6, SR_CgaCtaId ;  /* 0x00000000000679c3 */ /* 0x000e220000008800 */
[----:B------:R-:W-:Y:S01]  /*1970*/  UIADD3 UR5, UR4, 0x1, URZ ;  /* 0x0000000104057890 */ /* 0x000fe2000fffe03f */
[----:B------:R-:W-:Y:S02]  /*1980*/  IADD3 R3, R6, 0x1, RZ ;  /* 0x0000000106037810 */ /* 0x000fe40007ffe0ff */
[----:B------:R-:W-:-:S03]  /*1990*/  MOV R19, RZ ;  /* 0x000000ff00137202 */ /* 0x000fc60000000f00 */
[----:B------:R-:W-:Y:S01]  /*19a0*/  IMAD R2, R2, UR5, RZ ;  /* 0x0000000502027c24 */ /* 0x000fe2000f8e02ff */
[----:B------:R-:W-:-:S03]  /*19b0*/  UMOV UR5, 0x400 ;  /* 0x0000040000057882 */ /* 0x000fc60000000000 */
[----:B------:R-:W-:Y:S01]  /*19c0*/  IMAD R6, R3, UR8, R2 ;  /* 0x0000000803067c24 */ /* 0x000fe2000f8e0202 */
[----:B------:R-:W-:Y:S02]  /*19d0*/  IADD3 R2, R24, -R17, RZ ;  /* 0x8000001118027210 */ /* 0x000fe40007ffe0ff */
[----:B------:R-:W-:Y:S01]  /*19e0*/  MOV R3, RZ ;  /* 0x000000ff00037202 */ /* 0x000fe20000000f00 */
[----:B0-----:R-:W-:-:S06]  /*19f0*/  ULEA UR5, UR6, UR5, 0x18 ;  /* 0x0000000506057291 */ /* 0x001fcc000f8ec03f */
[----:B------:R-:W-:-:S07]  /*1a00*/  LEA R6, R6, UR5, 0x1 ;  /* 0x0000000506067c11 */ /* 0x000fce000f8e08ff */
.L_x_587:
        /* <DEDUP_REMOVED lines=17> */
.L_x_576:
[----:B------:R-:W-:-:S10]  /*1b20*/  HFMA2.MMA R16, -RZ, RZ, 1.9375, 0 ;  /* 0x3fc00000ff107435 */ /* 0x000fd400000001ff */
[----:B------:R-:W-:-:S04]  /*1b30*/  FFMA.FTZ R16, R21, R16, -2.5 ;  /* 0xc020000015107423 */ /* 0x000fc80000010010 */
[----:B------:R-:W-:-:S04]  /*1b40*/  FMUL.FTZ R16, R21, R16 ;  /* 0x0000001015107220 */ /* 0x000fc80000410000 */
[----:B------:R-:W-:-:S07]  /*1b50*/  FFMA.FTZ R16, R21, R16, 1 ;  /* 0x3f80000015107423 */ /* 0x000fce0000010010 */
.L_x_577:
[----:B------:R-:W-:Y:S05]  /*1b60*/  BSYNC B3 ;  /* 0x0000000000037941 */ /* 0x000fea0003800000 */
.L_x_575:
        /* <DEDUP_REMOVED lines=8> */
[----:B------:R0:W-:Y:S03]  /*1bf0*/  STS.U16 [R6], R18 ;  /* 0x0000001206007388 */ /* 0x0001e60000000400 */
        /* <DEDUP_REMOVED lines=12> */
.L_x_579:
[----:B------:R-:W-:-:S10]  /*1cc0*/  HFMA2.MMA R16, -RZ, RZ, 1.9375, 0 ;  /* 0x3fc00000ff107435 */ /* 0x000fd400000001ff */
[----:B------:R-:W-:-:S04]  /*1cd0*/  FFMA.FTZ R16, R21, R16, -2.5 ;  /* 0xc020000015107423 */ /* 0x000fc80000010010 */
[----:B------:R-:W-:-:S04]  /*1ce0*/  FMUL.FTZ R16, R21, R16 ;  /* 0x0000001015107220 */ /* 0x000fc80000410000 */
[----:B------:R-:W-:-:S07]  /*1cf0*/  FFMA.FTZ R16, R21, R16, 1 ;  /* 0x3f80000015107423 */ /* 0x000fce0000010010 */
.L_x_580:
[----:B------:R-:W-:Y:S05]  /*1d00*/  BSYNC B3 ;  /* 0x0000000000037941 */ /* 0x000fea0003800000 */
.L_x_578:
        /* <DEDUP_REMOVED lines=21> */
.L_x_582:
[----:B------:R-:W-:-:S10]  /*1e60*/  HFMA2.MMA R3, -RZ, RZ, 1.9375, 0 ;  /* 0x3fc00000ff037435 */ /* 0x000fd400000001ff */
[----:B------:R-:W-:-:S04]  /*1e70*/  FFMA.FTZ R3, R18, R3, -2.5 ;  /* 0xc020000012037423 */ /* 0x000fc80000010003 */
[----:B------:R-:W-:-:S04]  /*1e80*/  FMUL.FTZ R3, R18, R3 ;  /* 0x0000000312037220 */ /* 0x000fc80000410000 */
[----:B------:R-:W-:-:S07]  /*1e90*/  FFMA.FTZ R3, R18, R3, 1 ;  /* 0x3f80000012037423 */ /* 0x000fce0000010003 */
.L_x_583:
[----:B------:R-:W-:Y:S05]  /*1ea0*/  BSYNC B3 ;  /* 0x0000000000037941 */ /* 0x000fea0003800000 */
.L_x_581:
        /* <DEDUP_REMOVED lines=21> */
.L_x_585:
[----:B------:R-:W-:-:S10]  /*2000*/  HFMA2.MMA R16, -RZ, RZ, 1.9375, 0 ;  /* 0x3fc00000ff107435 */ /* 0x000fd400000001ff */
[----:B------:R-:W-:-:S04]  /*2010*/  FFMA.FTZ R16, R21, R16, -2.5 ;  /* 0xc020000015107423 */ /* 0x000fc80000010010 */
[----:B------:R-:W-:-:S04]  /*2020*/  FMUL.FTZ R16, R21, R16 ;  /* 0x0000001015107220 */ /* 0x000fc80000410000 */
[----:B------:R-:W-:-:S07]  /*2030*/  FFMA.FTZ R3, R21, R16, 1 ;  /* 0x3f80000015037423 */ /* 0x000fce0000010010 */
.L_x_586:
[----:B------:R-:W-:Y:S05]  /*2040*/  BSYNC B3 ;  /* 0x0000000000037941 */ /* 0x000fea0003800000 */
.L_x_584:
        /* <DEDUP_REMOVED lines=10> */
.L_x_574:
[----:B------:R-:W-:Y:S05]  /*20f0*/  BSYNC B1 ;  /* 0x0000000000017941 */ /* 0x000fea0003800000 */
.L_x_573:
[----:B------:R-:W-:-:S13]  /*2100*/  ISETP.NE.AND P1, PT, R17, RZ, PT ;  /* 0x000000ff1100720c */ /* 0x000fda0003f25270 */
[----:B------:R-:W-:Y:S05]  /*2110*/  @!P1 BRA `(.L_x_572) ;  /* 0x0000000000889947 */ /* 0x000fea0003800000 */
[----:B------:R-:W0:Y:S01]  /*2120*/  S2R R21, SR_CgaCtaId ;  /* 0x0000000000157919 */ /* 0x000e220000008800 */
[----:B------:R-:W-:-:S04]  /*2130*/  MOV R2, 0x400 ;  /* 0x0000040000027802 */ /* 0x000fc80000000f00 */
[----:B0-----:R-:W-:-:S07]  /*2140*/  LEA R23, R21, R2, 0x18 ;  /* 0x0000000215177211 */ /* 0x001fce00078ec0ff */
.L_x_591:
        /* <DEDUP_REMOVED lines=17> */
.L_x_589:
[----:B------:R-:W-:-:S05]  /*2260*/  MOV R2, 0x3fc00000 ;  /* 0x3fc0000000027802 */ /* 0x000fca0000000f00 */
[----:B------:R-:W-:-:S04]  /*2270*/  FFMA.FTZ R2, R21, R2, -2.5 ;  /* 0xc020000015027423 */ /* 0x000fc80000010002 */
[----:B------:R-:W-:-:S04]  /*2280*/  FMUL.FTZ R2, R21, R2 ;  /* 0x0000000215027220 */ /* 0x000fc80000410000 */
[----:B------:R-:W-:-:S07]  /*2290*/  FFMA.FTZ R2, R21, R2, 1 ;  /* 0x3f80000015027423 */ /* 0x000fce0000010002 */
.L_x_590:
[----:B------:R-:W-:Y:S05]  /*22a0*/  BSYNC B1 ;  /* 0x0000000000017941 */ /* 0x000fea0003800000 */
.L_x_588:
        /* <DEDUP_REMOVED lines=8> */
[----:B--2---:R-:W-:Y:S05]  /*2330*/  @P1 BRA `(.L_x_591) ;  /* 0xfffffffc00841947 */ /* 0x004fea000383ffff */
.L_x_572:
[----:B------:R-:W-:Y:S05]  /*2340*/  BSYNC B2 ;  /* 0x0000000000027941 */ /* 0x000fea0003800000 */
.L_x_571:
[----:B------:R-:W-:Y:S01]  /*2350*/  BSSY B1, `(.L_x_592) ;  /* 0x0000048000017945 */ /* 0x000fe20003800000 */
[----:B------:R-:W-:-:S03]  /*2360*/  HFMA2.MMA R17, -RZ, RZ, 0, 0 ;  /* 0x00000000ff117435 */ /* 0x000fc600000001ff */
[----:B------:R-:W-:Y:S08]  /*2370*/  @!P0 BRA `(.L_x_593) ;  /* 0x0000000400148947 */ /* 0x000ff00003800000 */
[----:B------:R-:W-:Y:S01]  /*2380*/  LOP3.LUT R0, RZ, R12, RZ, 0x33, !PT ;  /* 0x0000000cff007212 */ /* 0x000fe200078e33ff */
[----:B------:R-:W-:Y:S01]  /*2390*/  BSSY B2, `(.L_x_594) ;  /* 0x000002c000027945 */ /* 0x000fe20003800000 */
[----:B------:R-:W-:Y:S02]  /*23a0*/  LOP3.LUT R7, R24, 0x3, RZ, 0xc0, !PT ;  /* 0x0000000318077812 */ /* 0x000fe400078ec0ff */
[----:B------:R-:W-:Y:S02]  /*23b0*/  IADD3 R0, -R0, -0x2, -R9 ;  /* 0xfffffffe00007810 */ /* 0x000fe40007ffe909 */
[----:B------:R-:W-:Y:S02]  /*23c0*/  MOV R17, RZ ;  /* 0x000000ff00117202 */ /* 0x000fe40000000f00 */
[----:B------:R-:W-:-:S13]  /*23d0*/  ISETP.GE.U32.AND P0, PT, R0, 0x3, PT ;  /* 0x000000030000780c */ /* 0x000fda0003f06070 */
[----:B------:R-:W-:Y:S05]  /*23e0*/  @!P0 BRA `(.L_x_595) ;  /* 0x0000000000988947 */ /* 0x000fea0003800000 */
[----:B------:R-:W-:Y:S02]  /*23f0*/  F2FP.F16.F32.PACK_AB R0, RZ, R3 ;  /* 0x00000003ff00723e */ /* 0x000fe400000000ff */
[----:B------:R-:W-:Y:S02]  /*2400*/  FSETP.NEU.FTZ.AND P0, PT, R3, RZ, PT ;  /* 0x000000ff0300720b */ /* 0x000fe40003f1d000 */
[----:B0-----:R-:W-:Y:S01]  /*2410*/  IADD3 R20, R24, -R7, RZ ;  /* 0x8000000718147210 */ /* 0x001fe20007ffe0ff */
[----:B------:R-:W-:Y:S01]  /*2420*/  HADD2.F32 R0, -RZ, R0.H0_H0 ;  /* 0x20000000ff007230 */ /* 0x000fe20000004100 */
[----:B------:R-:W-:-:S09]  /*2430*/  MOV R17, RZ ;  /* 0x000000ff00117202 */ /* 0x000fd20000000f00 */
.L_x_598:
[----:B------:R-:W-:Y:S01]  /*2440*/  IADD3 R20, R20, -0x4, RZ ;  /* 0xfffffffc14147810 */ /* 0x000fe20007ffe0ff */
[----:B------:R-:W-:Y:S03]  /*2450*/  BSSY B3, `(.L_x_596) ;  /* 0x000001d000037945 */ /* 0x000fe60003800000 */
[----:B------:R-:W-:Y:S01]  /*2460*/  ISETP.NE.AND P1, PT, R20, RZ, PT ;  /* 0x000000ff1400720c */ /* 0x000fe20003f25270 */
[----:B0-----:R-:W-:-:S12]  /*2470*/  @!P0 BRA `(.L_x_597) ;  /* 0x0000000000688947 */ /* 0x001fd80003800000 */
[----:B------:R-:W0:Y:S01]  /*2480*/  S2UR UR6, SR_CgaCtaId ;  /* 0x00000000000679c3 */ /* 0x000e220000008800 */
[----:B------:R-:W-:Y:S01]  /*2490*/  UMOV UR5, 0x400 ;  /* 0x0000040000057882 */ /* 0x000fe20000000000 */
[----:B------:R-:W-:Y:S01]  /*24a0*/  IADD3 R2, R14, R17, RZ ;  /* 0x000000110e027210 */ /* 0x000fe20007ffe0ff */
[----:B------:R-:W2:Y:S01]  /*24b0*/  MUFU.RCP R21, R0 ;  /* 0x0000000000157308 */ /* 0x000ea20000001000 */
[----:B0-----:R-:W-:-:S06]  /*24c0*/  ULEA UR5, UR6, UR5, 0x18 ;  /* 0x0000000506057291 */ /* 0x001fcc000f8ec03f */
[----:B------:R-:W-:-:S05]  /*24d0*/  LEA R2, R2, UR5, 0x1 ;  /* 0x0000000502027c11 */ /* 0x000fca000f8e08ff */
[----:B------:R-:W0:Y:S04]  /*24e0*/  LDS.U16 R6, [R2] ;  /* 0x0000000002067984 */ /* 0x000e280000000400 */
[----:B------:R-:W3:Y:S04]  /*24f0*/  LDS.U16 R16, [R2+0x2] ;  /* 0x0000020002107984 */ /* 0x000ee80000000400 */
[----:B------:R-:W4:Y:S04]  /*2500*/  LDS.U16 R18, [R2+0x4] ;  /* 0x0000040002127984 */ /* 0x000f280000000400 */
[----:B-1----:R-:W1:Y:S01]  /*2510*/  LDS.U16 R19, [R2+0x6] ;  /* 0x0000060002137984 */ /* 0x002e620000000400 */
[----:B0-----:R-:W-:-:S02]  /*2520*/  HADD2.F32 R6, -RZ, R6.H0_H0 ;  /* 0x20000006ff067230 */ /* 0x001fc40000004100 */
[----:B---3--:R-:W-:-:S03]  /*2530*/  HADD2.F32 R16, -RZ, R16.H0_H0 ;  /* 0x20000010ff107230 */ /* 0x008fc60000004100 */
[-C--:B--2---:R-:W-:Y:S01]  /*2540*/  FMUL.FTZ R6, R6, R21.reuse ;  /* 0x0000001506067220 */ /* 0x084fe20000410000 */
[----:B----4-:R-:W-:Y:S02]  /*2550*/  HADD2.F32 R18, -RZ, R18.H0_H0 ;  /* 0x20000012ff127230 */ /* 0x010fe40000004100 */
[-C--:B------:R-:W-:Y:S02]  /*2560*/  FMUL.FTZ R16, R16, R21.reuse ;  /* 0x0000001510107220 */ /* 0x080fe40000410000 */
[----:B------:R-:W-:Y:S01]  /*2570*/  F2FP.F16.F32.PACK_AB R6, RZ, R6 ;  /* 0x00000006ff06723e */ /* 0x000fe200000000ff */
[----:B-1----:R-:W-:Y:S02]  /*2580*/  HADD2.F32 R19, -RZ, R19.H0_H0 ;  /* 0x20000013ff137230 */ /* 0x002fe40000004100 */
        /* <DEDUP_REMOVED lines=9> */
.L_x_597:
[----:B------:R-:W-:Y:S05]  /*2620*/  BSYNC B3 ;  /* 0x0000000000037941 */ /* 0x000fea0003800000 */
.L_x_596:
[----:B------:R-:W-:Y:S01]  /*2630*/  IADD3 R17, R17, 0x4, RZ ;  /* 0x0000000411117810 */ /* 0x000fe20007ffe0ff */
[----:B------:R-:W-:Y:S06]  /*2640*/  @P1 BRA `(.L_x_598) ;  /* 0xfffffffc007c1947 */ /* 0x000fec000383ffff */
.L_x_595:
[----:B------:R-:W-:Y:S05]  /*2650*/  BSYNC B2 ;  /* 0x0000000000027941 */ /* 0x000fea0003800000 */
.L_x_594:
[----:B------:R-:W-:-:S13]  /*2660*/  ISETP.NE.AND P0, PT, R7, RZ, PT ;  /* 0x000000ff0700720c */ /* 0x000fda0003f05270 */
[----:B------:R-:W-:Y:S05]  /*2670*/  @!P0 BRA `(.L_x_593) ;  /* 0x0000000000548947 */ /* 0x000fea0003800000 */
[----:B------:R-:W-:Y:S02]  /*2680*/  F2FP.F16.F32.PACK_AB R0, RZ, R3 ;  /* 0x00000003ff00723e */ /* 0x000fe400000000ff */
[----:B------:R-:W-:-:S03]  /*2690*/  FSETP.NEU.FTZ.AND P1, PT, R3, RZ, PT ;  /* 0x000000ff0300720b */ /* 0x000fc60003f3d000 */
[----:B------:R-:W-:-:S04]  /*26a0*/  HADD2.F32 R0, -RZ, R0.H0_H0 ;  /* 0x20000000ff007230 */ /* 0x000fc80000004100 */
[----:B01----:R0:W1:Y:S06]  /*26b0*/  MUFU.RCP R19, R0 ;  /* 0x0000000000137308 */ /* 0x00306c0000001000 */
.L_x_601:
[----:B------:R-:W-:Y:S01]  /*26c0*/  IADD3 R7, R7, -0x1, RZ ;  /* 0xffffffff07077810 */ /* 0x000fe20007ffe0ff */
[----:B------:R-:W-:Y:S03]  /*26d0*/  BSSY B2, `(.L_x_599) ;  /* 0x000000d000027945 */ /* 0x000fe60003800000 */
[----:B------:R-:W-:Y:S01]  /*26e0*/  ISETP.NE.AND P0, PT, R7, RZ, PT ;  /* 0x000000ff0700720c */ /* 0x000fe20003f05270 */
[----:B--2---:R-:W-:-:S12]  /*26f0*/  @!P1 BRA `(.L_x_600) ;  /* 0x0000000000289947 */ /* 0x004fd80003800000 */
[----:B------:R-:W2:Y:S01]  /*2700*/  S2UR UR6, SR_CgaCtaId ;  /* 0x00000000000679c3 */ /* 0x000ea20000008800 */
[----:B------:R-:W-:Y:S01]  /*2710*/  UMOV UR5, 0x400 ;  /* 0x0000040000057882 */ /* 0x000fe20000000000 */
[----:B0-----:R-:W-:Y:S01]  /*2720*/  IADD3 R0, R14, R17, RZ ;  /* 0x000000110e007210 */ /* 0x001fe20007ffe0ff */
[----:B--2---:R-:W-:-:S06]  /*2730*/  ULEA UR5, UR6, UR5, 0x18 ;  /* 0x0000000506057291 */ /* 0x004fcc000f8ec03f */
[----:B------:R-:W-:-:S05]  /*2740*/  LEA R0, R0, UR5, 0x1 ;  /* 0x0000000500007c11 */ /* 0x000fca000f8e08ff */
[----:B------:R-:W0:Y:S02]  /*2750*/  LDS.U16 R2, [R0] ;  /* 0x0000000000027984 */ /* 0x000e240000000400 */
[----:B0-----:R-:W-:-:S05]  /*2760*/  HADD2.F32 R2, -RZ, R2.H0_H0 ;  /* 0x20000002ff027230 */ /* 0x001fca0000004100 */
[----:B-1----:R-:W-:-:S05]  /*2770*/  FMUL.FTZ R2, R2, R19 ;  /* 0x0000001302027220 */ /* 0x002fca0000410000 */
[----:B------:R-:W-:-:S05]  /*2780*/  F2FP.F16.F32.PACK_AB R2, RZ, R2 ;  /* 0x00000002ff02723e */ /* 0x000fca00000000ff */
[----:B------:R2:W-:Y:S02]  /*2790*/  STS.U16 [R0], R2 ;  /* 0x0000000200007388 */ /* 0x0005e40000000400 */
.L_x_600:
[----:B------:R-:W-:Y:S05]  /*27a0*/  BSYNC B2 ;  /* 0x0000000000027941 */ /* 0x000fea0003800000 */
.L_x_599:
[----:B------:R-:W-:Y:S01]  /*27b0*/  IADD3 R17, R17, 0x1, RZ ;  /* 0x0000000111117810 */ /* 0x000fe20007ffe0ff */
[----:B------:R-:W-:Y:S06]  /*27c0*/  @P0 BRA `(.L_x_601) ;  /* 0xfffffffc00bc0947 */ /* 0x000fec000383ffff */
.L_x_593:
[----:B------:R-:W-:Y:S05]  /*27d0*/  BSYNC B1 ;  /* 0x0000000000017941 */ /* 0x000fea0003800000 */
.L_x_592:
[----:B------:R-:W-:-:S13]  /*27e0*/  ISETP.LE.AND P0, PT, R17, UR4, PT ;  /* 0x0000000411007c0c */ /* 0x000fda000bf03270 */
[----:B------:R-:W-:Y:S05]  /*27f0*/  @!P0 BRA `(.L_x_568) ;  /* 0x0000000000808947 */ /* 0x000fea0003800000 */
[----:B0-2---:R-:W-:Y:S01]  /*2800*/  MOV R0, UR4 ;  /* 0x0000000400007c02 */ /* 0x005fe20008000f00 */
[----:B------:R-:W-:Y:S01]  /*2810*/  BSSY B1, `(.L_x_602) ;  /* 0x0000010000017945 */ /* 0x000fe20003800000 */
[C---:B------:R-:W-:Y:S02]  /*2820*/  IADD3 R2, -R17.reuse, UR4, RZ ;  /* 0x0000000411027c10 */ /* 0x040fe4000fffe1ff */
[----:B------:R-:W-:Y:S02]  /*2830*/  IADD3 R0, -R17, 0x1, R0 ;  /* 0x0000000111007810 */ /* 0x000fe40007ffe100 */
[----:B------:R-:W-:Y:S02]  /*2840*/  ISETP.GE.U32.AND P1, PT, R2, 0x3, PT ;  /* 0x000000030200780c */ /* 0x000fe40003f26070 */
[----:B------:R-:W-:-:S13]  /*2850*/  LOP3.LUT P0, R0, R0, 0x3, RZ, 0xc0, !PT ;  /* 0x0000000300007812 */ /* 0x000fda000780c0ff */
[----:B------:R-:W-:Y:S05]  /*2860*/  @!P0 BRA `(.L_x_603) ;  /* 0x0000000000288947 */ /* 0x000fea0003800000 */
[----:B------:R-:W0:Y:S01]  /*2870*/  S2R R3, SR_CgaCtaId ;  /* 0x0000000000037919 */ /* 0x000e220000008800 */
[----:B------:R-:W-:-:S04]  /*2880*/  MOV R2, 0x400 ;  /* 0x0000040000027802 */ /* 0x000fc80000000f00 */
[----:B0-----:R-:W-:-:S07]  /*2890*/  LEA R3, R3, R2, 0x18 ;  /* 0x0000000203037211 */ /* 0x001fce00078ec0ff */
.L_x_604:
[----:B------:R-:W-:Y:S02]  /*28a0*/  IADD3 R2, R14, R17, RZ ;  /* 0x000000110e027210 */ /* 0x000fe40007ffe0ff */
[----:B------:R-:W-:Y:S02]  /*28b0*/  IADD3 R0, R0, -0x1, RZ ;  /* 0xffffffff00007810 */ /* 0x000fe40007ffe0ff */
[----:B------:R-:W-:Y:S02]  /*28c0*/  LEA R2, R2, R3, 0x1 ;  /* 0x0000000302027211 */ /* 0x000fe400078e08ff */
[----:B------:R-:W-:Y:S02]  /*28d0*/  ISETP.NE.AND P0, PT, R0, RZ, PT ;  /* 0x000000ff0000720c */ /* 0x000fe40003f05270 */
[----:B------:R-:W-:Y:S01]  /*28e0*/  IADD3 R17, R17, 0x1, RZ ;  /* 0x0000000111117810 */ /* 0x000fe20007ffe0ff */
[----:B------:R0:W-:Y:S10]  /*28f0*/  STS.U16 [R2], RZ ;  /* 0x000000ff02007388 */ /* 0x0001f40000000400 */
[----:B0-----:R-:W-:Y:S05]  /*2900*/  @P0 BRA `(.L_x_604) ;  /* 0xfffffffc00e40947 */ /* 0x001fea000383ffff */
.L_x_603:
[----:B------:R-:W-:Y:S05]  /*2910*/  BSYNC B1 ;  /* 0x0000000000017941 */ /* 0x000fea0003800000 */
.L_x_602:
[----:B------:R-:W-:Y:S05]  /*2920*/  @!P1 BRA `(.L_x_568) ;  /* 0x0000000000349947 */ /* 0x000fea0003800000 */
[----:B------:R-:W0:Y:S01]  /*2930*/  S2R R3, SR_CgaCtaId ;  /* 0x0000000000037919 */ /* 0x000e220000008800 */
[----:B------:R-:W-:-:S04]  /*2940*/  MOV R0, 0x400 ;  /* 0x0000040000007802 */ /* 0x000fc80000000f00 */
[----:B0-----:R-:W-:-:S07]  /*2950*/  LEA R3, R3, R0, 0x18 ;  /* 0x0000000003037211 */ /* 0x001fce00078ec0ff */
.L_x_605:
[----:B------:R-:W-:-:S04]  /*2960*/  IADD3 R0, R14, R17, RZ ;  /* 0x000000110e007210 */ /* 0x000fc80007ffe0ff */
[----:B----4-:R-:W-:Y:S02]  /*2970*/  LEA R2, R0, R3, 0x1 ;  /* 0x0000000300027211 */ /* 0x010fe400078e08ff */
[C---:B------:R-:W-:Y:S02]  /*2980*/  IADD3 R0, R17.reuse, 0x3, RZ ;  /* 0x0000000311007810 */ /* 0x040fe40007ffe0ff */
[----:B------:R-:W-:Y:S01]  /*2990*/  IADD3 R17, R17, 0x4, RZ ;  /* 0x0000000411117810 */ /* 0x000fe20007ffe0ff */
[----:B------:R4:W-:Y:S01]  /*29a0*/  STS.U16 [R2], RZ ;  /* 0x000000ff02007388 */ /* 0x0009e20000000400 */
[----:B------:R-:W-:-:S03]  /*29b0*/  ISETP.GE.AND P0, PT, R0, UR4, PT ;  /* 0x0000000400007c0c */ /* 0x000fc6000bf06270 */
[----:B------:R4:W-:Y:S04]  /*29c0*/  STS.U16 [R2+0x2], RZ ;  /* 0x000002ff02007388 */ /* 0x0009e80000000400 */
[----:B------:R4:W-:Y:S04]  /*29d0*/  STS.U16 [R2+0x4], RZ ;  /* 0x000004ff02007388 */ /* 0x0009e80000000400 */
[----:B------:R4:W-:Y:S02]  /*29e0*/  STS.U16 [R2+0x6], RZ ;  /* 0x000006ff02007388 */ /* 0x0009e40000000400 */
[----:B------:R-:W-:Y:S05]  /*29f0*/  @!P0 BRA `(.L_x_605) ;  /* 0xfffffffc00d88947 */ /* 0x000fea000383ffff */
.L_x_568:
[----:B------:R-:W-:Y:S05]  /*2a00*/  BSYNC B0 ;  /* 0x0000000000007941 */ /* 0x000fea0003800000 */
.L_x_567:
        /* <DEDUP_REMOVED lines=9> */
[----:B0-2---:R-:W-:Y:S01]  /*2aa0*/  SHF.R.S32.HI R0, RZ, 0x1f, R4 ;  /* 0x0000001fff007819 */ /* 0x005fe20000011404 */
[----:B------:R-:W-:Y:S01]  /*2ab0*/  ULDC.64 UR8, c[0x0][0x298] ;  /* 0x0000a60000087ab9 */ /* 0x000fe20000000a00 */
[----:B------:R-:W-:Y:S01]  /*2ac0*/  LOP3.LUT R11, RZ, R11, RZ, 0x33, !PT ;  /* 0x0000000bff0b7212 */ /* 0x000fe200078e33ff */
[----:B----4-:R-:W-:Y:S01]  /*2ad0*/  IMAD.WIDE.U32 R2, R4, UR8, RZ ;  /* 0x0000000804027c25 */ /* 0x010fe2000f8e00ff */
[----:B------:R-:W-:Y:S01]  /*2ae0*/  LOP3.LUT R12, RZ, R12, RZ, 0x33, !PT ;  /* 0x0000000cff0c7212 */ /* 0x000fe200078e33ff */
[----:B------:R-:W-:Y:S01]  /*2af0*/  UMOV UR4, 0x400 ;  /* 0x0000040000047882 */ /* 0x000fe20000000000 */
[--C-:B-1----:R-:W-:Y:S01]  /*2b00*/  IADD3 R19, -R11, -0x2, -R10.reuse ;  /* 0xfffffffe0b137810 */ /* 0x102fe20007ffe90a */
[----:B------:R-:W-:Y:S01]  /*2b10*/  IMAD R7, R0, UR8, RZ ;  /* 0x0000000800077c24 */ /* 0x000fe2000f8e02ff */
[----:B------:R-:W-:Y:S02]  /*2b20*/  SHF.R.S32.HI R0, RZ, 0x1f, R5 ;  /* 0x0000001fff007819 */ /* 0x000fe40000011405 */
[----:B------:R-:W-:Y:S01]  /*2b30*/  LOP3.LUT R19, R19, 0x3, RZ, 0xc0, !PT ;  /* 0x0000000313137812 */ /* 0x000fe200078ec0ff */
[----:B------:R-:W-:Y:S01]  /*2b40*/  IMAD R7, R4, UR9, R7 ;  /* 0x0000000904077c24 */ /* 0x000fe2000f8e0207 */
[--C-:B------:R-:W-:Y:S01]  /*2b50*/  IADD3 R4, -R11, -0x3, -R10.reuse ;  /* 0xfffffffd0b047810 */ /* 0x100fe20007ffe90a */
[----:B------:R-:W-:Y:S01]  /*2b60*/  ULDC.64 UR8, c[0x0][0x2a0] ;  /* 0x0000a80000087ab9 */ /* 0x000fe20000000a00 */
[----:B------:R-:W-:-:S02]  /*2b70*/  IADD3 R23, R19, R11, R10 ;  /* 0x0000000b13177210 */ /* 0x000fc40007ffe00a */
[----:B------:R-:W-:Y:S02]  /*2b80*/  IADD3 R3, R3, R7, RZ ;  /* 0x0000000703037210 */ /* 0x000fe40007ffe0ff */
[----:B------:R-:W-:Y:S01]  /*2b90*/  ISETP.GE.U32.AND P1, PT, R4, 0x3, PT ;  /* 0x000000030400780c */ /* 0x000fe20003f26070 */
[----:B------:R-:W-:Y:S01]  /*2ba0*/  IMAD R4, R0, UR8, RZ ;  /* 0x0000000800047c24 */ /* 0x000fe2000f8e02ff */
[----:B------:R-:W-:Y:S01]  /*2bb0*/  SHF.R.S32.HI R0, RZ, 0x1f, R10 ;  /* 0x0000001fff007819 */ /* 0x000fe2000001140a */
[C---:B------:R-:W-:Y:S01]  /*2bc0*/  IMAD.WIDE.U32 R2, R5.reuse, UR8, R2 ;  /* 0x0000000805027c25 */ /* 0x040fe2000f8e0002 */
[C-C-:B------:R-:W-:Y:S01]  /*2bd0*/  IADD3 R7, -R12.reuse, -0x2, -R9.reuse ;  /* 0xfffffffe0c077810 */ /* 0x140fe20007ffe909 */
[----:B-----5:R-:W-:Y:S01]  /*2be0*/  ULEA UR7, UR7, UR4, 0x18 ;  /* 0x0000000407077291 */ /* 0x020fe2000f8ec03f */
[----:B------:R-:W-:Y:S01]  /*2bf0*/  IADD3 R6, -R12, -0x3, -R9 ;  /* 0xfffffffd0c067810 */ /* 0x000fe20007ffe909 */
[----:B------:R-:W-:Y:S01]  /*2c00*/  IMAD R25, R5, UR9, R4 ;  /* 0x0000000905197c24 */ /* 0x000fe2000f8e0204 */
[----:B------:R-:W-:Y:S01]  /*2c10*/  ULDC.64 UR8, c[0x0][0x258] ;  /* 0x0000960000087ab9 */ /* 0x000fe20000000a00 */
[----:B------:R-:W-:Y:S01]  /*2c20*/  LOP3.LUT R18, R7, 0x3, RZ, 0xc0, !PT ;  /* 0x0000000307127812 */ /* 0x000fe200078ec0ff */
[----:B------:R-:W-:Y:S01]  /*2c30*/  IMAD R5, R0, UR8, RZ ;  /* 0x0000000800057c24 */ /* 0x000fe2000f8e02ff */
[----:B------:R-:W-:Y:S01]  /*2c40*/  LEA R8, R8, UR7, 0x1 ;  /* 0x0000000708087c11 */ /* 0x000fe2000f8e08ff */
[----:B------:R-:W-:Y:S01]  /*2c50*/  UMOV UR4, UR6 ;  /* 0x0000000600047c82 */ /* 0x000fe20008000000 */
[----:B------:R-:W-:Y:S01]  /*2c60*/  ISETP.GE.U32.AND P2, PT, R6, 0x3, PT ;  /* 0x000000030600780c */ /* 0x000fe20003f46070 */
[C---:B------:R-:W-:Y:S01]  /*2c70*/  IMAD R5, R10.reuse, UR9, R5 ;  /* 0x000000090a057c24 */ /* 0x040fe2000f8e0205 */
[----:B------:R-:W-:Y:S01]  /*2c80*/  LEA R0, R13, UR7, 0x1 ;  /* 0x000000070d007c11 */ /* 0x000fe2000f8e08ff */
[----:B------:R-:W-:Y:S01]  /*2c90*/  IMAD.WIDE.U32 R10, R10, UR8, RZ ;  /* 0x000000080a0a7c25 */ /* 0x000fe2000f8e00ff */
[----:B------:R-:W-:Y:S01]  /*2ca0*/  LEA R14, R14, UR7, 0x1 ;  /* 0x000000070e0e7c11 */ /* 0x000fe2000f8e08ff */
[----:B------:R-:W-:Y:S01]  /*2cb0*/  ULDC UR6, c[0x0][0x14] ;  /* 0x0000050000067ab9 */ /* 0x000fe20000000800 */
[----:B------:R-:W-:Y:S01]  /*2cc0*/  IADD3 R20, R7, -R18, RZ ;  /* 0x8000001207147210 */ /* 0x000fe20007ffe0ff */
[----:B------:R-:W-:Y:S01]  /*2cd0*/  ULDC.64 UR8, c[0x0][0x208] ;  /* 0x0000820000087ab9 */ /* 0x000fe20000000a00 */
[----:B------:R-:W-:-:S02]  /*2ce0*/  IADD3 R21, R11, R5, RZ ;  /* 0x000000050b157210 */ /* 0x000fc40007ffe0ff */
[----:B------:R-:W-:Y:S02]  /*2cf0*/  IADD3 R22, R8, 0x4, RZ ;  /* 0x0000000408167810 */ /* 0x000fe40007ffe0ff */
[----:B------:R-:W-:Y:S02]  /*2d00*/  IADD3 R23, -R23, RZ, RZ ;  /* 0x000000ff17177210 */ /* 0x000fe40007ffe1ff */
[----:B------:R-:W-:-:S07]  /*2d10*/  IADD3 R25, R3, R25, RZ ;  /* 0x0000001903197210 */ /* 0x000fce0007ffe0ff */
.L_x_625:
[----:B0-----:R-:W0:Y:S01]  /*2d20*/  LDC R13, c[0x0][0x228] ;  /* 0x00008a00ff0d7b82 */ /* 0x001e220000000800 */
[----:B---3--:R-:W-:Y:S01]  /*2d30*/  IABS R16, UR4 ;  /* 0x0000000400107c13 */ /* 0x008fe20008000000 */
[----:B------:R-:W-:Y:S01]  /*2d40*/  BSSY B0, `(.L_x_606) ;  /* 0x00000b2000007945 */ /* 0x000fe20003800000 */
[----:B0-----:R-:W-:-:S04]  /*2d50*/  IABS R12, R13 ;  /* 0x0000000d000c7213 */ /* 0x001fc80000000000 */
[----:B------:R-:W0:Y:S08]  /*2d60*/  I2F.RP R6, R12 ;  /* 0x0000000c00067306 */ /* 0x000e300000209400 */
[----:B0-----:R-:W0:Y:S02]  /*2d70*/  MUFU.RCP R6, R6 ;  /* 0x0000000600067308 */ /* 0x001e240000001000 */
[----:B0-----:R-:W-:-:S06]  /*2d80*/  IADD3 R4, R6, 0xffffffe, RZ ;  /* 0x0ffffffe06047810 */ /* 0x001fcc0007ffe0ff */
[----:B------:R0:W1:Y:S02]  /*2d90*/  F2I.FTZ.U32.TRUNC.NTZ R5, R4 ;  /* 0x0000000400057305 */ /* 0x000064000021f000 */
[----:B0-----:R-:W-:Y:S01]  /*2da0*/  HFMA2.MMA R4, -RZ, RZ, 0, 0 ;  /* 0x00000000ff047435 */ /* 0x001fe200000001ff */
[----:B-1----:R-:W-:-:S05]  /*2db0*/  IADD3 R7, RZ, -R5, RZ ;  /* 0x80000005ff077210 */ /* 0x002fca0007ffe0ff */
[----:B------:R-:W-:-:S04]  /*2dc0*/  IMAD R7, R7, R12, RZ ;  /* 0x0000000c07077224 */ /* 0x000fc800078e02ff */
[----:B------:R-:W-:Y:S01]  /*2dd0*/  IMAD.HI.U32 R5, R5, R7, R4 ;  /* 0x0000000705057227 */ /* 0x000fe200078e0004 */
[----:B------:R-:W-:Y:S02]  /*2de0*/  MOV R7, R16 ;  /* 0x0000001000077202 */ /* 0x000fe40000000f00 */
[----:B------:R-:W-:-:S03]  /*2df0*/  LOP3.LUT R4, R13, UR4, RZ, 0x3c, !PT ;  /* 0x000000040d047c12 */ /* 0x000fc6000f8e3cff */
[----:B------:R-:W-:Y:S01]  /*2e00*/  IMAD.HI.U32 R27, R5, R7, RZ ;  /* 0x00000007051b7227 */ /* 0x000fe200078e00ff */
[----:B------:R-:W-:-:S04]  /*2e10*/  ISETP.GE.AND P3, PT, R4, RZ, PT ;  /* 0x000000ff0400720c */ /* 0x000fc80003f66270 */
[----:B------:R-:W-:-:S05]  /*2e20*/  IADD3 R5, -R27, RZ, RZ ;  /* 0x000000ff1b057210 */ /* 0x000fca0007ffe1ff */
[----:B------:R-:W-:-:S05]  /*2e30*/  IMAD R5, R12, R5, R7 ;  /* 0x000000050c057224 */ /* 0x000fca00078e0207 */
[----:B------:R-:W-:-:S13]  /*2e40*/  ISETP.GT.U32.AND P4, PT, R12, R5, PT ;  /* 0x000000050c00720c */ /* 0x000fda0003f84070 */
[-C--:B------:R-:W-:Y:S02]  /*2e50*/  @!P4 IADD3 R5, R5, -R12.reuse, RZ ;  /* 0x8000000c0505c210 */ /* 0x080fe40007ffe0ff */
[----:B------:R-:W-:Y:S02]  /*2e60*/  @!P4 IADD3 R27, R27, 0x1, RZ ;  /* 0x000000011b1bc810 */ /* 0x000fe40007ffe0ff */
[----:B------:R-:W-:Y:S02]  /*2e70*/  ISETP.GE.U32.AND P0, PT, R5, R12, PT ;  /* 0x0000000c0500720c */ /* 0x000fe40003f06070 */
[----:B------:R-:W-:-:S11]  /*2e80*/  ISETP.NE.AND P4, PT, R13, RZ, PT ;  /* 0x000000ff0d00720c */ /* 0x000fd60003f85270 */
[----:B------:R-:W-:Y:S02]  /*2e90*/  @P0 IADD3 R27, R27, 0x1, RZ ;  /* 0x000000011b1b0810 */ /* 0x000fe40007ffe0ff */
[----:B------:R-:W-:Y:S02]  /*2ea0*/  ISETP.GE.AND P0, PT, R24, 0x1, PT ;  /* 0x000000011800780c */ /* 0x000fe40003f06270 */
[----:B------:R-:W-:Y:S02]  /*2eb0*/  @!P3 IADD3 R27, -R27, RZ, RZ ;  /* 0x000000ff1b1bb210 */ /* 0x000fe40007ffe1ff */
[----:B------:R-:W-:-:S04]  /*2ec0*/  @!P4 LOP3.LUT R27, RZ, R13, RZ, 0x33, !PT ;  /* 0x0000000dff1bc212 */ /* 0x000fc800078e33ff */
[----:B------:R-:W-:-:S05]  /*2ed0*/  IADD3 R26, -R27, RZ, RZ ;  /* 0x000000ff1b1a7210 */ /* 0x000fca0007ffe1ff */
[----:B------:R-:W-:Y:S01]  /*2ee0*/  IMAD R26, R13, R26, UR4 ;  /* 0x000000040d1a7e24 */ /* 0x000fe2000f8e021a */
[----:B------:R-:W-:Y:S06]  /*2ef0*/  @!P0 BRA `(.L_x_607) ;  /* 0x0000000800588947 */ /* 0x000fec0003800000 */
[----:B------:R-:W-:Y:S01]  /*2f00*/  SHF.R.S32.HI R4, RZ, 0x1f, R27 ;  /* 0x0000001fff047819 */ /* 0x000fe2000001141b */
[----:B------:R-:W-:Y:S01]  /*2f10*/  ULDC.64 UR10, c[0x0][0x240] ;  /* 0x00009000000a7ab9 */ /* 0x000fe20000000a00 */
[----:B------:R-:W-:Y:S02]  /*2f20*/  MOV R5, R21 ;  /* 0x0000001500057202 */ /* 0x000fe40000000f00 */
[----:B------:R-:W-:Y:S01]  /*2f30*/  SHF.R.S32.HI R6, RZ, 0x1f, R26 ;  /* 0x0000001fff067819 */ /* 0x000fe2000001141a */
[----:B------:R-:W-:Y:S01]  /*2f40*/  IMAD R12, R4, UR10, RZ ;  /* 0x0000000a040c7c24 */ /* 0x000fe2000f8e02ff */
[----:B------:R-:W-:Y:S02]  /*2f50*/  MOV R4, R10 ;  /* 0x0000000a00047202 */ /* 0x000fe40000000f00 */
[----:B------:R-:W-:Y:S01]  /*2f60*/  MOV R31, RZ ;  /* 0x000000ff001f7202 */ /* 0x000fe20000000f00 */
[C---:B------:R-:W-:Y:S02]  /*2f70*/  IMAD R7, R27.reuse, UR11, R12 ;  /* 0x0000000b1b077c24 */ /* 0x040fe4000f8e020c */
[----:B------:R-:W-:Y:S01]  /*2f80*/  IMAD.WIDE.U32 R4, R27, UR10, R4 ;  /* 0x0000000a1b047c25 */ /* 0x000fe2000f8e0004 */
[----:B------:R-:W-:-:S03]  /*2f90*/  ULDC.64 UR10, c[0x0][0x248] ;  /* 0x00009200000a7ab9 */ /* 0x000fc60000000a00 */
[----:B------:R-:W-:Y:S01]  /*2fa0*/  IMAD R13, R6, UR10, RZ ;  /* 0x0000000a060d7c24 */ /* 0x000fe2000f8e02ff */
[----:B------:R-:W-:-:S03]  /*2fb0*/  IADD3 R5, R5, R7, RZ ;  /* 0x0000000705057210 */ /* 0x000fc60007ffe0ff */
[C---:B------:R-:W-:Y:S02]  /*2fc0*/  IMAD R13, R26.reuse, UR11, R13 ;  /* 0x0000000b1a0d7c24 */ /* 0x040fe4000f8e020d */
[----:B------:R-:W-:-:S05]  /*2fd0*/  IMAD.WIDE.U32 R4, R26, UR10, R4 ;  /* 0x0000000a1a047c25 */ /* 0x000fca000f8e0004 */
[----:B------:R-:W-:-:S07]  /*2fe0*/  IADD3 R29, R5, R13, RZ ;  /* 0x0000000d051d7210 */ /* 0x000fce0007ffe0ff */
.L_x_613:
[----:B------:R-:W-:Y:S01]  /*2ff0*/  IADD3 R33, R9, R31, RZ ;  /* 0x0000001f09217210 */ /* 0x000fe20007ffe0ff */
[----:B------:R-:W0:Y:S01]  /*3000*/  LDC.64 R6, c[0x0][0x218] ;  /* 0x00008600ff067b82 */ /* 0x000e220000000a00 */
[----:B------:R-:W-:Y:S01]  /*3010*/  ULDC.64 UR10, c[0x0][0x250] ;  /* 0x00009400000a7ab9 */ /* 0x000fe20000000a00 */
[----:B------:R-:W-:Y:S02]  /*3020*/  MOV R13, R29 ;  /* 0x0000001d000d7202 */ /* 0x000fe40000000f00 */
[----:B------:R-:W-:-:S05]  /*3030*/  SHF.R.S32.HI R12, RZ, 0x1f, R33 ;  /* 0x0000001fff0c7819 */ /* 0x000fca0000011421 */
[----:B------:R-:W-:Y:S01]  /*3040*/  IMAD R28, R12, UR10, RZ ;  /* 0x0000000a0c1c7c24 */ /* 0x000fe2000f8e02ff */
[----:B------:R-:W-:-:S05]  /*3050*/  MOV R12, R4 ;  /* 0x00000004000c7202 */ /* 0x000fca0000000f00 */
[----:B------:R-:W-:-:S04]  /*3060*/  IMAD.WIDE.U32 R16, R33, UR10, R12 ;  /* 0x0000000a21107c25 */ /* 0x000fc8000f8e000c */
[----:B------:R-:W-:Y:S01]  /*3070*/  IMAD R13, R33, UR11, R28 ;  /* 0x0000000b210d7c24 */ /* 0x000fe2000f8e021c */
[----:B------:R-:W-:-:S04]  /*3080*/  SHF.L.U32 R33, R16, 0x1, RZ ;  /* 0x0000000110217819 */ /* 0x000fc800000006ff */
[----:B------:R-:W-:Y:S02]  /*3090*/  IADD3 R13, R17, R13, RZ ;  /* 0x0000000d110d7210 */ /* 0x000fe40007ffe0ff */
[----:B0-----:R-:W-:Y:S01]  /*30a0*/  IADD3 R12, P0, R33, R6, RZ ;  /* 0x00000006210c7210 */ /* 0x001fe20007f1e0ff */
[----:B------:R-:W0:Y:S01]  /*30b0*/  LDS.U16 R17, [R8] ;  /* 0x0000000008117984 */ /* 0x000e220000000400 */
[----:B------:R-:W-:-:S04]  /*30c0*/  SHF.L.U64.HI R30, R16, 0x1, R13 ;  /* 0x00000001101e7819 */ /* 0x000fc8000001020d */
[----:B------:R-:W-:-:S05]  /*30d0*/  IADD3.X R13, R30, R7, RZ, P0, !PT ;  /* 0x000000071e0d7210 */ /* 0x000fca00007fe4ff */
[----:B------:R-:W2:Y:S01]  /*30e0*/  LDG.E.U16 R16, desc[UR8][R12.64] ;  /* 0x000000080c107981 */ /* 0x000ea2000c1e1500 */
[----:B------:R-:W-:Y:S01]  /*30f0*/  ISETP.GE.AND P0, PT, R15, 0x2, PT ;  /* 0x000000020f00780c */ /* 0x000fe20003f06270 */
[----:B------:R-:W-:Y:S01]  /*3100*/  BSSY B1, `(.L_x_608) ;  /* 0x000006f000017945 */ /* 0x000fe20003800000 */
[----:B0-----:R-:W-:Y:S02]  /*3110*/  HADD2.F32 R17, -RZ, R17.H0_H0 ;  /* 0x20000011ff117230 */ /* 0x001fe40000004100 */
[----:B--2---:R-:W-:-:S05]  /*3120*/  HADD2.F32 R16, -RZ, R16.H0_H0 ;  /* 0x20000010ff107230 */ /* 0x004fca0000004100 */
[----:B------:R-:W-:-:S05]  /*3130*/  F2FP.F16.F32.PACK_AB R16, R17, R16 ;  /* 0x000000101110723e */ /* 0x000fca00000000ff */
[--C-:B------:R-:W-:Y:S02]  /*3140*/  HADD2.F32 R17, -RZ, R16.reuse.H0_H0 ;  /* 0x20000010ff117230 */ /* 0x100fe40000004100 */
[----:B------:R-:W-:-:S05]  /*3150*/  HADD2.F32 R16, -RZ, R16.H1_H1 ;  /* 0x30000010ff107230 */ /* 0x000fca0000004100 */
[----:B------:R-:W-:-:S05]  /*3160*/  FMUL.FTZ R16, R17, R16 ;  /* 0x0000001011107220 */ /* 0x000fca0000410000 */
[----:B------:R-:W-:-:S05]  /*3170*/  F2FP.F16.F32.PACK_AB R16, RZ, R16 ;  /* 0x00000010ff10723e */ /* 0x000fca00000000ff */
[----:B------:R-:W-:Y:S01]  /*3180*/  HADD2.F32 R16, -RZ, R16.H0_H0 ;  /* 0x20000010ff107230 */ /* 0x000fe20000004100 */
[----:B------:R-:W-:Y:S06]  /*3190*/  @!P0 BRA `(.L_x_609) ;  /* 0x0000000400948947 */ /* 0x000fec0003800000 */
[----:B------:R-:W-:Y:S01]  /*31a0*/  BSSY B2, `(.L_x_610) ;  /* 0x000003c000027945 */ /* 0x000fe20003800000 */
[----:B------:R-:W-:Y:S01]  /*31b0*/  HFMA2.MMA R17, -RZ, RZ, 0, 5.9604644775390625e-08 ;  /* 0x00000001ff117435 */ /* 0x000fe200000001ff */
[----:B------:R-:W-:Y:S02]  /*31c0*/  ISETP.NE.AND P0, PT, R19, RZ, PT ;  /* 0x000000ff1300720c */ /* 0x000fe40003f05270 */
[----:B------:R-:W-:Y:S11]  /*31d0*/  @!P1 BRA `(.L_x_611) ;  /* 0x0000000000e09947 */ /* 0x000ff60003800000 */
[----:B------:R-:W-:Y:S02]  /*31e0*/  IADD3 R6, P3, P4, R33, 0x8, R6 ;  /* 0x0000000821067810 */ /* 0x000fe40007c7e006 */
[----:B------:R-:W-:Y:S02]  /*31f0*/  MOV R17, 0x1 ;  /* 0x0000000100117802 */ /* 0x000fe40000000f00 */
[----:B------:R-:W-:Y:S02]  /*3200*/  IADD3.X R7, R30, R7, RZ, P3, P4 ;  /* 0x000000071e077210 */ /* 0x000fe40001fe84ff */
[----:B------:R-:W-:Y:S02]  /*3210*/  MOV R28, R22 ;  /* 0x00000016001c7202 */ /* 0x000fe40000000f00 */
[----:B------:R-:W-:-:S07]  /*3220*/  MOV R30, R23 ;  /* 0x00000017001e7202 */ /* 0x000fce0000000f00 */
.L_x_612:
[----:B------:R-:W2:Y:S04]  /*3230*/  LDG.E.U16 R36, desc[UR8][R6.64+-0x6] ;  /* 0xfffffa0806247981 */ /* 0x000ea8000c1e1500 */
[----:B------:R-:W3:Y:S04]  /*3240*/  LDG.E.U16 R34, desc[UR8][R6.64+-0x4] ;  /* 0xfffffc0806227981 */ /* 0x000ee8000c1e1500 */
[----:B------:R-:W4:Y:S04]  /*3250*/  LDG.E.U16 R33, desc[UR8][R6.64+-0x2] ;  /* 0xfffffe0806217981 */ /* 0x000f28000c1e1500 */
[----:B------:R0:W5:Y:S01]  /*3260*/  LDG.E.U16 R32, desc[UR8][R6.64] ;  /* 0x0000000806207981 */ /* 0x000162000c1e1500 */
[----:B------:R-:W-:-:S02]  /*3270*/  IADD3 R30, R30, -0x4, RZ ;  /* 0xfffffffc1e1e7810 */ /* 0x000fc40007ffe0ff */
[----:B------:R-:W-:Y:S01]  /*3280*/  IADD3 R17, R17, 0x4, RZ ;  /* 0x0000000411117810 */ /* 0x000fe20007ffe0ff */
[----:B------:R-:W1:Y:S01]  /*3290*/  LDS.U16 R35, [R28+-0x2] ;  /* 0xfffffe001c237984 */ /* 0x000e620000000400 */
[----:B------:R-:W-:Y:S02]  /*32a0*/  ISETP.NE.AND P3, PT, R30, 0x2, PT ;  /* 0x000000021e00780c */ /* 0x000fe40003f65270 */
[----:B0-----:R-:W-:-:S04]  /*32b0*/  IADD3 R6, P4, R6, 0x8, RZ ;  /* 0x0000000806067810 */ /* 0x001fc80007f9e0ff */
[----:B------:R-:W-:Y:S01]  /*32c0*/  IADD3.X R7, RZ, R7, RZ, P4, !PT ;  /* 0x00000007ff077210 */ /* 0x000fe200027fe4ff */
[----:B-1----:R-:W-:Y:S02]  /*32d0*/  HADD2.F32 R35, -RZ, R35.H0_H0 ;  /* 0x20000023ff237230 */ /* 0x002fe40000004100 */
[----:B--2---:R-:W-:Y:S02]  /*32e0*/  HADD2.F32 R36, -RZ, R36.H0_H0 ;  /* 0x20000024ff247230 */ /* 0x004fe40000004100 */
[----:B---3--:R-:W-:-:S03]  /*32f0*/  HADD2.F32 R34, -RZ, R34.H0_H0 ;  /* 0x20000022ff227230 */ /* 0x008fc60000004100 */
[----:B------:R-:W-:-:S05]  /*3300*/  F2FP.F16.F32.PACK_AB R35, R36, R35 ;  /* 0x000000232423723e */ /* 0x000fca00000000ff */
[--C-:B------:R-:W-:Y:S02]  /*3310*/  HADD2.F32 R36, -RZ, R35.reuse.H1_H1 ;  /* 0x30000023ff247230 */ /* 0x100fe40000004100 */
[----:B------:R-:W-:-:S05]  /*3320*/  HADD2.F32 R35, -RZ, R35.H0_H0 ;  /* 0x20000023ff237230 */ /* 0x000fca0000004100 */
[----:B------:R-:W-:Y:S01]  /*3330*/  FMUL.FTZ R35, R36, R35 ;  /* 0x0000002324237220 */ /* 0x000fe20000410000 */
[----:B----4-:R-:W-:-:S04]  /*3340*/  HADD2.F32 R36, -RZ, R33.H0_H0 ;  /* 0x20000021ff247230 */ /* 0x010fc80000004100 */
[----:B------:R-:W-:-:S05]  /*3350*/  F2FP.F16.F32.PACK_AB R35, RZ, R35 ;  /* 0x00000023ff23723e */ /* 0x000fca00000000ff */
[----:B------:R-:W-:-:S05]  /*3360*/  HADD2.F32 R35, -RZ, R35.H0_H0 ;  /* 0x20000023ff237230 */ /* 0x000fca0000004100 */
[----:B------:R-:W-:Y:S02]  /*3370*/  FADD.FTZ R16, R35, R16 ;  /* 0x0000001023107221 */ /* 0x000fe40000010000 */
[----:B------:R-:W0:Y:S02]  /*3380*/  LDS.U16 R35, [R28] ;  /* 0x000000001c237984 */ /* 0x000e240000000400 */
[----:B0-----:R-:W-:-:S05]  /*3390*/  HADD2.F32 R35, -RZ, R35.H0_H0 ;  /* 0x20000023ff237230 */ /* 0x001fca0000004100 */
[----:B------:R-:W-:-:S05]  /*33a0*/  F2FP.F16.F32.PACK_AB R35, R34, R35 ;  /* 0x000000232223723e */ /* 0x000fca00000000ff */
[--C-:B------:R-:W-:Y:S02]  /*33b0*/  HADD2.F32 R34, -RZ, R35.reuse.H1_H1 ;  /* 0x30000023ff227230 */ /* 0x100fe40000004100 */
[----:B------:R-:W-:-:S05]  /*33c0*/  HADD2.F32 R35, -RZ, R35.H0_H0 ;  /* 0x20000023ff237230 */ /* 0x000fca0000004100 */
[----:B------:R-:W-:Y:S02]  /*33d0*/  FMUL.FTZ R34, R34, R35 ;  /* 0x0000002322227220 */ /* 0x000fe40000410000 */
[----:B------:R-:W0:Y:S03]  /*33e0*/  LDS.U16 R35, [R28+0x2] ;  /* 0x000002001c237984 */ /* 0x000e260000000400 */
[----:B------:R-:W-:Y:S01]  /*33f0*/  F2FP.F16.F32.PACK_AB R34, RZ, R34 ;  /* 0x00000022ff22723e */ /* 0x000fe200000000ff */
[----:B0-----:R-:W-:-:S05]  /*3400*/  HADD2.F32 R35, -RZ, R35.H0_H0 ;  /* 0x20000023ff237230 */ /* 0x001fca0000004100 */
[----:B------:R-:W-:Y:S01]  /*3410*/  F2FP.F16.F32.PACK_AB R33, R36, R35 ;  /* 0x000000232421723e */ /* 0x000fe200000000ff */
[----:B------:R-:W-:-:S04]  /*3420*/  HADD2.F32 R35, -RZ, R34.H0_H0 ;  /* 0x20000022ff237230 */ /* 0x000fc80000004100 */
[--C-:B------:R-:W-:Y:S02]  /*3430*/  HADD2.F32 R34, -RZ, R33.reuse.H1_H1 ;  /* 0x30000021ff227230 */ /* 0x100fe40000004100 */
[----:B------:R-:W-:Y:S01]  /*3440*/  FADD.FTZ R16, R16, R35 ;  /* 0x0000002310107221 */ /* 0x000fe20000010000 */
[----:B------:R-:W-:Y:S02]  /*3450*/  HADD2.F32 R33, -RZ, R33.H0_H0 ;  /* 0x20000021ff217230 */ /* 0x000fe40000004100 */
[----:B-----5:R-:W-:-:S03]  /*3460*/  HADD2.F32 R35, -RZ, R32.H0_H0 ;  /* 0x20000020ff237230 */ /* 0x020fc60000004100 */
[----:B------:R-:W-:Y:S02]  /*3470*/  FMUL.FTZ R33, R34, R33 ;  /* 0x0000002122217220 */ /* 0x000fe40000410000 */
[----:B------:R0:W1:Y:S03]  /*3480*/  LDS.U16 R34, [R28+0x4] ;  /* 0x000004001c227984 */ /* 0x0000660000000400 */
[----:B------:R-:W-:-:S05]  /*3490*/  F2FP.F16.F32.PACK_AB R33, RZ, R33 ;  /* 0x00000021ff21723e */ /* 0x000fca00000000ff */
[----:B------:R-:W-:Y:S01]  /*34a0*/  HADD2.F32 R33, -RZ, R33.H0_H0 ;  /* 0x20000021ff217230 */ /* 0x000fe20000004100 */
[----:B0-----:R-:W-:-:S04]  /*34b0*/  IADD3 R28, R28, 0x8, RZ ;  /* 0x000000081c1c7810 */ /* 0x001fc80007ffe0ff */
[----:B------:R-:W-:Y:S01]  /*34c0*/  FADD.FTZ R16, R16, R33 ;  /* 0x0000002110107221 */ /* 0x000fe20000010000 */
[----:B-1----:R-:W-:-:S05]  /*34d0*/  HADD2.F32 R34, -RZ, R34.H0_H0 ;  /* 0x20000022ff227230 */ /* 0x002fca0000004100 */
[----:B------:R-:W-:-:S05]  /*34e0*/  F2FP.F16.F32.PACK_AB R34, R35, R34 ;  /* 0x000000222322723e */ /* 0x000fca00000000ff */
[--C-:B------:R-:W-:Y:S02]  /*34f0*/  HADD2.F32 R32, -RZ, R34.reuse.H1_H1 ;  /* 0x30000022ff207230 */ /* 0x100fe40000004100 */
[----:B------:R-:W-:-:S05]  /*3500*/  HADD2.F32 R35, -RZ, R34.H0_H0 ;  /* 0x20000022ff237230 */ /* 0x000fca0000004100 */
[----:B------:R-:W-:-:S05]  /*3510*/  FMUL.FTZ R32, R32, R35 ;  /* 0x0000002320207220 */ /* 0x000fca0000410000 */
[----:B------:R-:W-:-:S05]  /*3520*/  F2FP.F16.F32.PACK_AB R32, RZ, R32 ;  /* 0x00000020ff20723e */ /* 0x000fca00000000ff */
[----:B------:R-:W-:-:S05]  /*3530*/  HADD2.F32 R33, -RZ, R32.H0_H0 ;  /* 0x20000020ff217230 */ /* 0x000fca0000004100 */
[----:B------:R-:W-:Y:S01]  /*3540*/  FADD.FTZ R16, R16, R33 ;  /* 0x0000002110107221 */ /* 0x000fe20000010000 */
[----:B------:R-:W-:Y:S06]  /*3550*/  @P3 BRA `(.L_x_612) ;  /* 0xfffffffc00343947 */ /* 0x000fec000383ffff */
.L_x_611:
[----:B------:R-:W-:Y:S05]  /*3560*/  BSYNC B2 ;  /* 0x0000000000027941 */ /* 0x000fea0003800000 */
.L_x_610:
[----:B------:R-:W-:Y:S05]  /*3570*/  @!P0 BRA `(.L_x_609) ;  /* 0x00000000009c8947 */ /* 0x000fea0003800000 */
[----:B------:R-:W-:-:S05]  /*3580*/  IMAD.WIDE R12, R17, 0x2, R12 ;  /* 0x00000002110c7825 */ /* 0x000fca00078e020c */
[----:B------:R-:W2:Y:S01]  /*3590*/  LDG.E.U16 R7, desc[UR8][R12.64] ;  /* 0x000000080c077981 */ /* 0x000ea2000c1e1500 */
[----:B------:R-:W-:Y:S02]  /*35a0*/  LEA R17, R17, R8, 0x1 ;  /* 0x0000000811117211 */ /* 0x000fe400078e08ff */
[----:B------:R-:W-:-:S03]  /*35b0*/  ISETP.NE.AND P0, PT, R19, 0x1, PT ;  /* 0x000000011300780c */ /* 0x000fc60003f05270 */
[----:B------:R-:W0:Y:S02]  /*35c0*/  LDS.U16 R6, [R17] ;  /* 0x0000000011067984 */ /* 0x000e240000000400 */
[----:B0-----:R-:W-:Y:S02]  /*35d0*/  HADD2.F32 R6, -RZ, R6.H0_H0 ;  /* 0x20000006ff067230 */ /* 0x001fe40000004100 */
[----:B--2---:R-:W-:-:S05]  /*35e0*/  HADD2.F32 R7, -RZ, R7.H0_H0 ;  /* 0x20000007ff077230 */ /* 0x004fca0000004100 */
[----:B------:R-:W-:-:S05]  /*35f0*/  F2FP.F16.F32.PACK_AB R6, R7, R6 ;  /* 0x000000060706723e */ /* 0x000fca00000000ff */
[--C-:B------:R-:W-:Y:S02]  /*3600*/  HADD2.F32 R7, -RZ, R6.reuse.H1_H1 ;  /* 0x30000006ff077230 */ /* 0x100fe40000004100 */
[----:B------:R-:W-:-:S05]  /*3610*/  HADD2.F32 R6, -RZ, R6.H0_H0 ;  /* 0x20000006ff067230 */ /* 0x000fca0000004100 */
[----:B------:R-:W-:-:S05]  /*3620*/  FMUL.FTZ R6, R7, R6 ;  /* 0x0000000607067220 */ /* 0x000fca0000410000 */
[----:B------:R-:W-:-:S05]  /*3630*/  F2FP.F16.F32.PACK_AB R6, RZ, R6 ;  /* 0x00000006ff06723e */ /* 0x000fca00000000ff */
[----:B------:R-:W-:-:S05]  /*3640*/  HADD2.F32 R7, -RZ, R6.H0_H0 ;  /* 0x20000006ff077230 */ /* 0x000fca0000004100 */
[----:B------:R-:W-:Y:S01]  /*3650*/  FADD.FTZ R16, R16, R7 ;  /* 0x0000000710107221 */ /* 0x000fe20000010000 */
[----:B------:R-:W-:Y:S06]  /*3660*/  @!P0 BRA `(.L_x_609) ;  /* 0x0000000000608947 */ /* 0x000fec0003800000 */
[----:B------:R-:W-:Y:S01]  /*3670*/  ISETP.NE.AND P0, PT, R19, 0x2, PT ;  /* 0x000000021300780c */ /* 0x000fe20003f05270 */
[----:B------:R-:W2:Y:S04]  /*3680*/  LDG.E.U16 R7, desc[UR8][R12.64+0x2] ;  /* 0x000002080c077981 */ /* 0x000ea8000c1e1500 */
[----:B------:R-:W0:Y:S08]  /*3690*/  LDS.U16 R6, [R17+0x2] ;  /* 0x0000020011067984 */ /* 0x000e300000000400 */
[----:B------:R1:W3:Y:S04]  /*36a0*/  @P0 LDG.E.U16 R30, desc[UR8][R12.64+0x4] ;  /* 0x000004080c1e0981 */ /* 0x0002e8000c1e1500 */
[----:B------:R-:W4:Y:S01]  /*36b0*/  @P0 LDS.U16 R28, [R17+0x4] ;  /* 0x00000400111c0984 */ /* 0x000f220000000400 */
[----:B0-----:R-:W-:-:S02]  /*36c0*/  HADD2.F32 R6, -RZ, R6.H0_H0 ;  /* 0x20000006ff067230 */ /* 0x001fc40000004100 */
[----:B----4-:R-:W-:-:S05]  /*36d0*/  @P0 HADD2.F32 R28, -RZ, R28.H0_H0 ;  /* 0x2000001cff1c0230 */ /* 0x010fca0000004100 */
[----:B------:R-:W-:-:S05]  /*36e0*/  @P0 F2FP.F16.F32.PACK_AB R28, RZ, R28 ;  /* 0x0000001cff1c023e */ /* 0x000fca00000000ff */
[----:B-1----:R-:W-:Y:S02]  /*36f0*/  @P0 HADD2.F32 R13, -RZ, R28.H0_H0 ;  /* 0x2000001cff0d0230 */ /* 0x002fe40000004100 */
[----:B--2---:R-:W-:-:S05]  /*3700*/  HADD2.F32 R7, -RZ, R7.H0_H0 ;  /* 0x20000007ff077230 */ /* 0x004fca0000004100 */
[----:B------:R-:W-:-:S05]  /*3710*/  F2FP.F16.F32.PACK_AB R6, R7, R6 ;  /* 0x000000060706723e */ /* 0x000fca00000000ff */
[----:B------:R-:W-:Y:S02]  /*3720*/  HADD2.F32 R7, -RZ, R6.H1_H1 ;  /* 0x30000006ff077230 */ /* 0x000fe40000004100 */
[----:B---3--:R-:W-:Y:S02]  /*3730*/  @P0 HADD2.F32 R30, -RZ, R30.H0_H0 ;  /* 0x2000001eff1e0230 */ /* 0x008fe40000004100 */
[----:B------:R-:W-:-:S03]  /*3740*/  HADD2.F32 R6, -RZ, R6.H0_H0 ;  /* 0x20000006ff067230 */ /* 0x000fc60000004100 */
[----:B------:R-:W-:Y:S02]  /*3750*/  @P0 F2FP.F16.F32.PACK_AB R30, RZ, R30 ;  /* 0x0000001eff1e023e */ /* 0x000fe400000000ff */
[----:B------:R-:W-:-:S03]  /*3760*/  FMUL.FTZ R6, R7, R6 ;  /* 0x0000000607067220 */ /* 0x000fc60000410000 */
[----:B------:R-:W-:Y:S02]  /*3770*/  @P0 HADD2.F32 R30, -RZ, R30.H0_H0 ;  /* 0x2000001eff1e0230 */ /* 0x000fe40000004100 */
[----:B------:R-:W-:-:S03]  /*3780*/  F2FP.F16.F32.PACK_AB R6, RZ, R6 ;  /* 0x00000006ff06723e */ /* 0x000fc600000000ff */
[----:B------:R-:W-:Y:S02]  /*3790*/  @P0 FMUL.FTZ R13, R30, R13 ;  /* 0x0000000d1e0d0220 */ /* 0x000fe40000410000 */
[----:B------:R-:W-:-:S03]  /*37a0*/  HADD2.F32 R7, -RZ, R6.H0_H0 ;  /* 0x20000006ff077230 */ /* 0x000fc60000004100 */
[----:B------:R-:W-:Y:S02]  /*37b0*/  @P0 F2FP.F16.F32.PACK_AB R13, RZ, R13 ;  /* 0x0000000dff0d023e */ /* 0x000fe400000000ff */
[----:B------:R-:W-:-:S03]  /*37c0*/  FADD.FTZ R16, R16, R7 ;  /* 0x0000000710107221 */ /* 0x000fc60000010000 */
[----:B------:R-:W-:-:S05]  /*37d0*/  @P0 HADD2.F32 R13, -RZ, R13.H0_H0 ;  /* 0x2000000dff0d0230 */ /* 0x000fca0000004100 */
[----:B------:R-:W-:-:S07]  /*37e0*/  @P0 FADD.FTZ R16, R16, R13 ;  /* 0x0000000d10100221 */ /* 0x000fce0000010000 */
.L_x_609:
[----:B------:R-:W-:Y:S05]  /*37f0*/  BSYNC B1 ;  /* 0x0000000000017941 */ /* 0x000fea0003800000 */
.L_x_608:
[----:B------:R-:W-:Y:S02]  /*3800*/  F2FP.F16.F32.PACK_AB R16, RZ, R16 ;  /* 0x00000010ff10723e */ /* 0x000fe400000000ff */
[C---:B------:R-:W-:Y:S02]  /*3810*/  LEA R6, R31.reuse, R0, 0x1 ;  /* 0x000000001f067211 */ /* 0x040fe400078e08ff */
[----:B------:R-:W-:-:S03]  /*3820*/  IADD3 R31, R31, 0x1, RZ ;  /* 0x000000011f1f7810 */ /* 0x000fc60007ffe0ff */
[----:B------:R0:W-:Y:S01]  /*3830*/  STS.U16 [R6], R16 ;  /* 0x0000001006007388 */ /* 0x0001e20000000400 */
[----:B------:R-:W-:-:S13]  /*3840*/  ISETP.GE.AND P0, PT, R31, R24, PT ;  /* 0x000000181f00720c */ /* 0x000fda0003f06270 */
[----:B0-----:R-:W-:Y:S05]  /*3850*/  @!P0 BRA `(.L_x_613) ;  /* 0xfffffff400e48947 */ /* 0x001fea000383ffff */
.L_x_607:
[----:B------:R-:W-:Y:S05]  /*3860*/  BSYNC B0 ;  /* 0x0000000000007941 */ /* 0x000fea0003800000 */
.L_x_606:
[----:B------:R-:W0:Y:S01]  /*3870*/  LDS.U16 R4, [R0] ;  /* 0x0000000000047984 */ /* 0x000e220000000400 */
[----:B------:R-:W-:Y:S01]  /*3880*/  ISETP.GE.AND P0, PT, R24, 0x2, PT ;  /* 0x000000021800780c */ /* 0x000fe20003f06270 */
[----:B------:R-:W-:Y:S02]  /*3890*/  BSSY B2, `(.L_x_614) ;  /* 0x0000190000027945 */ /* 0x000fe40003800000 */
[----:B------:R-:W1:Y:S01]  /*38a0*/  LDS.U16 R5, [R14] ;  /* 0x000000000e057984 */ /* 0x000e620000000400 */
[----:B0-----:R-:W-:Y:S02]  /*38b0*/  HADD2.F32 R4, -RZ, R4.H0_H0 ;  /* 0x20000004ff047230 */ /* 0x001fe40000004100 */
[----:B-1----:R-:W-:-:S05]  /*38c0*/  HADD2.F32 R5, -RZ, R5.H0_H0 ;  /* 0x20000005ff057230 */ /* 0x002fca0000004100 */
        /* <DEDUP_REMOVED lines=8> */
[----:B------:R-:W-:-:S03]  /*3950*/  MOV R5, 0x1 ;  /* 0x0000000100057802 */ /* 0x000fc60000000f00 */
[----:B------:R-:W-:Y:S05]  /*3960*/  @!P2 BRA `(.L_x_617) ;  /* 0x000000140060a947 */ /* 0x000fea0003800000 */
[----:B------:R-:W-:Y:S01]  /*3970*/  ISETP.GT.AND P0, PT, R20, RZ, PT ;  /* 0x000000ff1400720c */ /* 0x000fe20003f04270 */
[----:B------:R-:W-:Y:S01]  /*3980*/  BSSY B0, `(.L_x_618) ;  /* 0x0000124000007945 */ /* 0x000fe20003800000 */
[----:B------:R-:W-:Y:S01]  /*3990*/  HFMA2.MMA R5, -RZ, RZ, 0, 5.9604644775390625e-08 ;  /* 0x00000001ff057435 */ /* 0x000fe200000001ff */
[----:B------:R-:W-:-:S10]  /*39a0*/  MOV R4, R20 ;  /* 0x0000001400047202 */ /* 0x000fd40000000f00 */
[----:B------:R-:W-:Y:S05]  /*39b0*/  @!P0 BRA `(.L_x_619) ;  /* 0x0000001000808947 */ /* 0x000fea0003800000 */
[----:B------:R-:W-:Y:S01]  /*39c0*/  ISETP.GT.AND P3, PT, R4, 0xc, PT ;  /* 0x0000000c0400780c */ /* 0x000fe20003f64270 */
[----:B------:R-:W-:Y:S01]  /*39d0*/  BSSY B3, `(.L_x_620) ;  /* 0x00000ba000037945 */ /* 0x000fe20003800000 */
[----:B------:R-:W-:-:S11]  /*39e0*/  PLOP3.LUT P0, PT, PT, PT, PT, 0x80, 0x0 ;  /* 0x000000000000781c */ /* 0x000fd60003f0f070 */
[----:B------:R-:W-:Y:S05]  /*39f0*/  @!P3 BRA `(.L_x_621) ;  /* 0x0000000800dcb947 */ /* 0x000fea0003800000 */
[----:B------:R-:W-:-:S13]  /*3a00*/  PLOP3.LUT P0, PT, PT, PT, PT, 0x8, 0x0 ;  /* 0x000000000000781c */ /* 0x000fda0003f0e170 */
.L_x_622:
[C---:B------:R-:W-:Y:S02]  /*3a10*/  LEA R7, R5.reuse, R14, 0x1 ;  /* 0x0000000e05077211 */ /* 0x040fe400078e08ff */
[C---:B------:R-:W-:Y:S02]  /*3a20*/  LEA R6, R5.reuse, R0, 0x1 ;  /* 0x0000000005067211 */ /* 0x040fe400078e08ff */
[----:B------:R-:W-:Y:S01]  /*3a30*/  IADD3 R4, R4, -0x10, RZ ;  /* 0xfffffff004047810 */ /* 0x000fe20007ffe0ff */
[----:B------:R-:W0:Y:S01]  /*3a40*/  LDS.U16 R16, [R7] ;  /* 0x0000000007107984 */ /* 0x000e220000000400 */
[----:B------:R-:W-:Y:S02]  /*3a50*/  IADD3 R5, R5, 0x10, RZ ;  /* 0x0000001005057810 */ /* 0x000fe40007ffe0ff */
[----:B------:R-:W-:Y:S01]  /*3a60*/  ISETP.GT.AND P3, PT, R4, 0xc, PT ;  /* 0x0000000c0400780c */ /* 0x000fe20003f64270 */
[----:B------:R-:W1:Y:S04]  /*3a70*/  LDS.U16 R17, [R6] ;  /* 0x0000000006117984 */ /* 0x000e680000000400 */
[----:B------:R-:W2:Y:S04]  /*3a80*/  LDS.U16 R33, [R7+0x2] ;  /* 0x0000020007217984 */ /* 0x000ea80000000400 */
[----:B------:R-:W3:Y:S04]  /*3a90*/  LDS.U16 R31, [R6+0x2] ;  /* 0x00000200061f7984 */ /* 0x000ee80000000400 */
[----:B------:R-:W4:Y:S04]  /*3aa0*/  LDS.U16 R29, [R7+0x4] ;  /* 0x00000400071d7984 */ /* 0x000f280000000400 */
[----:B------:R-:W5:Y:S04]  /*3ab0*/  LDS.U16 R30, [R6+0x4] ;  /* 0x00000400061e7984 */ /* 0x000f680000000400 */
[----:B------:R-:W5:Y:S04]  /*3ac0*/  LDS.U16 R13, [R7+0x6] ;  /* 0x00000600070d7984 */ /* 0x000f680000000400 */
[----:B------:R-:W5:Y:S01]  /*3ad0*/  LDS.U16 R28, [R6+0x6] ;  /* 0x00000600061c7984 */ /* 0x000f620000000400 */
[----:B0-----:R-:W-:-:S02]  /*3ae0*/  HADD2.F32 R16, -RZ, R16.H0_H0 ;  /* 0x20000010ff107230 */ /* 0x001fc40000004100 */
[----:B-1----:R-:W-:Y:S02]  /*3af0*/  HADD2.F32 R17, -RZ, R17.H0_H0 ;  /* 0x20000011ff117230 */ /* 0x002fe40000004100 */
[----:B--2---:R-:W-:-:S03]  /*3b00*/  HADD2.F32 R34, -RZ, R33.H0_H0 ;  /* 0x20000021ff227230 */ /* 0x004fc60000004100 */
[----:B------:R-:W-:Y:S02]  /*3b10*/  F2FP.F16.F32.PACK_AB R32, R17, R16 ;  /* 0x000000101120723e */ /* 0x000fe400000000ff */
[----:B------:R-:W0:Y:S01]  /*3b20*/  LDS.U16 R16, [R7+0x8] ;  /* 0x0000080007107984 */ /* 0x000e220000000400 */
[----:B---3--:R-:W-:Y:S02]  /*3b30*/  HADD2.F32 R31, -RZ, R31.H0_H0 ;  /* 0x2000001fff1f7230 */ /* 0x008fe40000004100 */
[--C-:B------:R-:W-:Y:S01]  /*3b40*/  HADD2.F32 R33, -RZ, R32.reuse.H1_H1 ;  /* 0x30000020ff217230 */ /* 0x100fe20000004100 */
[----:B------:R-:W1:Y:S01]  /*3b50*/  LDS.U16 R17, [R6+0x8] ;  /* 0x0000080006117984 */ /* 0x000e620000000400 */
[----:B------:R-:W-:Y:S01]  /*3b60*/  HADD2.F32 R32, -RZ, R32.H0_H0 ;  /* 0x20000020ff207230 */ /* 0x000fe20000004100 */
[----:B------:R-:W-:Y:S01]  /*3b70*/  F2FP.F16.F32.PACK_AB R31, R31, R34 ;  /* 0x000000221f1f723e */ /* 0x000fe200000000ff */
[----:B----4-:R-:W-:Y:S02]  /*3b80*/  HADD2.F32 R29, -RZ, R29.H0_H0 ;  /* 0x2000001dff1d7230 */ /* 0x010fe40000004100 */
[----:B-----5:R-:W-:-:S02]  /*3b90*/  HADD2.F32 R30, -RZ, R30.H0_H0 ;  /* 0x2000001eff1e7230 */ /* 0x020fc40000004100 */
[----:B------:R-:W-:Y:S01]  /*3ba0*/  FMUL.FTZ R32, R33, R32 ;  /* 0x0000002021207220 */ /* 0x000fe20000410000 */
[----:B------:R-:W-:Y:S02]  /*3bb0*/  HADD2.F32 R33, -RZ, R31.H0_H0 ;  /* 0x2000001fff217230 */ /* 0x000fe40000004100 */
[----:B------:R-:W-:Y:S01]  /*3bc0*/  HADD2.F32 R13, -RZ, R13.H0_H0 ;  /* 0x2000000dff0d7230 */ /* 0x000fe20000004100 */
[----:B------:R-:W-:Y:S01]  /*3bd0*/  F2FP.F16.F32.PACK_AB R29, R30, R29 ;  /* 0x0000001d1e1d723e */ /* 0x000fe200000000ff */
[----:B------:R-:W-:Y:S01]  /*3be0*/  HADD2.F32 R30, -RZ, R31.H1_H1 ;  /* 0x3000001fff1e7230 */ /* 0x000fe20000004100 */
[----:B------:R-:W-:Y:S01]  /*3bf0*/  F2FP.F16.F32.PACK_AB R32, RZ, R32 ;  /* 0x00000020ff20723e */ /* 0x000fe200000000ff */
[----:B------:R-:W-:-:S03]  /*3c00*/  HADD2.F32 R34, -RZ, R28.H0_H0 ;  /* 0x2000001cff227230 */ /* 0x000fc60000004100 */
[----:B------:R-:W-:Y:S01]  /*3c10*/  FMUL.FTZ R30, R30, R33 ;  /* 0x000000211e1e7220 */ /* 0x000fe20000410000 */
[----:B------:R-:W-:Y:S02]  /*3c20*/  HADD2.F32 R31, -RZ, R32.H0_H0 ;  /* 0x20000020ff1f7230 */ /* 0x000fe40000004100 */
[--C-:B------:R-:W-:Y:S02]  /*3c30*/  HADD2.F32 R32, -RZ, R29.reuse.H1_H1 ;  /* 0x3000001dff207230 */ /* 0x100fe40000004100 */
[----:B------:R-:W-:Y:S02]  /*3c40*/  HADD2.F32 R33, -RZ, R29.H0_H0 ;  /* 0x2000001dff217230 */ /* 0x000fe40000004100 */
[----:B------:R-:W-:Y:S01]  /*3c50*/  FADD.FTZ R28, R31, R12 ;  /* 0x0000000c1f1c7221 */ /* 0x000fe20000010000 */
[----:B------:R-:W-:Y:S01]  /*3c60*/  F2FP.F16.F32.PACK_AB R29, R34, R13 ;  /* 0x0000000d221d723e */ /* 0x000fe200000000ff */
[----:B------:R-:W2:Y:S01]  /*3c70*/  LDS.U16 R12, [R6+0xa] ;  /* 0x00000a00060c7984 */ /* 0x000ea20000000400 */
[----:B------:R-:W-:Y:S01]  /*3c80*/  F2FP.F16.F32.PACK_AB R31, RZ, R30 ;  /* 0x0000001eff1f723e */ /* 0x000fe200000000ff */
[----:B------:R-:W-:-:S02]  /*3c90*/  FMUL.FTZ R30, R32, R33 ;  /* 0x00000021201e7220 */ /* 0x000fc40000410000 */
[----:B------:R-:W3:Y:S02]  /*3ca0*/  LDS.U16 R13, [R7+0xa] ;  /* 0x00000a00070d7984 */ /* 0x000ee40000000400 */
[----:B------:R-:W-:-:S05]  /*3cb0*/  HADD2.F32 R31, -RZ, R31.H0_H0 ;  /* 0x2000001fff1f7230 */ /* 0x000fca0000004100 */
[----:B------:R-:W-:Y:S01]  /*3cc0*/  FADD.FTZ R32, R28, R31 ;  /* 0x0000001f1c207221 */ /* 0x000fe20000010000 */
[----:B0-----:R-:W-:Y:S01]  /*3cd0*/  HADD2.F32 R33, -RZ, R16.H0_H0 ;  /* 0x20000010ff217230 */ /* 0x001fe20000004100 */
[----:B------:R-:W0:Y:S01]  /*3ce0*/  LDS.U16 R31, [R6+0xe] ;  /* 0x00000e00061f7984 */ /* 0x000e220000000400 */
[----:B-1----:R-:W-:-:S03]  /*3cf0*/  HADD2.F32 R34, -RZ, R17.H0_H0 ;  /* 0x20000011ff227230 */ /* 0x002fc60000004100 */
[----:B------:R-:W1:Y:S04]  /*3d00*/  LDS.U16 R16, [R6+0xc] ;  /* 0x00000c0006107984 */ /* 0x000e680000000400 */
[----:B------:R-:W4:Y:S01]  /*3d10*/  LDS.U16 R17, [R7+0xc] ;  /* 0x00000c0007117984 */ /* 0x000f220000000400 */
[----:B------:R-:W-:Y:S01]  /*3d20*/  F2FP.F16.F32.PACK_AB R28, R34, R33 ;  /* 0x00000021221c723e */ /* 0x000fe200000000ff */
[--C-:B------:R-:W-:Y:S01]  /*3d30*/  HADD2.F32 R34, -RZ, R29.reuse.H1_H1 ;  /* 0x3000001dff227230 */ /* 0x100fe20000004100 */
[----:B------:R-:W-:Y:S01]  /*3d40*/  F2FP.F16.F32.PACK_AB R33, RZ, R30 ;  /* 0x0000001eff21723e */ /* 0x000fe200000000ff */
[----:B------:R-:W-:Y:S01]  /*3d50*/  HADD2.F32 R29, -RZ, R29.H0_H0 ;  /* 0x2000001dff1d7230 */ /* 0x000fe20000004100 */
[----:B------:R-:W5:Y:S01]  /*3d60*/  LDS.U16 R30, [R7+0xe] ;  /* 0x00000e00071e7984 */ /* 0x000f620000000400 */
[----:B------:R-:W-:-:S02]  /*3d70*/  HADD2.F32 R35, -RZ, R28.H0_H0 ;  /* 0x2000001cff237230 */ /* 0x000fc40000004100 */
[----:B------:R-:W-:Y:S02]  /*3d80*/  HADD2.F32 R33, -RZ, R33.H0_H0 ;  /* 0x20000021ff217230 */ /* 0x000fe40000004100 */
[----:B------:R-:W-:Y:S01]  /*3d90*/  FMUL.FTZ R29, R34, R29 ;  /* 0x0000001d221d7220 */ /* 0x000fe20000410000 */
[----:B------:R-:W-:Y:S02]  /*3da0*/  HADD2.F32 R34, -RZ, R28.H1_H1 ;  /* 0x3000001cff227230 */ /* 0x000fe40000004100 */
[----:B------:R-:W5:Y:S01]  /*3db0*/  LDS.U16 R28, [R7+0x10] ;  /* 0x00001000071c7984 */ /* 0x000f620000000400 */
[----:B------:R-:W-:Y:S02]  /*3dc0*/  FADD.FTZ R33, R32, R33 ;  /* 0x0000002120217221 */ /* 0x000fe40000010000 */
[----:B------:R-:W-:Y:S01]  /*3dd0*/  FMUL.FTZ R32, R34, R35 ;  /* 0x0000002322207220 */ /* 0x000fe20000410000 */
[----:B------:R-:W-:Y:S02]  /*3de0*/  F2FP.F16.F32.PACK_AB R34, RZ, R29 ;  /* 0x0000001dff22723e */ /* 0x000fe400000000ff */
[----:B------:R-:W5:Y:S01]  /*3df0*/  LDS.U16 R29, [R6+0x10] ;  /* 0x00001000061d7984 */ /* 0x000f620000000400 */
[----:B--2---:R-:W-:Y:S01]  /*3e00*/  HADD2.F32 R12, -RZ, R12.H0_H0 ;  /* 0x2000000cff0c7230 */ /* 0x004fe20000004100 */
[----:B------:R-:W-:Y:S01]  /*3e10*/  F2FP.F16.F32.PACK_AB R32, RZ, R32 ;  /* 0x00000020ff20723e */ /* 0x000fe200000000ff */
[----:B------:R-:W-:-:S02]  /*3e20*/  HADD2.F32 R34, -RZ, R34.H0_H0 ;  /* 0x20000022ff227230 */ /* 0x000fc40000004100 */
[----:B---3--:R-:W-:Y:S02]  /*3e30*/  HADD2.F32 R13, -RZ, R13.H0_H0 ;  /* 0x2000000dff0d7230 */ /* 0x008fe40000004100 */
[----:B------:R-:W-:Y:S02]  /*3e40*/  HADD2.F32 R32, -RZ, R32.H0_H0 ;  /* 0x20000020ff207230 */ /* 0x000fe40000004100 */
[----:B------:R-:W-:Y:S01]  /*3e50*/  FADD.FTZ R33, R33, R34 ;  /* 0x0000002221217221 */ /* 0x000fe20000010000 */
[----:B------:R-:W-:-:S03]  /*3e60*/  F2FP.F16.F32.PACK_AB R12, R12, R13 ;  /* 0x0000000d0c0c723e */ /* 0x000fc600000000ff */
[----:B------:R-:W-:Y:S01]  /*3e70*/  FADD.FTZ R33, R33, R32 ;  /* 0x0000002021217221 */ /* 0x000fe20000010000 */
[----:B0-----:R-:W-:Y:S02]  /*3e80*/  HADD2.F32 R31, -RZ, R31.H0_H0 ;  /* 0x2000001fff1f7230 */ /* 0x001fe40000004100 */
[----:B------:R-:W-:Y:S02]  /*3e90*/  HADD2.F32 R13, -RZ, R12.H1_H1 ;  /* 0x3000000cff0d7230 */ /* 0x000fe40000004100 */
[----:B-1----:R-:W-:Y:S02]  /*3ea0*/  HADD2.F32 R16, -RZ, R16.H0_H0 ;  /* 0x20000010ff107230 */ /* 0x002fe40000004100 */
[----:B------:R-:W-:Y:S02]  /*3eb0*/  HADD2.F32 R12, -RZ, R12.H0_H0 ;  /* 0x2000000cff0c7230 */ /* 0x000fe40000004100 */
[----:B----4-:R-:W-:-:S03]  /*3ec0*/  HADD2.F32 R17, -RZ, R17.H0_H0 ;  /* 0x20000011ff117230 */ /* 0x010fc60000004100 */
[----:B------:R-:W-:Y:S02]  /*3ed0*/  FMUL.FTZ R12, R13, R12 ;  /* 0x0000000c0d0c7220 */ /* 0x000fe40000410000 */
[----:B------:R-:W-:Y:S01]  /*3ee0*/  F2FP.F16.F32.PACK_AB R17, R16, R17 ;  /* 0x000000111011723e */ /* 0x000fe200000000ff */
[----:B-----5:R-:W-:Y:S01]  /*3ef0*/  HADD2.F32 R34, -RZ, R30.H0_H0 ;  /* 0x2000001eff227230 */ /* 0x020fe20000004100 */
[----:B------:R-:W0:Y:S01]  /*3f00*/  LDS.U16 R16, [R7+0x12] ;  /* 0x0000120007107984 */ /* 0x000e220000000400 */
[----:B------:R-:W-:Y:S02]  /*3f10*/  F2FP.F16.F32.PACK_AB R12, RZ, R12 ;  /* 0x0000000cff0c723e */ /* 0x000fe400000000ff */
[--C-:B------:R-:W-:Y:S01]  /*3f20*/  HADD2.F32 R30, -RZ, R17.reuse.H1_H1 ;  /* 0x30000011ff1e7230 */ /* 0x100fe20000004100 */
[----:B------:R-:W1:Y:S01]  /*3f30*/  LDS.U16 R13, [R6+0x12] ;  /* 0x00001200060d7984 */ /* 0x000e620000000400 */
[----:B------:R-:W-:Y:S01]  /*3f40*/  HADD2.F32 R17, -RZ, R17.H0_H0 ;  /* 0x20000011ff117230 */ /* 0x000fe20000004100 */
[----:B------:R-:W-:Y:S01]  /*3f50*/  F2FP.F16.F32.PACK_AB R31, R31, R34 ;  /* 0x000000221f1f723e */ /* 0x000fe200000000ff */
[----:B------:R-:W-:-:S02]  /*3f60*/  HADD2.F32 R28, -RZ, R28.H0_H0 ;  /* 0x2000001cff1c7230 */ /* 0x000fc40000004100 */
[----:B------:R-:W-:Y:S02]  /*3f70*/  HADD2.F32 R12, -RZ, R12.H0_H0 ;  /* 0x2000000cff0c7230 */ /* 0x000fe40000004100 */
[----:B------:R-:W-:Y:S01]  /*3f80*/  FMUL.FTZ R32, R30, R17 ;  /* 0x000000111e207220 */ /* 0x000fe20000410000 */
[----:B------:R-:W-:Y:S01]  /*3f90*/  HADD2.F32 R35, -RZ, R29.H0_H0 ;  /* 0x2000001dff237230 */ /* 0x000fe20000004100 */
[----:B------:R-:W2:Y:S01]  /*3fa0*/  LDS.U16 R17, [R7+0x14] ;  /* 0x0000140007117984 */ /* 0x000ea20000000400 */
[--C-:B------:R-:W-:Y:S02]  /*3fb0*/  HADD2.F32 R29, -RZ, R31.reuse.H1_H1 ;  /* 0x3000001fff1d7230 */ /* 0x100fe40000004100 */
[----:B------:R-:W-:Y:S01]  /*3fc0*/  FADD.FTZ R12, R33, R12 ;  /* 0x0000000c210c7221 */ /* 0x000fe20000010000 */
[----:B------:R-:W-:Y:S01]  /*3fd0*/  HADD2.F32 R34, -RZ, R31.H0_H0 ;  /* 0x2000001fff227230 */ /* 0x000fe20000004100 */
[----:B------:R-:W3:Y:S01]  /*3fe0*/  LDS.U16 R30, [R6+0x14] ;  /* 0x00001400061e7984 */ /* 0x000ee20000000400 */
[----:B------:R-:W-:-:S02]  /*3ff0*/  F2FP.F16.F32.PACK_AB R28, R35, R28 ;  /* 0x0000001c231c723e */ /* 0x000fc400000000ff */
[----:B------:R-:W-:Y:S01]  /*4000*/  F2FP.F16.F32.PACK_AB R32, RZ, R32 ;  /* 0x00000020ff20723e */ /* 0x000fe200000000ff */
[----:B------:R-:W-:Y:S02]  /*4010*/  FMUL.FTZ R34, R29, R34 ;  /* 0x000000221d227220 */ /* 0x000fe40000410000 */
[--C-:B------:R-:W-:Y:S02]  /*4020*/  HADD2.F32 R31, -RZ, R28.reuse.H1_H1 ;  /* 0x3000001cff1f7230 */ /* 0x100fe40000004100 */
[----:B------:R-:W-:Y:S01]  /*4030*/  HADD2.F32 R28, -RZ, R28.H0_H0 ;  /* 0x2000001cff1c7230 */ /* 0x000fe20000004100 */
[----:B------:R-:W-:Y:S01]  /*4040*/  F2FP.F16.F32.PACK_AB R34, RZ, R34 ;  /* 0x00000022ff22723e */ /* 0x000fe200000000ff */
[----:B------:R-:W-:-:S03]  /*4050*/  HADD2.F32 R29, -RZ, R32.H0_H0 ;  /* 0x20000020ff1d7230 */ /* 0x000fc60000004100 */
[----:B------:R-:W-:Y:S01]  /*4060*/  FMUL.FTZ R28, R31, R28 ;  /* 0x0000001c1f1c7220 */ /* 0x000fe20000410000 */
[----:B------:R-:W-:Y:S02]  /*4070*/  HADD2.F32 R34, -RZ, R34.H0_H0 ;  /* 0x20000022ff227230 */ /* 0x000fe40000004100 */
[----:B------:R-:W-:Y:S02]  /*4080*/  FADD.FTZ R29, R12, R29 ;  /* 0x0000001d0c1d7221 */ /* 0x000fe40000010000 */
[----:B------:R-:W4:Y:S01]  /*4090*/  LDS.U16 R12, [R7+0x16] ;  /* 0x00001600070c7984 */ /* 0x000f220000000400 */
[----:B------:R-:W-:Y:S01]  /*40a0*/  F2FP.F16.F32.PACK_AB R32, RZ, R28 ;  /* 0x0000001cff20723e */ /* 0x000fe200000000ff */
[----:B------:R-:W-:Y:S02]  /*40b0*/  FADD.FTZ R31, R29, R34 ;  /* 0x000000221d1f7221 */ /* 0x000fe40000010000 */
[----:B------:R-:W5:Y:S02]  /*40c0*/  LDS.U16 R28, [R6+0x18] ;  /* 0x00001800061c7984 */ /* 0x000f640000000400 */
[----:B------:R-:W-:-:S02]  /*40d0*/  HADD2.F32 R32, -RZ, R32.H0_H0 ;  /* 0x20000020ff207230 */ /* 0x000fc40000004100 */
[----:B0-----:R-:W-:Y:S01]  /*40e0*/  HADD2.F32 R16, -RZ, R16.H0_H0 ;  /* 0x20000010ff107230 */ /* 0x001fe20000004100 */
[----:B------:R-:W0:Y:S01]  /*40f0*/  LDS.U16 R34, [R6+0x1e] ;  /* 0x00001e0006227984 */ /* 0x000e220000000400 */
[----:B-1----:R-:W-:-:S03]  /*4100*/  HADD2.F32 R33, -RZ, R13.H0_H0 ;  /* 0x2000000dff217230 */ /* 0x002fc60000004100 */
[----:B------:R-:W1:Y:S02]  /*4110*/  LDS.U16 R13, [R6+0x16] ;  /* 0x00001600060d7984 */ /* 0x000e640000000400 */
[----:B------:R-:W-:Y:S02]  /*4120*/  F2FP.F16.F32.PACK_AB R29, R33, R16 ;  /* 0x00000010211d723e */ /* 0x000fe400000000ff */
[----:B------:R-:W1:Y:S01]  /*4130*/  LDS.U16 R16, [R7+0x18] ;  /* 0x0000180007107984 */ /* 0x000e620000000400 */
[----:B--2---:R-:W-:Y:S02]  /*4140*/  HADD2.F32 R33, -RZ, R17.H0_H0 ;  /* 0x20000011ff217230 */ /* 0x004fe40000004100 */
[----:B------:R-:W-:Y:S01]  /*4150*/  FADD.FTZ R17, R31, R32 ;  /* 0x000000201f117221 */ /* 0x000fe20000010000 */
[----:B------:R-:W-:Y:S01]  /*4160*/  HADD2.F32 R35, -RZ, R29.H1_H1 ;  /* 0x3000001dff237230 */ /* 0x000fe20000004100 */
[----:B------:R-:W2:Y:S01]  /*4170*/  LDS.U16 R32, [R6+0x1a] ;  /* 0x00001a0006207984 */ /* 0x000ea20000000400 */
[----:B---3--:R-:W-:-:S03]  /*4180*/  HADD2.F32 R30, -RZ, R30.H0_H0 ;  /* 0x2000001eff1e7230 */ /* 0x008fc60000004100 */
[----:B------:R-:W3:Y:S02]  /*4190*/  LDS.U16 R31, [R7+0x1c] ;  /* 0x00001c00071f7984 */ /* 0x000ee40000000400 */
[----:B------:R-:W-:Y:S01]  /*41a0*/  F2FP.F16.F32.PACK_AB R33, R30, R33 ;  /* 0x000000211e21723e */ /* 0x000fe200000000ff */
[----:B------:R-:W-:Y:S02]  /*41b0*/  HADD2.F32 R30, -RZ, R29.H0_H0 ;  /* 0x2000001dff1e7230 */ /* 0x000fe40000004100 */
[----:B------:R-:W3:Y:S02]  /*41c0*/  LDS.U16 R29, [R7+0x1a] ;  /* 0x00001a00071d7984 */ /* 0x000ee40000000400 */
[--C-:B------:R-:W-:Y:S02]  /*41d0*/  HADD2.F32 R36, -RZ, R33.reuse.H1_H1 ;  /* 0x30000021ff247230 */ /* 0x100fe40000004100 */
[----:B------:R-:W-:Y:S01]  /*41e0*/  FMUL.FTZ R35, R35, R30 ;  /* 0x0000001e23237220 */ /* 0x000fe20000410000 */
[----:B------:R-:W-:Y:S01]  /*41f0*/  HADD2.F32 R33, -RZ, R33.H0_H0 ;  /* 0x20000021ff217230 */ /* 0x000fe20000004100 */
[----:B------:R0:W3:Y:S03]  /*4200*/  LDS.U16 R30, [R6+0x1c] ;  /* 0x00001c00061e7984 */ /* 0x0000e60000000400 */
[----:B------:R-:W-:Y:S01]  /*4210*/  F2FP.F16.F32.PACK_AB R35, RZ, R35 ;  /* 0x00000023ff23723e */ /* 0x000fe200000000ff */
[----:B------:R-:W-:Y:S01]  /*4220*/  FMUL.FTZ R36, R36, R33 ;  /* 0x0000002124247220 */ /* 0x000fe20000410000 */
[----:B----4-:R-:W-:Y:S01]  /*4230*/  HADD2.F32 R12, -RZ, R12.H0_H0 ;  /* 0x2000000cff0c7230 */ /* 0x010fe20000004100 */
[----:B------:R4:W3:Y:S01]  /*4240*/  LDS.U16 R33, [R7+0x1e] ;  /* 0x00001e0007217984 */ /* 0x0008e20000000400 */
[----:B-----5:R-:W-:-:S02]  /*4250*/  HADD2.F32 R28, -RZ, R28.H0_H0 ;  /* 0x2000001cff1c7230 */ /* 0x020fc40000004100 */
[----:B------:R-:W-:Y:S01]  /*4260*/  F2FP.F16.F32.PACK_AB R36, RZ, R36 ;  /* 0x00000024ff24723e */ /* 0x000fe200000000ff */
[----:B0-----:R-:W-:-:S04]  /*4270*/  HADD2.F32 R34, -RZ, R34.H0_H0 ;  /* 0x20000022ff227230 */ /* 0x001fc80000004100 */
[----:B------:R-:W-:Y:S02]  /*4280*/  HADD2.F32 R6, -RZ, R36.H0_H0 ;  /* 0x20000024ff067230 */ /* 0x000fe40000004100 */
[----:B-1----:R-:W-:-:S05]  /*4290*/  HADD2.F32 R13, -RZ, R13.H0_H0 ;  /* 0x2000000dff0d7230 */ /* 0x002fca0000004100 */
[----:B------:R-:W-:Y:S01]  /*42a0*/  F2FP.F16.F32.PACK_AB R12, R13, R12 ;  /* 0x0000000c0d0c723e */ /* 0x000fe200000000ff */
[----:B------:R-:W-:Y:S02]  /*42b0*/  HADD2.F32 R13, -RZ, R16.H0_H0 ;  /* 0x20000010ff0d7230 */ /* 0x000fe40000004100 */
[----:B------:R-:W-:Y:S02]  /*42c0*/  HADD2.F32 R16, -RZ, R35.H0_H0 ;  /* 0x20000023ff107230 */ /* 0x000fe40000004100 */
[----:B--2---:R-:W-:Y:S01]  /*42d0*/  HADD2.F32 R32, -RZ, R32.H0_H0 ;  /* 0x20000020ff207230 */ /* 0x004fe20000004100 */
[----:B----4-:R-:W-:Y:S01]  /*42e0*/  F2FP.F16.F32.PACK_AB R7, R28, R13 ;  /* 0x0000000d1c07723e */ /* 0x010fe200000000ff */
[--C-:B------:R-:W-:Y:S02]  /*42f0*/  HADD2.F32 R13, -RZ, R12.reuse.H1_H1 ;  /* 0x3000000cff0d7230 */ /* 0x100fe40000004100 */
[----:B------:R-:W-:Y:S01]  /*4300*/  FADD.FTZ R17, R17, R16 ;  /* 0x0000001011117221 */ /* 0x000fe20000010000 */
[----:B------:R-:W-:-:S02]  /*4310*/  HADD2.F32 R12, -RZ, R12.H0_H0 ;  /* 0x2000000cff0c7230 */ /* 0x000fc40000004100 */
[----:B---3--:R-:W-:Y:S02]  /*4320*/  HADD2.F32 R31, -RZ, R31.H0_H0 ;  /* 0x2000001fff1f7230 */ /* 0x008fe40000004100 */
[----:B------:R-:W-:Y:S01]  /*4330*/  FADD.FTZ R6, R17, R6 ;  /* 0x0000000611067221 */ /* 0x000fe20000010000 */
[----:B------:R-:W-:Y:S02]  /*4340*/  HADD2.F32 R29, -RZ, R29.H0_H0 ;  /* 0x2000001dff1d7230 */ /* 0x000fe40000004100 */
[----:B------:R-:W-:Y:S01]  /*4350*/  FMUL.FTZ R13, R13, R12 ;  /* 0x0000000c0d0d7220 */ /* 0x000fe20000410000 */
[--C-:B------:R-:W-:Y:S02]  /*4360*/  HADD2.F32 R12, -RZ, R7.reuse.H1_H1 ;  /* 0x30000007ff0c7230 */ /* 0x100fe40000004100 */
[----:B------:R-:W-:Y:S01]  /*4370*/  HADD2.F32 R7, -RZ, R7.H0_H0 ;  /* 0x20000007ff077230 */ /* 0x000fe20000004100 */
[----:B------:R-:W-:Y:S01]  /*4380*/  F2FP.F16.F32.PACK_AB R29, R32, R29 ;  /* 0x0000001d201d723e */ /* 0x000fe200000000ff */
[----:B------:R-:W-:Y:S01]  /*4390*/  HADD2.F32 R30, -RZ, R30.H0_H0 ;  /* 0x2000001eff1e7230 */ /* 0x000fe20000004100 */
[----:B------:R-:W-:-:S02]  /*43a0*/  F2FP.F16.F32.PACK_AB R13, RZ, R13 ;  /* 0x0000000dff0d723e */ /* 0x000fc400000000ff */
[----:B------:R-:W-:Y:S01]  /*43b0*/  FMUL.FTZ R7, R12, R7 ;  /* 0x000000070c077220 */ /* 0x000fe20000410000 */
[----:B------:R-:W-:Y:S01]  /*43c0*/  HADD2.F32 R16, -RZ, R29.H1_H1 ;  /* 0x3000001dff107230 */ /* 0x000fe20000004100 */
[----:B------:R-:W-:Y:S01]  /*43d0*/  F2FP.F16.F32.PACK_AB R31, R30, R31 ;  /* 0x0000001f1e1f723e */ /* 0x000fe200000000ff */
[----:B------:R-:W-:Y:S02]  /*43e0*/  HADD2.F32 R33, -RZ, R33.H0_H0 ;  /* 0x20000021ff217230 */ /* 0x000fe40000004100 */
[----:B------:R-:W-:Y:S01]  /*43f0*/  HADD2.F32 R29, -RZ, R29.H0_H0 ;  /* 0x2000001dff1d7230 */ /* 0x000fe20000004100 */
[----:B------:R-:W-:Y:S01]  /*4400*/  F2FP.F16.F32.PACK_AB R7, RZ, R7 ;  /* 0x00000007ff07723e */ /* 0x000fe200000000ff */
[--C-:B------:R-:W-:Y:S01]  /*4410*/  HADD2.F32 R12, -RZ, R31.reuse.H1_H1 ;  /* 0x3000001fff0c7230 */ /* 0x100fe20000004100 */
[----:B------:R-:W-:Y:S01]  /*4420*/  F2FP.F16.F32.PACK_AB R33, R34, R33 ;  /* 0x000000212221723e */ /* 0x000fe200000000ff */
[----:B------:R-:W-:Y:S02]  /*4430*/  HADD2.F32 R31, -RZ, R31.H0_H0 ;  /* 0x2000001fff1f7230 */ /* 0x000fe40000004100 */
[----:B------:R-:W-:Y:S01]  /*4440*/  FMUL.FTZ R16, R16, R29 ;  /* 0x0000001d10107220 */ /* 0x000fe20000410000 */
[----:B------:R-:W-:-:S02]  /*4450*/  HADD2.F32 R13, -RZ, R13.H0_H0 ;  /* 0x2000000dff0d7230 */ /* 0x000fc40000004100 */
[--C-:B------:R-:W-:Y:S02]  /*4460*/  HADD2.F32 R17, -RZ, R33.reuse.H1_H1 ;  /* 0x30000021ff117230 */ /* 0x100fe40000004100 */
[----:B------:R-:W-:Y:S01]  /*4470*/  FMUL.FTZ R12, R12, R31 ;  /* 0x0000001f0c0c7220 */ /* 0x000fe20000410000 */
[----:B------:R-:W-:Y:S01]  /*4480*/  HADD2.F32 R28, -RZ, R33.H0_H0 ;  /* 0x20000021ff1c7230 */ /* 0x000fe20000004100 */
[----:B------:R-:W-:Y:S01]  /*4490*/  F2FP.F16.F32.PACK_AB R16, RZ, R16 ;  /* 0x00000010ff10723e */ /* 0x000fe200000000ff */
[----:B------:R-:W-:Y:S02]  /*44a0*/  HADD2.F32 R7, -RZ, R7.H0_H0 ;  /* 0x20000007ff077230 */ /* 0x000fe40000004100 */
[----:B------:R-:W-:Y:S01]  /*44b0*/  FADD.FTZ R6, R6, R13 ;  /* 0x0000000d06067221 */ /* 0x000fe20000010000 */
[----:B------:R-:W-:Y:S01]  /*44c0*/  F2FP.F16.F32.PACK_AB R12, RZ, R12 ;  /* 0x0000000cff0c723e */ /* 0x000fe200000000ff */
[----:B------:R-:W-:Y:S01]  /*44d0*/  FMUL.FTZ R17, R17, R28 ;  /* 0x0000001c11117220 */ /* 0x000fe20000410000 */
[----:B------:R-:W-:-:S02]  /*44e0*/  HADD2.F32 R13, -RZ, R16.H0_H0 ;  /* 0x20000010ff0d7230 */ /* 0x000fc40000004100 */
[----:B------:R-:W-:Y:S01]  /*44f0*/  FADD.FTZ R6, R6, R7 ;  /* 0x0000000706067221 */ /* 0x000fe20000010000 */
[----:B------:R-:W-:Y:S01]  /*4500*/  HADD2.F32 R7, -RZ, R12.H0_H0 ;  /* 0x2000000cff077230 */ /* 0x000fe20000004100 */
[----:B------:R-:W-:Y:S02]  /*4510*/  F2FP.F16.F32.PACK_AB R17, RZ, R17 ;  /* 0x00000011ff11723e */ /* 0x000fe400000000ff */
[----:B------:R-:W-:-:S03]  /*4520*/  FADD.FTZ R6, R6, R13 ;  /* 0x0000000d06067221 */ /* 0x000fc60000010000 */
[----:B------:R-:W-:Y:S02]  /*4530*/  HADD2.F32 R17, -RZ, R17.H0_H0 ;  /* 0x20000011ff117230 */ /* 0x000fe40000004100 */
[----:B------:R-:W-:-:S04]  /*4540*/  FADD.FTZ R6, R6, R7 ;  /* 0x0000000706067221 */ /* 0x000fc80000010000 */
[----:B------:R-:W-:Y:S01]  /*4550*/  FADD.FTZ R12, R6, R17 ;  /* 0x00000011060c7221 */ /* 0x000fe20000010000 */
[----:B------:R-:W-:Y:S06]  /*4560*/  @P3 BRA `(.L_x_622) ;  /* 0xfffffff400283947 */ /* 0x000fec000383ffff */
.L_x_621:
[----:B------:R-:W-:Y:S05]  /*4570*/  BSYNC B3 ;  /* 0x0000000000037941 */ /* 0x000fea0003800000 */
.L_x_620:
        /* <DEDUP_REMOVED lines=14> */
[----:B------:R-:W5:Y:S01]  /*4660*/  LDS.U16 R34, [R13+0xe] ;  /* 0x00000e000d227984 */ /* 0x000f620000000400 */
[----:B0-----:R-:W-:-:S02]  /*4670*/  HADD2.F32 R6, -RZ, R6.H0_H0 ;  /* 0x20000006ff067230 */ /* 0x001fc40000004100 */
[----:B-1----:R-:W-:Y:S02]  /*4680*/  HADD2.F32 R7, -RZ, R7.H0_H0 ;  /* 0x20000007ff077230 */ /* 0x002fe40000004100 */
[----:B--2---:R-:W-:-:S03]  /*4690*/  HADD2.F32 R17, -RZ, R17.H0_H0 ;  /* 0x20000011ff117230 */ /* 0x004fc60000004100 */
[----:B------:R-:W-:Y:S01]  /*46a0*/  F2FP.F16.F32.PACK_AB R6, R7, R6 ;  /* 0x000000060706723e */ /* 0x000fe200000000ff */
[----:B---3--:R-:W-:-:S04]  /*46b0*/  HADD2.F32 R28, -RZ, R28.H0_H0 ;  /* 0x2000001cff1c7230 */ /* 0x008fc80000004100 */
[--C-:B------:R-:W-:Y:S02]  /*46c0*/  HADD2.F32 R7, -RZ, R6.reuse.H1_H1 ;  /* 0x30000006ff077230 */ /* 0x100fe40000004100 */
[----:B------:R-:W-:Y:S02]  /*46d0*/  HADD2.F32 R6, -RZ, R6.H0_H0 ;  /* 0x20000006ff067230 */ /* 0x000fe40000004100 */
[----:B----4-:R-:W-:Y:S02]  /*46e0*/  HADD2.F32 R30, -RZ, R30.H0_H0 ;  /* 0x2000001eff1e7230 */ /* 0x010fe40000004100 */
[----:B-----5:R-:W-:Y:S02]  /*46f0*/  HADD2.F32 R29, -RZ, R29.H0_H0 ;  /* 0x2000001dff1d7230 */ /* 0x020fe40000004100 */
[----:B------:R-:W-:Y:S02]  /*4700*/  FMUL.FTZ R31, R7, R6 ;  /* 0x00000006071f7220 */ /* 0x000fe40000410000 */
[----:B------:R-:W0:Y:S01]  /*4710*/  LDS.U16 R6, [R16+0x6] ;  /* 0x0000060010067984 */ /* 0x000e220000000400 */
[----:B------:R-:W-:-:S02]  /*4720*/  HADD2.F32 R34, -RZ, R34.H0_H0 ;  /* 0x20000022ff227230 */ /* 0x000fc40000004100 */
[----:B------:R-:W-:Y:S01]  /*4730*/  F2FP.F16.F32.PACK_AB R32, RZ, R31 ;  /* 0x0000001fff20723e */ /* 0x000fe200000000ff */
[----:B------:R-:W1:Y:S01]  /*4740*/  LDS.U16 R7, [R13+0x6] ;  /* 0x000006000d077984 */ /* 0x000e620000000400 */
[----:B------:R-:W-:-:S03]  /*4750*/  F2FP.F16.F32.PACK_AB R31, R28, R17 ;  /* 0x000000111c1f723e */ /* 0x000fc600000000ff */
[----:B------:R-:W-:Y:S01]  /*4760*/  HADD2.F32 R33, -RZ, R32.H0_H0 ;  /* 0x20000020ff217230 */ /* 0x000fe20000004100 */
[----:B------:R-:W2:Y:S01]  /*4770*/  LDS.U16 R17, [R16+0x8] ;  /* 0x0000080010117984 */ /* 0x000ea20000000400 */
[----:B------:R-:W-:-:S03]  /*4780*/  HADD2.F32 R35, -RZ, R31.H1_H1 ;  /* 0x3000001fff237230 */ /* 0x000fc60000004100 */
[----:B------:R-:W3:Y:S01]  /*4790*/  LDS.U16 R28, [R13+0x8] ;  /* 0x000008000d1c7984 */ /* 0x000ee20000000400 */
[----:B------:R-:W-:Y:S01]  /*47a0*/  FADD.FTZ R12, R12, R33 ;  /* 0x000000210c0c7221 */ /* 0x000fe20000010000 */
[----:B------:R-:W-:Y:S01]  /*47b0*/  F2FP.F16.F32.PACK_AB R33, R29, R30 ;  /* 0x0000001e1d21723e */ /* 0x000fe200000000ff */
[----:B------:R-:W-:Y:S01]  /*47c0*/  HADD2.F32 R30, -RZ, R31.H0_H0 ;  /* 0x2000001fff1e7230 */ /* 0x000fe20000004100 */
[----:B------:R-:W4:Y:S03]  /*47d0*/  LDS.U16 R29, [R16+0xa] ;  /* 0x00000a00101d7984 */ /* 0x000f260000000400 */
[--C-:B------:R-:W-:Y:S01]  /*47e0*/  HADD2.F32 R36, -RZ, R33.reuse.H1_H1 ;  /* 0x30000021ff247230 */ /* 0x100fe20000004100 */
[----:B------:R-:W5:Y:S01]  /*47f0*/  LDS.U16 R32, [R13+0xa] ;  /* 0x00000a000d207984 */ /* 0x000f620000000400 */
[----:B------:R-:W-:Y:S02]  /*4800*/  HADD2.F32 R33, -RZ, R33.H0_H0 ;  /* 0x20000021ff217230 */ /* 0x000fe40000004100 */
[----:B------:R-:W-:Y:S01]  /*4810*/  FMUL.FTZ R35, R35, R30 ;  /* 0x0000001e23237220 */ /* 0x000fe20000410000 */
[----:B------:R-:W5:Y:S02]  /*4820*/  LDS.U16 R31, [R16+0xc] ;  /* 0x00000c00101f7984 */ /* 0x000f640000000400 */
[----:B------:R-:W-:-:S02]  /*4830*/  FMUL.FTZ R36, R36, R33 ;  /* 0x0000002124247220 */ /* 0x000fc40000410000 */
[----:B------:R-:W-:Y:S01]  /*4840*/  F2FP.F16.F32.PACK_AB R35, RZ, R35 ;  /* 0x00000023ff23723e */ /* 0x000fe200000000ff */
[----:B------:R0:W5:Y:S02]  /*4850*/  LDS.U16 R30, [R13+0xc] ;  /* 0x00000c000d1e7984 */ /* 0x0001640000000400 */
[----:B------:R-:W-:Y:S02]  /*4860*/  F2FP.F16.F32.PACK_AB R36, RZ, R36 ;  /* 0x00000024ff24723e */ /* 0x000fe400000000ff */
[----:B------:R3:W5:Y:S01]  /*4870*/  LDS.U16 R33, [R16+0xe] ;  /* 0x00000e0010217984 */ /* 0x0007620000000400 */
[----:B------:R-:W-:Y:S02]  /*4880*/  HADD2.F32 R35, -RZ, R35.H0_H0 ;  /* 0x20000023ff237230 */ /* 0x000fe40000004100 */
[----:B0-----:R-:W-:-:S03]  /*4890*/  HADD2.F32 R13, -RZ, R36.H0_H0 ;  /* 0x20000024ff0d7230 */ /* 0x001fc60000004100 */
[----:B------:R-:W-:Y:S01]  /*48a0*/  FADD.FTZ R12, R12, R35 ;  /* 0x000000230c0c7221 */ /* 0x000fe20000010000 */
[----:B------:R-:W-:Y:S02]  /*48b0*/  HADD2.F32 R6, -RZ, R6.H0_H0 ;  /* 0x20000006ff067230 */ /* 0x000fe40000004100 */
[----:B-1----:R-:W-:-:S05]  /*48c0*/  HADD2.F32 R7, -RZ, R7.H0_H0 ;  /* 0x20000007ff077230 */ /* 0x002fca0000004100 */
[----:B------:R-:W-:Y:S01]  /*48d0*/  F2FP.F16.F32.PACK_AB R6, R7, R6 ;  /* 0x000000060706723e */ /* 0x000fe200000000ff */
[----:B--2---:R-:W-:Y:S02]  /*48e0*/  HADD2.F32 R7, -RZ, R17.H0_H0 ;  /* 0x20000011ff077230 */ /* 0x004fe40000004100 */
[----:B---3--:R-:W-:Y:S02]  /*48f0*/  HADD2.F32 R28, -RZ, R28.H0_H0 ;  /* 0x2000001cff1c7230 */ /* 0x008fe40000004100 */
[--C-:B------:R-:W-:Y:S02]  /*4900*/  HADD2.F32 R16, -RZ, R6.reuse.H1_H1 ;  /* 0x30000006ff107230 */ /* 0x100fe40000004100 */
[----:B----4-:R-:W-:Y:S01]  /*4910*/  HADD2.F32 R29, -RZ, R29.H0_H0 ;  /* 0x2000001dff1d7230 */ /* 0x010fe20000004100 */
[----:B------:R-:W-:Y:S01]  /*4920*/  F2FP.F16.F32.PACK_AB R7, R28, R7 ;  /* 0x000000071c07723e */ /* 0x000fe200000000ff */
[----:B------:R-:W-:Y:S02]  /*4930*/  HADD2.F32 R17, -RZ, R6.H0_H0 ;  /* 0x20000006ff117230 */ /* 0x000fe40000004100 */
[----:B------:R-:W-:Y:S01]  /*4940*/  FADD.FTZ R6, R12, R13 ;  /* 0x0000000d0c067221 */ /* 0x000fe20000010000 */
[----:B-----5:R-:W-:-:S02]  /*4950*/  HADD2.F32 R32, -RZ, R32.H0_H0 ;  /* 0x20000020ff207230 */ /* 0x020fc40000004100 */
[----:B------:R-:W-:Y:S02]  /*4960*/  HADD2.F32 R12, -RZ, R7.H1_H1 ;  /* 0x30000007ff0c7230 */ /* 0x000fe40000004100 */
[----:B------:R-:W-:Y:S01]  /*4970*/  FMUL.FTZ R13, R16, R17 ;  /* 0x00000011100d7220 */ /* 0x000fe20000410000 */
[----:B------:R-:W-:Y:S01]  /*4980*/  HADD2.F32 R31, -RZ, R31.H0_H0 ;  /* 0x2000001fff1f7230 */ /* 0x000fe20000004100 */
[----:B------:R-:W-:Y:S01]  /*4990*/  F2FP.F16.F32.PACK_AB R29, R32, R29 ;  /* 0x0000001d201d723e */ /* 0x000fe200000000ff */
[----:B------:R-:W-:Y:S02]  /*49a0*/  HADD2.F32 R7, -RZ, R7.H0_H0 ;  /* 0x20000007ff077230 */ /* 0x000fe40000004100 */
[----:B------:R-:W-:Y:S01]  /*49b0*/  HADD2.F32 R30, -RZ, R30.H0_H0 ;  /* 0x2000001eff1e7230 */ /* 0x000fe20000004100 */
[----:B------:R-:W-:Y:S01]  /*49c0*/  F2FP.F16.F32.PACK_AB R13, RZ, R13 ;  /* 0x0000000dff0d723e */ /* 0x000fe200000000ff */
[----:B------:R-:W-:Y:S02]  /*49d0*/  HADD2.F32 R16, -RZ, R29.H1_H1 ;  /* 0x3000001dff107230 */ /* 0x000fe40000004100 */
[----:B------:R-:W-:Y:S01]  /*49e0*/  FMUL.FTZ R7, R12, R7 ;  /* 0x000000070c077220 */ /* 0x000fe20000410000 */
[----:B------:R-:W-:Y:S01]  /*49f0*/  HADD2.F32 R33, -RZ, R33.H0_H0 ;  /* 0x20000021ff217230 */ /* 0x000fe20000004100 */
[----:B------:R-:W-:Y:S01]  /*4a00*/  F2FP.F16.F32.PACK_AB R31, R30, R31 ;  /* 0x0000001f1e1f723e */ /* 0x000fe200000000ff */
[----:B------:R-:W-:-:S02]  /*4a10*/  HADD2.F32 R29, -RZ, R29.H0_H0 ;  /* 0x2000001dff1d7230 */ /* 0x000fc40000004100 */
[----:B------:R-:W-:Y:S01]  /*4a20*/  F2FP.F16.F32.PACK_AB R7, RZ, R7 ;  /* 0x00000007ff07723e */ /* 0x000fe200000000ff */
[----:B------:R-:W-:Y:S01]  /*4a30*/  HADD2.F32 R13, -RZ, R13.H0_H0 ;  /* 0x2000000dff0d7230 */ /* 0x000fe20000004100 */
[----:B------:R-:W-:Y:S01]  /*4a40*/  F2FP.F16.F32.PACK_AB R33, R34, R33 ;  /* 0x000000212221723e */ /* 0x000fe200000000ff */
[--C-:B------:R-:W-:Y:S02]  /*4a50*/  HADD2.F32 R12, -RZ, R31.reuse.H1_H1 ;  /* 0x3000001fff0c7230 */ /* 0x100fe40000004100 */
[----:B------:R-:W-:Y:S01]  /*4a60*/  FMUL.FTZ R16, R16, R29 ;  /* 0x0000001d10107220 */ /* 0x000fe20000410000 */
[----:B------:R-:W-:Y:S02]  /*4a70*/  HADD2.F32 R31, -RZ, R31.H0_H0 ;  /* 0x2000001fff1f7230 */ /* 0x000fe40000004100 */
[----:B------:R-:W-:Y:S01]  /*4a80*/  FADD.FTZ R6, R6, R13 ;  /* 0x0000000d06067221 */ /* 0x000fe20000010000 */
[--C-:B------:R-:W-:Y:S02]  /*4a90*/  HADD2.F32 R17, -RZ, R33.reuse.H1_H1 ;  /* 0x30000021ff117230 */ /* 0x100fe40000004100 */
[----:B------:R-:W-:-:S02]  /*4aa0*/  HADD2.F32 R28, -RZ, R33.H0_H0 ;  /* 0x20000021ff1c7230 */ /* 0x000fc40000004100 */
[----:B------:R-:W-:Y:S01]  /*4ab0*/  FMUL.FTZ R12, R12, R31 ;  /* 0x0000001f0c0c7220 */ /* 0x000fe20000410000 */
[----:B------:R-:W-:Y:S01]  /*4ac0*/  F2FP.F16.F32.PACK_AB R16, RZ, R16 ;  /* 0x00000010ff10723e */ /* 0x000fe200000000ff */
[----:B------:R-:W-:Y:S02]  /*4ad0*/  HADD2.F32 R7, -RZ, R7.H0_H0 ;  /* 0x20000007ff077230 */ /* 0x000fe40000004100 */
[----:B------:R-:W-:Y:S01]  /*4ae0*/  FMUL.FTZ R17, R17, R28 ;  /* 0x0000001c11117220 */ /* 0x000fe20000410000 */
[----:B------:R-:W-:Y:S01]  /*4af0*/  F2FP.F16.F32.PACK_AB R12, RZ, R12 ;  /* 0x0000000cff0c723e */ /* 0x000fe200000000ff */
[----:B------:R-:W-:Y:S02]  /*4b00*/  HADD2.F32 R13, -RZ, R16.H0_H0 ;  /* 0x20000010ff0d7230 */ /* 0x000fe40000004100 */
[----:B------:R-:W-:Y:S01]  /*4b10*/  FADD.FTZ R6, R6, R7 ;  /* 0x0000000706067221 */ /* 0x000fe20000010000 */
[----:B------:R-:W-:Y:S01]  /*4b20*/  F2FP.F16.F32.PACK_AB R17, RZ, R17 ;  /* 0x00000011ff11723e */ /* 0x000fe200000000ff */
[----:B------:R-:W-:-:S02]  /*4b30*/  HADD2.F32 R7, -RZ, R12.H0_H0 ;  /* 0x2000000cff077230 */ /* 0x000fc40000004100 */
[----:B------:R-:W-:Y:S02]  /*4b40*/  FADD.FTZ R6, R6, R13 ;  /* 0x0000000d06067221 */ /* 0x000fe40000010000 */
[----:B------:R-:W-:Y:S02]  /*4b50*/  HADD2.F32 R17, -RZ, R17.H0_H0 ;  /* 0x20000011ff117230 */ /* 0x000fe40000004100 */
[----:B------:R-:W-:-:S04]  /*4b60*/  FADD.FTZ R6, R6, R7 ;  /* 0x0000000706067221 */ /* 0x000fc80000010000 */
[----:B------:R-:W-:-:S07]  /*4b70*/  FADD.FTZ R12, R6, R17 ;  /* 0x00000011060c7221 */ /* 0x000fce0000010000 */
.L_x_624:
[----:B------:R-:W-:Y:S05]  /*4b80*/  BSYNC B3 ;  /* 0x0000000000037941 */ /* 0x000fea0003800000 */
.L_x_623:
[----:B------:R-:W-:-:S13]  /*4b90*/  ISETP.NE.OR P0, PT, R4, RZ, P0 ;  /* 0x000000ff0400720c */ /* 0x000fda0000705670 */
[----:B------:R-:W-:Y:S05]  /*4ba0*/  @!P0 BREAK B0 ;  /* 0x0000000000008942 */ /* 0x000fea0003800000 */
[----:B------:R-:W-:Y:S05]  /*4bb0*/  @!P0 BRA `(.L_x_617) ;  /* 0x0000000000cc8947 */ /* 0x000fea0003800000 */
.L_x_619:
[----:B------:R-:W-:Y:S05]  /*4bc0*/  BSYNC B0 ;  /* 0x0000000000007941 */ /* 0x000fea0003800000 */
.L_x_618:
[C---:B------:R-:W-:Y:S02]  /*4bd0*/  LEA R31, R5.reuse, R14, 0x1 ;  /* 0x0000000e051f7211 */ /* 0x040fe400078e08ff */
[C---:B------:R-:W-:Y:S02]  /*4be0*/  LEA R32, R5.reuse, R0, 0x1 ;  /* 0x0000000005207211 */ /* 0x040fe400078e08ff */
[----:B------:R-:W-:Y:S01]  /*4bf0*/  IADD3 R4, R4, -0x4, RZ ;  /* 0xfffffffc04047810 */ /* 0x000fe20007ffe0ff */
        /* <DEDUP_REMOVED lines=16> */
[----:B------:R-:W-:Y:S01]  /*4d00*/  HADD2.F32 R28, -RZ, R28.H0_H0 ;  /* 0x2000001cff1c7230 */ /* 0x000fe20000004100 */
[----:B------:R-:W-:Y:S01]  /*4d10*/  F2FP.F16.F32.PACK_AB R29, R30, R29 ;  /* 0x0000001d1e1d723e */ /* 0x000fe200000000ff */
[----:B----4-:R-:W-:Y:S02]  /*4d20*/  HADD2.F32 R30, -RZ, R6.H0_H0 ;  /* 0x20000006ff1e7230 */ /* 0x010fe40000004100 */
[----:B-----5:R-:W-:Y:S02]  /*4d30*/  HADD2.F32 R7, -RZ, R7.H0_H0 ;  /* 0x20000007ff077230 */ /* 0x020fe40000004100 */
[----:B------:R-:W-:Y:S01]  /*4d40*/  FMUL.FTZ R17, R17, R28 ;  /* 0x0000001c11117220 */ /* 0x000fe20000410000 */
[----:B------:R-:W-:Y:S02]  /*4d50*/  HADD2.F32 R6, -RZ, R29.H1_H1 ;  /* 0x3000001dff067230 */ /* 0x000fe40000004100 */
[----:B------:R-:W-:Y:S01]  /*4d60*/  HADD2.F32 R13, -RZ, R13.H0_H0 ;  /* 0x2000000dff0d7230 */ /* 0x000fe20000004100 */
[----:B------:R-:W-:Y:S01]  /*4d70*/  F2FP.F16.F32.PACK_AB R30, R7, R30 ;  /* 0x0000001e071e723e */ /* 0x000fe200000000ff */
[----:B------:R-:W-:Y:S01]  /*4d80*/  HADD2.F32 R29, -RZ, R29.H0_H0 ;  /* 0x2000001dff1d7230 */ /* 0x000fe20000004100 */
[----:B------:R-:W-:Y:S01]  /*4d90*/  F2FP.F16.F32.PACK_AB R17, RZ, R17 ;  /* 0x00000011ff11723e */ /* 0x000fe200000000ff */
[----:B------:R-:W-:-:S02]  /*4da0*/  HADD2.F32 R16, -RZ, R16.H0_H0 ;  /* 0x20000010ff107230 */ /* 0x000fc40000004100 */
[--C-:B------:R-:W-:Y:S02]  /*4db0*/  HADD2.F32 R7, -RZ, R30.reuse.H1_H1 ;  /* 0x3000001eff077230 */ /* 0x100fe40000004100 */
[----:B------:R-:W-:Y:S01]  /*4dc0*/  FMUL.FTZ R6, R6, R29 ;  /* 0x0000001d06067220 */ /* 0x000fe20000410000 */
[----:B------:R-:W-:Y:S01]  /*4dd0*/  HADD2.F32 R30, -RZ, R30.H0_H0 ;  /* 0x2000001eff1e7230 */ /* 0x000fe20000004100 */
[----:B------:R-:W-:Y:S01]  /*4de0*/  F2FP.F16.F32.PACK_AB R13, R16, R13 ;  /* 0x0000000d100d723e */ /* 0x000fe200000000ff */
[----:B------:R-:W-:Y:S02]  /*4df0*/  HADD2.F32 R17, -RZ, R17.H0_H0 ;  /* 0x20000011ff117230 */ /* 0x000fe40000004100 */
[----:B------:R-:W-:Y:S01]  /*4e00*/  F2FP.F16.F32.PACK_AB R6, RZ, R6 ;  /* 0x00000006ff06723e */ /* 0x000fe200000000ff */
[----:B------:R-:W-:Y:S01]  /*4e10*/  FMUL.FTZ R7, R7, R30 ;  /* 0x0000001e07077220 */ /* 0x000fe20000410000 */
[--C-:B------:R-:W-:Y:S02]  /*4e20*/  HADD2.F32 R16, -RZ, R13.reuse.H1_H1 ;  /* 0x3000000dff107230 */ /* 0x100fe40000004100 */
[----:B------:R-:W-:Y:S01]  /*4e30*/  FADD.FTZ R17, R17, R12 ;  /* 0x0000000c11117221 */ /* 0x000fe20000010000 */
[----:B------:R-:W-:Y:S01]  /*4e40*/  HADD2.F32 R13, -RZ, R13.H0_H0 ;  /* 0x2000000dff0d7230 */ /* 0x000fe20000004100 */
[----:B------:R-:W-:Y:S01]  /*4e50*/  F2FP.F16.F32.PACK_AB R7, RZ, R7 ;  /* 0x00000007ff07723e */ /* 0x000fe200000000ff */
[----:B------:R-:W-:-:S03]  /*4e60*/  HADD2.F32 R6, -RZ, R6.H0_H0 ;  /* 0x20000006ff067230 */ /* 0x000fc60000004100 */
[----:B------:R-:W-:Y:S01]  /*4e70*/  FMUL.FTZ R13, R16, R13 ;  /* 0x0000000d100d7220 */ /* 0x000fe20000410000 */
[----:B------:R-:W-:Y:S02]  /*4e80*/  HADD2.F32 R7, -RZ, R7.H0_H0 ;  /* 0x20000007ff077230 */ /* 0x000fe40000004100 */
[----:B------:R-:W-:Y:S02]  /*4e90*/  FADD.FTZ R6, R17, R6 ;  /* 0x0000000611067221 */ /* 0x000fe40000010000 */
[----:B------:R-:W-:Y:S02]  /*4ea0*/  F2FP.F16.F32.PACK_AB R13, RZ, R13 ;  /* 0x0000000dff0d723e */ /* 0x000fe400000000ff */
[----:B------:R-:W-:-:S03]  /*4eb0*/  FADD.FTZ R6, R6, R7 ;  /* 0x0000000706067221 */ /* 0x000fc60000010000 */
[----:B------:R-:W-:-:S05]  /*4ec0*/  HADD2.F32 R13, -RZ, R13.H0_H0 ;  /* 0x2000000dff0d7230 */ /* 0x000fca0000004100 */
[----:B------:R-:W-:Y:S01]  /*4ed0*/  FADD.FTZ R12, R6, R13 ;  /* 0x0000000d060c7221 */ /* 0x000fe20000010000 */
[----:B------:R-:W-:Y:S06]  /*4ee0*/  @P0 BRA `(.L_x_618) ;  /* 0xfffffffc00380947 */ /* 0x000fec000383ffff */
.L_x_617:
[----:B------:R-:W-:Y:S05]  /*4ef0*/  BSYNC B1 ;  /* 0x0000000000017941 */ /* 0x000fea0003800000 */
.L_x_616:
[----:B------:R-:W-:-:S13]  /*4f00*/  ISETP.NE.AND P0, PT, R18, RZ, PT ;  /* 0x000000ff1200720c */ /* 0x000fda0003f05270 */
[----:B------:R-:W-:Y:S05]  /*4f10*/  @!P0 BRA `(.L_x_615) ;  /* 0x00000000009c8947 */ /* 0x000fea0003800000 */
[C---:B------:R-:W-:Y:S02]  /*4f20*/  LEA R4, R5.reuse, R14, 0x1 ;  /* 0x0000000e05047211 */ /* 0x040fe400078e08ff */
[----:B------:R-:W-:Y:S02]  /*4f30*/  LEA R5, R5, R0, 0x1 ;  /* 0x0000000005057211 */ /* 0x000fe400078e08ff */
[----:B------:R-:W-:Y:S01]  /*4f40*/  ISETP.NE.AND P0, PT, R18, 0x1, PT ;  /* 0x000000011200780c */ /* 0x000fe20003f05270 */
[----:B------:R-:W0:Y:S04]  /*4f50*/  LDS.U16 R6, [R4] ;  /* 0x0000000004067984 */ /* 0x000e280000000400 */
[----:B------:R-:W1:Y:S01]  /*4f60*/  LDS.U16 R7, [R5] ;  /* 0x0000000005077984 */ /* 0x000e620000000400 */
[----:B0-----:R-:W-:-:S02]  /*4f70*/  HADD2.F32 R6, -RZ, R6.H0_H0 ;  /* 0x20000006ff067230 */ /* 0x001fc40000004100 */
        /* <DEDUP_REMOVED lines=9> */
[----:B------:R-:W0:Y:S01]  /*5010*/  LDS.U16 R6, [R4+0x2] ;  /* 0x0000020004067984 */ /* 0x000e220000000400 */
[----:B------:R-:W-:-:S03]  /*5020*/  ISETP.NE.AND P0, PT, R18, 0x2, PT ;  /* 0x000000021200780c */ /* 0x000fc60003f05270 */
[----:B------:R-:W1:Y:S01]  /*5030*/  LDS.U16 R7, [R5+0x2] ;  /* 0x0000020005077984 */ /* 0x000e620000000400 */
[----:B0-----:R-:W-:Y:S02]  /*5040*/  HADD2.F32 R6, -RZ, R6.H0_H0 ;  /* 0x20000006ff067230 */ /* 0x001fe40000004100 */
        /* <DEDUP_REMOVED lines=9> */
[----:B------:R-:W0:Y:S04]  /*50e0*/  LDS.U16 R4, [R4+0x4] ;  /* 0x0000040004047984 */ /* 0x000e280000000400 */
        /* <DEDUP_REMOVED lines=9> */
[----:B------:R-:W-:-:S07]  /*5180*/  FADD.FTZ R12, R12, R7 ;  /* 0x000000070c0c7221 */ /* 0x000fce0000010000 */
.L_x_615:
[----:B------:R-:W-:Y:S05]  /*5190*/  BSYNC B2 ;  /* 0x0000000000027941 */ /* 0x000fea0003800000 */
.L_x_614:
[----:B------:R-:W-:Y:S05]  /*51a0*/  WARPSYNC.ALL ;  /* 0x0000000000007948 */ /* 0x000fea0003800000 */
[----:B------:R-:W-:Y:S01]  /*51b0*/  SHF.R.S32.HI R6, RZ, 0x1f, R27 ;  /* 0x0000001fff067819 */ /* 0x000fe2000001141b */
[----:B------:R-:W-:Y:S01]  /*51c0*/  ULDC.64 UR10, c[0x0][0x288] ;  /* 0x0000a200000a7ab9 */ /* 0x000fe20000000a00 */
[----:B------:R-:W-:Y:S01]  /*51d0*/  MOV R4, R2 ;  /* 0x0000000200047202 */ /* 0x000fe20000000f00 */
[----:B------:R-:W-:Y:S01]  /*51e0*/  UIADD3 UR4, UR6, UR4, URZ ;  /* 0x0000000406047290 */ /* 0x000fe2000fffe03f */
[----:B------:R-:W-:Y:S01]  /*51f0*/  MOV R5, R25 ;  /* 0x0000001900057202 */ /* 0x000fe20000000f00 */
[----:B------:R-:W-:Y:S01]  /*5200*/  IMAD R6, R6, UR10, RZ ;  /* 0x0000000a06067c24 */ /* 0x000fe2000f8e02ff */
[----:B------:R-:W-:Y:S01]  /*5210*/  SHF.R.S32.HI R7, RZ, 0x1f, R26 ;  /* 0x0000001fff077819 */ /* 0x000fe2000001141a */
[----:B------:R-:W-:Y:S01]  /*5220*/  UISETP.GE.AND UP0, UPT, UR4, UR5, UPT ;  /* 0x000000050400728c */ /* 0x000fe2000bf06270 */
[----:B------:R-:W-:Y:S01]  /*5230*/  F2FP.F16.F32.PACK_AB R12, RZ, R12 ;  /* 0x0000000cff0c723e */ /* 0x000fe200000000ff */
[----:B------:R-:W-:-:S04]  /*5240*/  IMAD.WIDE.U32 R4, R27, UR10, R4 ;  /* 0x0000000a1b047c25 */ /* 0x000fc8000f8e0004 */
[----:B------:R-:W-:Y:S01]  /*5250*/  IMAD R27, R27, UR11, R6 ;  /* 0x0000000b1b1b7c24 */ /* 0x000fe2000f8e0206 */
[----:B------:R-:W-:Y:S02]  /*5260*/  ULDC.64 UR10, c[0x0][0x290] ;  /* 0x0000a400000a7ab9 */ /* 0x000fe40000000a00 */
        /* <DEDUP_REMOVED lines=12> */
        .weak           $__internal_6_$__cuda_sm20_dblrcp_rn_slowpath_v3
        .type           $__internal_6_$__cuda_sm20_dblrcp_rn_slowpath_v3,@function
        .size           $__internal_6_$__cuda_sm20_dblrcp_rn_slowpath_v3,(.L_x_1777 - $__internal_6_$__cuda_sm20_dblrcp_rn_slowpath_v3)
$__internal_6_$__cuda_sm20_dblrcp_rn_slowpath_v3:
        /* <DEDUP_REMOVED lines=11> */
[----:B------:R-:W-:Y:S02]  /*53e0*/  IADD3 R19, R17, -0x3fe00000, RZ ;  /* 0xc020000011137810 */ /* 0x000fe40007ffe0ff */
[----:B------:R-:W-:Y:S02]  /*53f0*/  MOV R18, R16 ;  /* 0x0000001000127202 */ /* 0x000fe40000000f00 */
[----:B------:R-:W0:Y:S01]  /*5400*/  MUFU.RCP64H R21, R19 ;  /* 0x0000001300157308 */ /* 0x000e220000001800 */
[----:B------:R-:W-:-:S06]  /*5410*/  MOV R20, R23 ;  /* 0x0000001700147202 */ /* 0x000fcc0000000f00 */
        /* <DEDUP_REMOVED lines=10> */
.L_x_629:
        /* <DEDUP_REMOVED lines=10> */
.L_x_627:
[----:B------:R-:W-:Y:S02]  /*5560*/  LOP3.LUT R21, R17, 0x80000, RZ, 0xfc, !PT ;  /* 0x0008000011157812 */ /* 0x000fe400078efcff */
[----:B------:R-:W-:-:S07]  /*5570*/  MOV R20, R16 ;  /* 0x0000001000147202 */ /* 0x000fce0000000f00 */
.L_x_628:
[----:B------:R-:W-:Y:S05]  /*5580*/  BSYNC B1 ;  /* 0x0000000000017941 */ /* 0x000fea0003800000 */
.L_x_626:
[----:B------:R-:W-:Y:S01]  /*5590*/  HFMA2.MMA R17, -RZ, RZ, 0, 0 ;  /* 0x00000000ff117435 */ /* 0x000fe200000001ff */
[----:B------:R-:W-:-:S05]  /*55a0*/  MOV R16, R0 ;  /* 0x0000000000107202 */ /* 0x000fca0000000f00 */
[----:B------:R-:W-:Y:S05]  /*55b0*/  RET.REL.NODEC R16 `(_ZN2at6native54_GLOBAL__N__aa9a477a_21_UpSampleBilinear2d_cu_607db5e327upsample_gen2d_aa_out_frameIN3c104HalfEfNS0_18upsample_antialias20BicubicFilterFunctorEEEvT0_S7_NS_27GenericPackedTensorAccessorIKT_Lm4ENS_16DefaultPtrTraitsElEENS8_IS9_Lm4ESB_lEERKT1_) ;  /* 0xffffffa810907950 */ /* 0x000fea0003c3ffff */
.L_x_630:
        /* <DEDUP_REMOVED lines=12> */
.L_x_1777:


//--------------------- .text._ZN2at6native54_GLOBAL__N__aa9a477a_21_UpSampleBilinear2d_cu_607db5e327upsample_gen2d_aa_out_frameIffNS0_18upsample_antialias20BicubicFilterFunctorEEEvT0_S5_NS_27GenericPackedTensorAccessorIKT_Lm4ENS_16DefaultPtrTraitsElEENS6_IS7_Lm4ES9_lEERKT1_ --------------------------
	.section	.text._ZN2at6native54_GLOBAL__N__aa9a477a_21_UpSampleBilinear2d_cu_607db5e327upsample_gen2d_aa_out_frameIffNS0_18upsample_antialias20BicubicFilterFunctorEEEvT0_S5_NS_27GenericPackedTensorAccessorIKT_Lm4ENS_16DefaultPtrTraitsElEENS6_IS7_Lm4ES9_lEERKT1_,"ax",@progbits
	.align	128
.text._ZN2at6native54_GLOBAL__N__aa9a477a_21_UpSampleBilinear2d_cu_607db5e327upsample_gen2d_aa_out_frameIffNS0_18upsample_antialias20BicubicFilterFunctorEEEvT0_S5_NS_27GenericPackedTensorAccessorIKT_Lm4ENS_16DefaultPtrTraitsElEENS6_IS7_Lm4ES9_lEERKT1_:
        .type           _ZN2at6native54_GLOBAL__N__aa9a477a_21_UpSampleBilinear2d_cu_607db5e327upsample_gen2d_aa_out_frameIffNS0_18upsample_antialias20BicubicFilterFunctorEEEvT0_S5_NS_27GenericPackedTensorAccessorIKT_Lm4ENS_16DefaultPtrTraitsElEENS6_IS7_Lm4ES9_lEERKT1_,@function
        .size           _ZN2at6native54_GLOBAL__N__aa9a477a_21_UpSampleBilinear2d_cu_607db5e327upsample_gen2d_aa_out_frameIffNS0_18upsample_antialias20BicubicFilterFunctorEEEvT0_S5_NS_27GenericPackedTensorAccessorIKT_Lm4ENS_16DefaultPtrTraitsElEENS6_IS7_Lm4ES9_lEERKT1_,(.L_x_1779 - _ZN2at6native54_GLOBAL__N__aa9a477a_21_UpSampleBilinear2d_cu_607db5e327upsample_gen2d_aa_out_frameIffNS0_18upsample_antialias20BicubicFilterFunctorEEEvT0_S5_NS_27GenericPackedTensorAccessorIKT_Lm4ENS_16DefaultPtrTraitsElEENS6_IS7_Lm4ES9_lEERKT1_)
        .other          _ZN2at6native54_GLOBAL__N__aa9a477a_21_UpSampleBilinear2d_cu_607db5e327upsample_gen2d_aa_out_frameIffNS0_18upsample_antialias20BicubicFilterFunctorEEEvT0_S5_NS_27GenericPackedTensorAccessorIKT_Lm4ENS_16DefaultPtrTraitsElEENS6_IS7_Lm4ES9_lEERKT1_,@"STO_CUDA_ENTRY STV_DEFAULT"
_ZN2at6native54_GLOBAL__N__aa9a477a_21_UpSampleBilinear2d_cu_607db5e327upsample_gen2d_aa_out_frameIffNS0_18upsample_antialias20BicubicFilterFunctorEEEvT0_S5_NS_27GenericPackedTensorAccessorIKT_Lm4ENS_16DefaultPtrTraitsElEENS6_IS7_Lm4ES9_lEERKT1_:
        /* <DEDUP_REMOVED lines=21> */
[----:B------:R-:W-:Y:S01]  /*0150*/  ULDC.64 UR10, c[0x0][0x208] ;  /* 0x00008200000a7ab9 */ /* 0x000fe20000000a00 */
[----:B------:R-:W-:Y:S01]  /*0160*/  FADD.FTZ R8, R8, 0.5 ;  /* 0x3f00000008087421 */ /* 0x000fe20000010000 */
[----:B------:R-:W-:Y:S01]  /*0170*/  BSSY B2, `(.L_x_631) ;  /* 0x0000140000027945 */ /* 0x000fe20003800000 */
[C---:B0-----:R-:W-:Y:S01]  /*0180*/  FADD.FTZ R0, R14.reuse, R14 ;  /* 0x0000000e0e007221 */ /* 0x041fe20000010000 */
[----:B------:R-:W-:Y:S01]  /*0190*/  FSETP.GE.FTZ.AND P0, PT, R14, 1, PT ;  /* 0x3f8000000e00780b */ /* 0x000fe20003f16000 */
[----:B------:R-:W-:-:S03]  /*01a0*/  FADD.FTZ R2, R15, R15 ;  /* 0x0000000f0f027221 */ /* 0x000fc60000010000 */
[----:B------:R-:W-:Y:S02]  /*01b0*/  FSEL R0, R0, 2, P0 ;  /* 0x4000000000007808 */ /* 0x000fe40000000000 */
[----:B------:R-:W-:Y:S02]  /*01c0*/  FSETP.GE.FTZ.AND P0, PT, R15, 1, PT ;  /* 0x3f8000000f00780b */ /* 0x000fe40003f16000 */
[----:B------:R0:W1:Y:S02]  /*01d0*/  F2I.FTZ.CEIL.NTZ R13, R0 ;  /* 0x00000000000d7305 */ /* 0x000064000021b100 */
[----:B------:R-:W-:Y:S01]  /*01e0*/  FSEL R3, R2, 2, P0 ;  /* 0x4000000002037808 */ /* 0x000fe20000000000 */
[----:B------:R-:W-:-:S04]  /*01f0*/  FFMA.FTZ R2, R9, R14, -R0 ;  /* 0x0000000e09027223 */ /* 0x000fc80000010800 */
[----:B------:R-:W-:Y:S01]  /*0200*/  FADD.FTZ R11, R2, 0.5 ;  /* 0x3f000000020b7421 */ /* 0x000fe20000010000 */
[----:B------:R2:W3:Y:S01]  /*0210*/  F2I.FTZ.CEIL.NTZ R12, R3 ;  /* 0x00000003000c7305 */ /* 0x0004e2000021b100 */
[CCC-:B------:R-:W-:Y:S01]  /*0220*/  FFMA.FTZ R2, R8.reuse, R15.reuse, -R3.reuse ;  /* 0x0000000f08027223 */ /* 0x1c0fe20000010803 */
[----:B------:R-:W-:Y:S01]  /*0230*/  FFMA.FTZ R6, R8, R15, R3 ;  /* 0x0000000f08067223 */ /* 0x000fe20000010003 */
[----:B0-----:R-:W-:Y:S02]  /*0240*/  FFMA.FTZ R0, R9, R14, R0 ;  /* 0x0000000e09007223 */ /* 0x001fe40000010000 */
[----:B------:R-:W-:Y:S01]  /*0250*/  FADD.FTZ R2, R2, 0.5 ;  /* 0x3f00000002027421 */ /* 0x000fe20000010000 */
[----:B------:R-:W-:Y:S01]  /*0260*/  FADD.FTZ R6, R6, 0.5 ;  /* 0x3f00000006067421 */ /* 0x000fe20000010000 */
[----:B-1----:R-:W-:Y:S01]  /*0270*/  R2UR UR4, R13 ;  /* 0x000000000d0472ca */ /* 0x002fe200000e0000 */
[----:B------:R-:W0:Y:S01]  /*0280*/  F2I.FTZ.TRUNC.NTZ R11, R11 ;  /* 0x0000000b000b7305 */ /* 0x000e22000021f100 */
[----:B--2---:R-:W-:Y:S01]  /*0290*/  FADD.FTZ R3, R0, 0.5 ;  /* 0x3f00000000037421 */ /* 0x004fe20000010000 */
[----:B---3--:R-:W-:-:S06]  /*02a0*/  R2UR UR5, R12 ;  /* 0x000000000c0572ca */ /* 0x008fcc00000e0000 */
[----:B------:R-:W1:Y:S04]  /*02b0*/  F2I.FTZ.TRUNC.NTZ R2, R2 ;  /* 0x0000000200027305 */ /* 0x000e68000021f100 */
[----:B------:R-:W-:Y:S01]  /*02c0*/  USHF.L.U32 UR4, UR4, 0x1, URZ ;  /* 0x0000000104047899 */ /* 0x000fe2000800063f */
[----:B0-----:R-:W-:-:S03]  /*02d0*/  VIMNMX R0, RZ, R11, !PT ;  /* 0x0000000bff007248 */ /* 0x001fc60007fe0100 */
[----:B------:R-:W0:Y:S01]  /*02e0*/  F2I.FTZ.TRUNC.NTZ R6, R6 ;  /* 0x0000000600067305 */ /* 0x000e22000021f100 */
[----:B------:R-:W-:Y:S01]  /*02f0*/  USHF.L.U32 UR5, UR5, 0x1, URZ ;  /* 0x0000000105057899 */ /* 0x000fe2000800063f */
[----:B-1----:R-:W-:-:S06]  /*0300*/  VIMNMX R12, RZ, R2, !PT ;  /* 0x00000002ff0c7248 */ /* 0x002fcc0007fe0100 */
[----:B------:R-:W1:Y:S01]  /*0310*/  F2I.FTZ.TRUNC.NTZ R3, R3 ;  /* 0x0000000300037305 */ /* 0x000e62000021f100 */
[----:B------:R-:W-:Y:S01]  /*0320*/  UIADD3 UR9, UR5, 0x1, URZ ;  /* 0x0000000105097890 */ /* 0x000fe2000fffe03f */
[----:B0-----:R-:W-:-:S04]  /*0330*/  VIMNMX R11, R6, UR6, PT ;  /* 0x00000006060b7c48 */ /* 0x001fc8000bfe0100 */
[----:B------:R-:W-:Y:S02]  /*0340*/  IADD3 R2, -R12, R11, RZ ;  /* 0x0000000b0c027210 */ /* 0x000fe40007ffe1ff */
[----:B-1----:R-:W-:-:S04]  /*0350*/  VIMNMX R13, R3, UR7, PT ;  /* 0x00000007030d7c48 */ /* 0x002fc8000bfe0100 */
        /* <DEDUP_REMOVED lines=18> */
[----:B------:R-:W-:-:S03]  /*0480*/  IMAD.MOV.U32 R15, RZ, RZ, R21 ;  /* 0x000000ffff0f7224 */ /* 0x000fc600078e0015 */
[----:B------:R-:W-:Y:S02]  /*0490*/  IADD3 R21, R6, -0x100000, RZ ;  /* 0xfff0000006157810 */ /* 0x000fe40007ffe0ff */
[----:B------:R-:W-:-:S07]  /*04a0*/  MOV R6, 0x4c0 ;  /* 0x000004c000067802 */ /* 0x000fce0000000f00 */
[----:B------:R-:W-:Y:S05]  /*04b0*/  CALL.REL.NOINC `($__internal_7_$__cuda_sm20_dblrcp_rn_slowpath_v3) ;  /* 0x0000003c00547944 */ /* 0x000fea0003c00000 */
[----:B------:R-:W-:Y:S01]  /*04c0*/  IMAD.MOV.U32 R14, RZ, RZ, R18 ;  /* 0x000000ffff0e7224 */ /* 0x000fe200078e0012 */
[----:B------:R-:W-:-:S07]  /*04d0*/  MOV R15, R19 ;  /* 0x00000013000f7202 */ /* 0x000fce0000000f00 */
.L_x_634:
[----:B------:R-:W-:Y:S01]  /*04e0*/  UMOV UR6, 0xf0000000 ;  /* 0xf000000000067882 */ /* 0x000fe20000000000 */
[----:B------:R-:W-:Y:S01]  /*04f0*/  UMOV UR7, 0x380fffff ;  /* 0x380fffff00077882 */ /* 0x000fe20000000000 */
[----:B------:R-:W0:Y:S01]  /*0500*/  F2F.F32.F64 R6, R14 ;  /* 0x0000000e00067310 */ /* 0x000e220000301000 */
[----:B------:R-:W-:-:S14]  /*0510*/  DSETP.GEU.AND P0, PT, |R14|, UR6, PT ;  /* 0x000000060e007e2a */ /* 0x000fdc000bf0e200 */
[----:B0-----:R-:W-:-:S07]  /*0520*/  @!P0 FMUL R6, R6, 1.175494350822287508e-38 ;  /* 0x0080000006068820 */ /* 0x001fce0000400000 */
.L_x_633:
[----:B------:R-:W-:Y:S01]  /*0530*/  ISETP.GE.AND P0, PT, R2, 0x1, PT ;  /* 0x000000010200780c */ /* 0x000fe20003f06270 */
[----:B------:R-:W-:Y:S01]  /*0540*/  BSSY B1, `(.L_x_635) ;  /* 0x00000a1000017945 */ /* 0x000fe20003800000 */
[----:B------:R-:W-:-:S11]  /*0550*/  MOV R14, RZ ;  /* 0x000000ff000e7202 */ /* 0x000fd60000000f00 */
[----:B------:R-:W-:Y:S05]  /*0560*/  @!P0 BRA `(.L_x_636) ;  /* 0x0000000800788947 */ /* 0x000fea0003800000 */
[----:B------:R-:W-:Y:S01]  /*0570*/  LOP3.LUT R15, RZ, R11, RZ, 0x33, !PT ;  /* 0x0000000bff0f7212 */ /* 0x000fe200078e33ff */
[----:B------:R-:W-:Y:S01]  /*0580*/  BSSY B0, `(.L_x_637) ;  /* 0x0000078000007945 */ /* 0x000fe20003800000 */
[----:B------:R-:W-:Y:S01]  /*0590*/  IMAD.MOV.U32 R14, RZ, RZ, RZ ;  /* 0x000000ffff0e7224 */ /* 0x000fe200078e00ff */
[----:B------:R-:W-:Y:S02]  /*05a0*/  MOV R16, RZ ;  /* 0x000000ff00107202 */ /* 0x000fe40000000f00 */
[----:B------:R-:W-:-:S04]  /*05b0*/  IADD3 R15, -R15, -0x2, -R12 ;  /* 0xfffffffe0f0f7810 */ /* 0x000fc80007ffe90c */
[----:B------:R-:W-:Y:S02]  /*05c0*/  ISETP.GE.U32.AND P1, PT, R15, 0x3, PT ;  /* 0x000000030f00780c */ /* 0x000fe40003f26070 */
[----:B------:R-:W-:-:S11]  /*05d0*/  LOP3.LUT R15, R2, 0x3, RZ, 0xc0, !PT ;  /* 0x00000003020f7812 */ /* 0x000fd600078ec0ff */
[----:B------:R-:W-:Y:S05]  /*05e0*/  @!P1 BRA `(.L_x_638) ;  /* 0x0000000400c49947 */ /* 0x000fea0003800000 */
[----:B------:R-:W0:Y:S01]  /*05f0*/  S2UR UR7, SR_CgaCtaId ;  /* 0x00000000000779c3 */ /* 0x000e220000008800 */
[----:B------:R-:W-:Y:S01]  /*0600*/  UMOV UR6, 0x400 ;  /* 0x0000040000067882 */ /* 0x000fe20000000000 */
[----:B------:R-:W-:Y:S01]  /*0610*/  IMAD R18, R7, UR9, RZ ;  /* 0x0000000907127c24 */ /* 0x000fe2000f8e02ff */
[----:B------:R-:W-:Y:S01]  /*0620*/  HFMA2.MMA R16, -RZ, RZ, 0, 0 ;  /* 0x00000000ff107435 */ /* 0x000fe200000001ff */
[----:B------:R-:W-:Y:S01]  /*0630*/  IADD3 R17, R2, -R15, RZ ;  /* 0x8000000f02117210 */ /* 0x000fe20007ffe0ff */
[----:B------:R-:W-:Y:S01]  /*0640*/  IMAD.MOV.U32 R14, RZ, RZ, RZ ;  /* 0x000000ffff0e7224 */ /* 0x000fe200078e00ff */
[----:B0-----:R-:W-:-:S06]  /*0650*/  ULEA UR6, UR7, UR6, 0x18 ;  /* 0x0000000607067291 */ /* 0x001fcc000f8ec03f */
[----:B------:R-:W-:-:S07]  /*0660*/  LEA R18, R18, UR6, 0x2 ;  /* 0x0000000612127c11 */ /* 0x000fce000f8e10ff */
.L_x_651:
        /* <DEDUP_REMOVED lines=17> */
.L_x_640:
[----:B------:R-:W-:-:S04]  /*0780*/  IMAD.MOV.U32 R20, RZ, RZ, 0x3fc00000 ;  /* 0x3fc00000ff147424 */ /* 0x000fc800078e00ff */
[----:B------:R-:W-:-:S04]  /*0790*/  FFMA.FTZ R20, R19, R20, -2.5 ;  /* 0xc020000013147423 */ /* 0x000fc80000010014 */
[----:B------:R-:W-:-:S04]  /*07a0*/  FMUL.FTZ R20, R19, R20 ;  /* 0x0000001413147220 */ /* 0x000fc80000410000 */
[----:B------:R-:W-:-:S07]  /*07b0*/  FFMA.FTZ R21, R19, R20, 1 ;  /* 0x3f80000013157423 */ /* 0x000fce0000010014 */
.L_x_641:
[----:B------:R-:W-:Y:S05]  /*07c0*/  BSYNC B3 ;  /* 0x0000000000037941 */ /* 0x000fea0003800000 */
.L_x_639:
[----:B------:R-:W-:Y:S01]  /*07d0*/  IADD3 R19, R16, 0x1, RZ ;  /* 0x0000000110137810 */ /* 0x000fe20007ffe0ff */
[----:B------:R0:W-:Y:S01]  /*07e0*/  STS [R18], R21 ;  /* 0x0000001512007388 */ /* 0x0001e20000000800 */
        /* <DEDUP_REMOVED lines=18> */
.L_x_643:
[----:B------:R-:W-:-:S04]  /*0910*/  IMAD.MOV.U32 R20, RZ, RZ, 0x3fc00000 ;  /* 0x3fc00000ff147424 */ /* 0x000fc800078e00ff */
[----:B------:R-:W-:-:S04]  /*0920*/  FFMA.FTZ R20, R19, R20, -2.5 ;  /* 0xc020000013147423 */ /* 0x000fc80000010014 */
[----:B------:R-:W-:-:S04]  /*0930*/  FMUL.FTZ R20, R19, R20 ;  /* 0x0000001413147220 */ /* 0x000fc80000410000 */
[----:B------:R-:W-:-:S07]  /*0940*/  FFMA.FTZ R21, R19, R20, 1 ;  /* 0x3f80000013157423 */ /* 0x000fce0000010014 */
.L_x_644:
[----:B------:R-:W-:Y:S05]  /*0950*/  BSYNC B3 ;  /* 0x0000000000037941 */ /* 0x000fea0003800000 */
.L_x_642:
        /* <DEDUP_REMOVED lines=20> */
.L_x_646:
[----:B------:R-:W-:-:S04]  /*0aa0*/  IMAD.MOV.U32 R20, RZ, RZ, 0x3fc00000 ;  /* 0x3fc00000ff147424 */ /* 0x000fc800078e00ff */
[----:B------:R-:W-:-:S04]  /*0ab0*/  FFMA.FTZ R20, R19, R20, -2.5 ;  /* 0xc020000013147423 */ /* 0x000fc80000010014 */
[----:B------:R-:W-:-:S04]  /*0ac0*/  FMUL.FTZ R20, R19, R20 ;  /* 0x0000001413147220 */ /* 0x000fc80000410000 */
[----:B------:R-:W-:-:S07]  /*0ad0*/  FFMA.FTZ R21, R19, R20, 1 ;  /* 0x3f80000013157423 */ /* 0x000fce0000010014 */
.L_x_647:
[----:B------:R-:W-:Y:S05]  /*0ae0*/  BSYNC B3 ;  /* 0x0000000000037941 */ /* 0x000fea0003800000 */
.L_x_645:
        /* <DEDUP_REMOVED lines=20> */
.L_x_649:
[----:B------:R-:W-:-:S04]  /*0c30*/  IMAD.MOV.U32 R14, RZ, RZ, 0x3fc00000 ;  /* 0x3fc00000ff0e7424 */ /* 0x000fc800078e00ff */
[----:B------:R-:W-:-:S04]  /*0c40*/  FFMA.FTZ R14, R19, R14, -2.5 ;  /* 0xc0200000130e7423 */ /* 0x000fc8000001000e */
[----:B------:R-:W-:-:S04]  /*0c50*/  FMUL.FTZ R14, R19, R14 ;  /* 0x0000000e130e7220 */ /* 0x000fc80000410000 */
[----:B------:R-:W-:-:S07]  /*0c60*/  FFMA.FTZ R21, R19, R14, 1 ;  /* 0x3f80000013157423 */ /* 0x000fce000001000e */
.L_x_650:
[----:B------:R-:W-:Y:S05]  /*0c70*/  BSYNC B3 ;  /* 0x0000000000037941 */ /* 0x000fea0003800000 */
.L_x_648:
[----:B------:R-:W-:Y:S01]  /*0c80*/  IADD3 R17, R17, -0x4, RZ ;  /* 0xfffffffc11117810 */ /* 0x000fe20007ffe0ff */
[----:B------:R0:W-:Y:S01]  /*0c90*/  STS [R18+0xc], R21 ;  /* 0x00000c1512007388 */ /* 0x0001e20000000800 */
[----:B------:R-:W-:Y:S01]  /*0ca0*/  IADD3 R19, R18, 0x10, RZ ;  /* 0x0000001012137810 */ /* 0x000fe20007ffe0ff */
[----:B------:R-:W-:Y:S01]  /*0cb0*/  FADD.FTZ R14, R20, R21 ;  /* 0x00000015140e7221 */ /* 0x000fe20000010000 */
[----:B------:R-:W-:Y:S01]  /*0cc0*/  ISETP.NE.AND P1, PT, R17, RZ, PT ;  /* 0x000000ff1100720c */ /* 0x000fe20003f25270 */
[----:B------:R-:W-:Y:S01]  /*0cd0*/  VIADD R16, R16, 0x4 ;  /* 0x0000000410107836 */ /* 0x000fe20000000000 */
[----:B0-----:R-:W-:-:S11]  /*0ce0*/  MOV R18, R19 ;  /* 0x0000001300127202 */ /* 0x001fd60000000f00 */
[----:B------:R-:W-:Y:S05]  /*0cf0*/  @P1 BRA `(.L_x_651) ;  /* 0xfffffff8005c1947 */ /* 0x000fea000383ffff */
.L_x_638:
[----:B------:R-:W-:Y:S05]  /*0d00*/  BSYNC B0 ;  /* 0x0000000000007941 */ /* 0x000fea0003800000 */
.L_x_637:
[----:B------:R-:W-:-:S13]  /*0d10*/  ISETP.NE.AND P1, PT, R15, RZ, PT ;  /* 0x000000ff0f00720c */ /* 0x000fda0003f25270 */
[----:B------:R-:W-:Y:S05]  /*0d20*/  @!P1 BRA `(.L_x_636) ;  /* 0x0000000000889947 */ /* 0x000fea0003800000 */
[----:B------:R-:W0:Y:S01]  /*0d30*/  S2UR UR7, SR_CgaCtaId ;  /* 0x00000000000779c3 */ /* 0x000e220000008800 */
[----:B------:R-:W-:Y:S01]  /*0d40*/  UMOV UR6, 0x400 ;  /* 0x0000040000067882 */ /* 0x000fe20000000000 */
[----:B------:R-:W-:Y:S01]  /*0d50*/  IMAD R17, R7, UR9, RZ ;  /* 0x0000000907117c24 */ /* 0x000fe2000f8e02ff */
[----:B0-----:R-:W-:-:S06]  /*0d60*/  ULEA UR6, UR7, UR6, 0x18 ;  /* 0x0000000607067291 */ /* 0x001fcc000f8ec03f */
[----:B------:R-:W-:-:S07]  /*0d70*/  LEA R21, R17, UR6, 0x2 ;  /* 0x0000000611157c11 */ /* 0x000fce000f8e10ff */
.L_x_655:
        /* <DEDUP_REMOVED lines=17> */
.L_x_653:
[----:B------:R-:W-:-:S04]  /*0e90*/  IMAD.MOV.U32 R18, RZ, RZ, 0x3fc00000 ;  /* 0x3fc00000ff127424 */ /* 0x000fc800078e00ff */
[----:B------:R-:W-:-:S04]  /*0ea0*/  FFMA.FTZ R18, R17, R18, -2.5 ;  /* 0xc020000011127423 */ /* 0x000fc80000010012 */
[----:B------:R-:W-:-:S04]  /*0eb0*/  FMUL.FTZ R18, R17, R18 ;  /* 0x0000001211127220 */ /* 0x000fc80000410000 */
[----:B------:R-:W-:-:S07]  /*0ec0*/  FFMA.FTZ R19, R17, R18, 1 ;  /* 0x3f80000011137423 */ /* 0x000fce0000010012 */
.L_x_654:
[----:B------:R-:W-:Y:S05]  /*0ed0*/  BSYNC B0 ;  /* 0x0000000000007941 */ /* 0x000fea0003800000 */
.L_x_652:
[C---:B------:R-:W-:Y:S01]  /*0ee0*/  LEA R18, R16.reuse, R21, 0x2 ;  /* 0x0000001510127211 */ /* 0x040fe200078e10ff */
[----:B------:R-:W-:Y:S01]  /*0ef0*/  FADD.FTZ R14, R19, R14 ;  /* 0x0000000e130e7221 */ /* 0x000fe20000010000 */
[----:B------:R-:W-:Y:S01]  /*0f00*/  IADD3 R15, R15, -0x1, RZ ;  /* 0xffffffff0f0f7810 */ /* 0x000fe20007ffe0ff */
[----:B------:R-:W-:Y:S02]  /*0f10*/  VIADD R16, R16, 0x1 ;  /* 0x0000000110107836 */ /* 0x000fe40000000000 */
[----:B------:R0:W-:Y:S01]  /*0f20*/  STS [R18], R19 ;  /* 0x0000001312007388 */ /* 0x0001e20000000800 */
[----:B------:R-:W-:-:S13]  /*0f30*/  ISETP.NE.AND P1, PT, R15, RZ, PT ;  /* 0x000000ff0f00720c */ /* 0x000fda0003f25270 */
[----:B0-----:R-:W-:Y:S05]  /*0f40*/  @P1 BRA `(.L_x_655) ;  /* 0xfffffffc008c1947 */ /* 0x001fea000383ffff */
.L_x_636:
[----:B------:R-:W-:Y:S05]  /*0f50*/  BSYNC B1 ;  /* 0x0000000000017941 */ /* 0x000fea0003800000 */
.L_x_635:
[----:B------:R-:W-:Y:S01]  /*0f60*/  BSSY B0, `(.L_x_656) ;  /* 0x000003c000007945 */ /* 0x000fe20003800000 */
[----:B------:R-:W-:-:S03]  /*0f70*/  MOV R6, RZ ;  /* 0x000000ff00067202 */ /* 0x000fc60000000f00 */
[----:B------:R-:W-:Y:S05]  /*0f80*/  @!P0 BRA `(.L_x_657) ;  /* 0x0000000000e48947 */ /* 0x000fea0003800000 */
[----:B------:R-:W-:Y:S01]  /*0f90*/  LOP3.LUT R15, RZ, R11, RZ, 0x33, !PT ;  /* 0x0000000bff0f7212 */ /* 0x000fe200078e33ff */
[----:B------:R-:W-:Y:S01]  /*0fa0*/  BSSY B1, `(.L_x_658) ;  /* 0x0000023000017945 */ /* 0x000fe20003800000 */
[----:B------:R-:W-:Y:S02]  /*0fb0*/  HFMA2.MMA R6, -RZ, RZ, 0, 0 ;  /* 0x00000000ff067435 */ /* 0x000fe400000001ff */
[----:B------:R-:W-:-:S04]  /*0fc0*/  IADD3 R15, -R15, -0x2, -R12 ;  /* 0xfffffffe0f0f7810 */ /* 0x000fc80007ffe90c */
[----:B------:R-:W-:Y:S02]  /*0fd0*/  ISETP.GE.U32.AND P0, PT, R15, 0x3, PT ;  /* 0x000000030f00780c */ /* 0x000fe40003f06070 */
[----:B------:R-:W-:-:S11]  /*0fe0*/  LOP3.LUT R15, R2, 0x3, RZ, 0xc0, !PT ;  /* 0x00000003020f7812 */ /* 0x000fd600078ec0ff */
[----:B------:R-:W-:Y:S05]  /*0ff0*/  @!P0 BRA `(.L_x_659) ;  /* 0x0000000000748947 */ /* 0x000fea0003800000 */
[----:B------:R-:W-:Y:S01]  /*1000*/  FSETP.NEU.FTZ.AND P0, PT, R14, RZ, PT ;  /* 0x000000ff0e00720b */ /* 0x000fe20003f1d000 */
[----:B------:R-:W-:Y:S01]  /*1010*/  IMAD.IADD R24, R2, 0x1, -R15 ;  /* 0x0000000102187824 */ /* 0x000fe200078e0a0f */
[----:B------:R-:W-:-:S11]  /*1020*/  MOV R6, RZ ;  /* 0x000000ff00067202 */ /* 0x000fd60000000f00 */
.L_x_662:
[----:B------:R-:W-:Y:S01]  /*1030*/  IADD3 R24, R24, -0x4, RZ ;  /* 0xfffffffc18187810 */ /* 0x000fe20007ffe0ff */
[----:B------:R-:W-:Y:S03]  /*1040*/  BSSY B3, `(.L_x_660) ;  /* 0x0000016000037945 */ /* 0x000fe60003800000 */
[----:B------:R-:W-:Y:S01]  /*1050*/  ISETP.NE.AND P1, PT, R24, RZ, PT ;  /* 0x000000ff1800720c */ /* 0x000fe20003f25270 */
[----:B0-----:R-:W-:-:S12]  /*1060*/  @!P0 BRA `(.L_x_661) ;  /* 0x00000000004c8947 */ /* 0x001fd80003800000 */
[----:B------:R-:W0:Y:S01]  /*1070*/  S2UR UR7, SR_CgaCtaId ;  /* 0x00000000000779c3 */ /* 0x000e220000008800 */
[----:B------:R-:W-:Y:S01]  /*1080*/  UMOV UR6, 0x400 ;  /* 0x0000040000067882 */ /* 0x000fe20000000000 */
[----:B------:R-:W-:Y:S01]  /*1090*/  IMAD R8, R7, UR9, RZ ;  /* 0x0000000907087c24 */ /* 0x000fe2000f8e02ff */
[----:B------:R-:W1:Y:S01]  /*10a0*/  MUFU.RCP R23, R14 ;  /* 0x0000000e00177308 */ /* 0x000e620000001000 */
[----:B0-----:R-:W-:-:S06]  /*10b0*/  ULEA UR6, UR7, UR6, 0x18 ;  /* 0x0000000607067291 */ /* 0x001fcc000f8ec03f */
[----:B------:R-:W-:-:S05]  /*10c0*/  LEA R17, R8, UR6, 0x2 ;  /* 0x0000000608117c11 */ /* 0x000fca000f8e10ff */
[----:B------:R-:W-:-:S05]  /*10d0*/  IMAD R8, R6, 0x4, R17 ;  /* 0x0000000406087824 */ /* 0x000fca00078e0211 */
        /* <DEDUP_REMOVED lines=12> */
.L_x_661:
[----:B------:R-:W-:Y:S05]  /*11a0*/  BSYNC B3 ;  /* 0x0000000000037941 */ /* 0x000fea0003800000 */
.L_x_660:
[----:B------:R-:W-:Y:S01]  /*11b0*/  IADD3 R6, R6, 0x4, RZ ;  /* 0x0000000406067810 */ /* 0x000fe20007ffe0ff */
[----:B------:R-:W-:Y:S06]  /*11c0*/  @P1 BRA `(.L_x_662) ;  /* 0xfffffffc00981947 */ /* 0x000fec000383ffff */
.L_x_659:
[----:B------:R-:W-:Y:S05]  /*11d0*/  BSYNC B1 ;  /* 0x0000000000017941 */ /* 0x000fea0003800000 */
.L_x_658:
[----:B------:R-:W-:-:S13]  /*11e0*/  ISETP.NE.AND P0, PT, R15, RZ, PT ;  /* 0x000000ff0f00720c */ /* 0x000fda0003f05270 */
[----:B------:R-:W-:Y:S05]  /*11f0*/  @!P0 BRA `(.L_x_657) ;  /* 0x0000000000488947 */ /* 0x000fea0003800000 */
[----:B------:R-:W-:-:S13]  /*1200*/  FSETP.NEU.FTZ.AND P1, PT, R14, RZ, PT ;  /* 0x000000ff0e00720b */ /* 0x000fda0003f3d000 */
.L_x_665:
[----:B------:R-:W-:Y:S01]  /*1210*/  IADD3 R15, R15, -0x1, RZ ;  /* 0xffffffff0f0f7810 */ /* 0x000fe20007ffe0ff */
[----:B------:R-:W-:Y:S03]  /*1220*/  BSSY B1, `(.L_x_663) ;  /* 0x000000d000017945 */ /* 0x000fe60003800000 */
[----:B------:R-:W-:Y:S01]  /*1230*/  ISETP.NE.AND P0, PT, R15, RZ, PT ;  /* 0x000000ff0f00720c */ /* 0x000fe20003f05270 */
[----:B-1----:R-:W-:-:S12]  /*1240*/  @!P1 BRA `(.L_x_664) ;  /* 0x0000000000289947 */ /* 0x002fd80003800000 */
[----:B------:R-:W1:Y:S01]  /*1250*/  S2UR UR7, SR_CgaCtaId ;  /* 0x00000000000779c3 */ /* 0x000e620000008800 */
[----:B------:R-:W-:Y:S01]  /*1260*/  UMOV UR6, 0x400 ;  /* 0x0000040000067882 */ /* 0x000fe20000000000 */
[----:B0-----:R-:W-:Y:S01]  /*1270*/  IMAD R8, R7, UR9, RZ ;  /* 0x0000000907087c24 */ /* 0x001fe2000f8e02ff */
[----:B-1----:R-:W-:-:S06]  /*1280*/  ULEA UR6, UR7, UR6, 0x18 ;  /* 0x0000000607067291 */ /* 0x002fcc000f8ec03f */
[----:B------:R-:W-:-:S05]  /*1290*/  LEA R17, R8, UR6, 0x2 ;  /* 0x0000000608117c11 */ /* 0x000fca000f8e10ff */
[----:B------:R-:W-:Y:S02]  /*12a0*/  IMAD R8, R6, 0x4, R17 ;  /* 0x0000000406087824 */ /* 0x000fe400078e0211 */
[----:B------:R-:W0:Y:S03]  /*12b0*/  MUFU.RCP R17, R14 ;  /* 0x0000000e00117308 */ /* 0x000e260000001000 */
[----:B------:R-:W0:Y:S02]  /*12c0*/  LDS R16, [R8] ;  /* 0x0000000008107984 */ /* 0x000e240000000800 */
[----:B0-----:R-:W-:-:S05]  /*12d0*/  FMUL.FTZ R17, R16, R17 ;  /* 0x0000001110117220 */ /* 0x001fca0000410000 */
[----:B------:R1:W-:Y:S02]  /*12e0*/  STS [R8], R17 ;  /* 0x0000001108007388 */ /* 0x0003e40000000800 */
.L_x_664:
[----:B------:R-:W-:Y:S05]  /*12f0*/  BSYNC B1 ;  /* 0x0000000000017941 */ /* 0x000fea0003800000 */
.L_x_663:
[----:B------:R-:W-:Y:S01]  /*1300*/  IADD3 R6, R6, 0x1, RZ ;  /* 0x0000000106067810 */ /* 0x000fe20007ffe0ff */
[----:B------:R-:W-:Y:S06]  /*1310*/  @P0 BRA `(.L_x_665) ;  /* 0xfffffffc00bc0947 */ /* 0x000fec000383ffff */
.L_x_657:
[----:B------:R-:W-:Y:S05]  /*1320*/  BSYNC B0 ;  /* 0x0000000000007941 */ /* 0x000fea0003800000 */
.L_x_656:
[----:B------:R-:W-:-:S13]  /*1330*/  ISETP.LE.AND P0, PT, R6, UR5, PT ;  /* 0x0000000506007c0c */ /* 0x000fda000bf03270 */
[----:B------:R-:W-:Y:S05]  /*1340*/  @!P0 BRA `(.L_x_632) ;  /* 0x0000000000888947 */ /* 0x000fea0003800000 */
[----:B------:R-:W-:Y:S01]  /*1350*/  MOV R15, UR5 ;  /* 0x00000005000f7c02 */ /* 0x000fe20008000f00 */
[----:B------:R-:W-:Y:S01]  /*1360*/  BSSY B0, `(.L_x_666) ;  /* 0x0000011000007945 */ /* 0x000fe20003800000 */
[C---:B------:R-:W-:Y:S02]  /*1370*/  IADD3 R14, -R6.reuse, UR5, RZ ;  /* 0x00000005060e7c10 */ /* 0x040fe4000fffe1ff */
[----:B01----:R-:W-:Y:S02]  /*1380*/  IADD3 R8, -R6, 0x1, R15 ;  /* 0x0000000106087810 */ /* 0x003fe40007ffe10f */
[----:B------:R-:W-:Y:S02]  /*1390*/  ISETP.GE.U32.AND P1, PT, R14, 0x3, PT ;  /* 0x000000030e00780c */ /* 0x000fe40003f26070 */
[----:B------:R-:W-:-:S13]  /*13a0*/  LOP3.LUT P0, R8, R8, 0x3, RZ, 0xc0, !PT ;  /* 0x0000000308087812 */ /* 0x000fda000780c0ff */
[----:B------:R-:W-:Y:S05]  /*13b0*/  @!P0 BRA `(.L_x_667) ;  /* 0x00000000002c8947 */ /* 0x000fea0003800000 */
[----:B------:R-:W0:Y:S01]  /*13c0*/  S2UR UR7, SR_CgaCtaId ;  /* 0x00000000000779c3 */ /* 0x000e220000008800 */
[----:B------:R-:W-:Y:S01]  /*13d0*/  UMOV UR6, 0x400 ;  /* 0x0000040000067882 */ /* 0x000fe20000000000 */
[----:B------:R-:W-:Y:S01]  /*13e0*/  IMAD R14, R7, UR9, RZ ;  /* 0x00000009070e7c24 */ /* 0x000fe2000f8e02ff */
[----:B0-----:R-:W-:-:S06]  /*13f0*/  ULEA UR6, UR7, UR6, 0x18 ;  /* 0x0000000607067291 */ /* 0x001fcc000f8ec03f */
[----:B------:R-:W-:-:S07]  /*1400*/  LEA R15, R14, UR6, 0x2 ;  /* 0x000000060e0f7c11 */ /* 0x000fce000f8e10ff */
.L_x_668:
[----:B------:R-:W-:Y:S01]  /*1410*/  IMAD R14, R6, 0x4, R15 ;  /* 0x00000004060e7824 */ /* 0x000fe200078e020f */
[----:B------:R-:W-:Y:S02]  /*1420*/  IADD3 R8, R8, -0x1, RZ ;  /* 0xffffffff08087810 */ /* 0x000fe40007ffe0ff */
[----:B------:R-:W-:Y:S02]  /*1430*/  IADD3 R6, R6, 0x1, RZ ;  /* 0x0000000106067810 */ /* 0x000fe40007ffe0ff */
[----:B------:R0:W-:Y:S01]  /*1440*/  STS [R14], RZ ;  /* 0x000000ff0e007388 */ /* 0x0001e20000000800 */
[----:B------:R-:W-:-:S13]  /*1450*/  ISETP.NE.AND P0, PT, R8, RZ, PT ;  /* 0x000000ff0800720c */ /* 0x000fda0003f05270 */
[----:B0-----:R-:W-:Y:S05]  /*1460*/  @P0 BRA `(.L_x_668) ;  /* 0xfffffffc00e80947 */ /* 0x001fea000383ffff */
.L_x_667:
[----:B------:R-:W-:Y:S05]  /*1470*/  BSYNC B0 ;  /* 0x0000000000007941 */ /* 0x000fea0003800000 */
.L_x_666:
[----:B------:R-:W-:Y:S05]  /*1480*/  @!P1 BRA `(.L_x_632) ;  /* 0x0000000000389947 */ /* 0x000fea0003800000 */
[----:B------:R-:W0:Y:S01]  /*1490*/  S2UR UR7, SR_CgaCtaId ;  /* 0x00000000000779c3 */ /* 0x000e220000008800 */
[----:B------:R-:W-:Y:S01]  /*14a0*/  UMOV UR6, 0x400 ;  /* 0x0000040000067882 */ /* 0x000fe20000000000 */
[----:B------:R-:W-:Y:S01]  /*14b0*/  IMAD R8, R7, UR9, RZ ;  /* 0x0000000907087c24 */ /* 0x000fe2000f8e02ff */
[----:B0-----:R-:W-:-:S06]  /*14c0*/  ULEA UR6, UR7, UR6, 0x18 ;  /* 0x0000000607067291 */ /* 0x001fcc000f8ec03f */
[----:B------:R-:W-:-:S07]  /*14d0*/  LEA R15, R8, UR6, 0x2 ;  /* 0x00000006080f7c11 */ /* 0x000fce000f8e10ff */
.L_x_669:
[C---:B--2---:R-:W-:Y:S01]  /*14e0*/  IMAD R14, R6.reuse, 0x4, R15 ;  /* 0x00000004060e7824 */ /* 0x044fe200078e020f */
[C---:B------:R-:W-:Y:S02]  /*14f0*/  IADD3 R8, R6.reuse, 0x3, RZ ;  /* 0x0000000306087810 */ /* 0x040fe40007ffe0ff */
[----:B------:R-:W-:Y:S02]  /*1500*/  IADD3 R6, R6, 0x4, RZ ;  /* 0x0000000406067810 */ /* 0x000fe40007ffe0ff */
[----:B------:R2:W-:Y:S01]  /*1510*/  STS [R14], RZ ;  /* 0x000000ff0e007388 */ /* 0x0005e20000000800 */
[----:B------:R-:W-:-:S03]  /*1520*/  ISETP.GE.AND P0, PT, R8, UR5, PT ;  /* 0x0000000508007c0c */ /* 0x000fc6000bf06270 */
[----:B------:R2:W-:Y:S04]  /*1530*/  STS [R14+0x4], RZ ;  /* 0x000004ff0e007388 */ /* 0x0005e80000000800 */
[----:B------:R2:W-:Y:S04]  /*1540*/  STS [R14+0x8], RZ ;  /* 0x000008ff0e007388 */ /* 0x0005e80000000800 */
[----:B------:R2:W-:Y:S02]  /*1550*/  STS [R14+0xc], RZ ;  /* 0x00000cff0e007388 */ /* 0x0005e40000000800 */
[----:B------:R-:W-:Y:S05]  /*1560*/  @!P0 BRA `(.L_x_669) ;  /* 0xfffffffc00dc8947 */ /* 0x000fea000383ffff */
.L_x_632:
[----:B------:R-:W-:Y:S05]  /*1570*/  BSYNC B2 ;  /* 0x0000000000027941 */ /* 0x000fea0003800000 */
.L_x_631:
[----:B------:R-:W3:Y:S01]  /*1580*/  S2UR UR6, SR_CgaCtaId ;  /* 0x00000000000679c3 */ /* 0x000ee20000008800 */
[----:B------:R-:W-:Y:S01]  /*1590*/  UIMAD UR5, UR9, UR13, URZ ;  /* 0x0000000d090572a4 */ /* 0x000fe2000f8e023f */
[C---:B------:R-:W-:Y:S01]  /*15a0*/  ISETP.NE.AND P0, PT, R7.reuse, RZ, PT ;  /* 0x000000ff0700720c */ /* 0x040fe20003f05270 */
[----:B------:R-:W-:Y:S01]  /*15b0*/  UIADD3 UR12, UR4, 0x1, URZ ;  /* 0x00000001040c7890 */ /* 0x000fe2000fffe03f */
[----:B------:R-:W-:Y:S01]  /*15c0*/  VIADD R15, R7, UR8 ;  /* 0x00000008070f7c36 */ /* 0x000fe20008000000 */
[----:B------:R-:W-:Y:S02]  /*15d0*/  BSSY B2, `(.L_x_670) ;  /* 0x0000109000027945 */ /* 0x000fe40003800000 */
[----:B01----:R-:W-:Y:S01]  /*15e0*/  MOV R17, UR5 ;  /* 0x0000000500117c02 */ /* 0x003fe20008000f00 */
[----:B------:R-:W-:Y:S01]  /*15f0*/  UMOV UR5, 0x400 ;  /* 0x0000040000057882 */ /* 0x000fe20000000000 */
[----:B------:R-:W-:-:S03]  /*1600*/  IMAD R8, R4, UR13, R15 ;  /* 0x0000000d04087c24 */ /* 0x000fc6000f8e020f */
[--C-:B------:R-:W-:Y:S02]  /*1610*/  IMAD R4, R4, UR12, R17.reuse ;  /* 0x0000000c04047c24 */ /* 0x100fe4000f8e0211 */
[----:B------:R-:W-:Y:S01]  /*1620*/  IMAD R8, R8, UR12, R17 ;  /* 0x0000000c08087c24 */ /* 0x000fe2000f8e0211 */
[----:B---3--:R-:W-:-:S06]  /*1630*/  ULEA UR8, UR6, UR5, 0x18 ;  /* 0x0000000506087291 */ /* 0x008fcc000f8ec03f */
[----:B------:R-:W-:Y:S01]  /*1640*/  LEA R4, R4, UR8, 0x2 ;  /* 0x0000000804047c11 */ /* 0x000fe2000f8e10ff */
[----:B------:R-:W-:Y:S06]  /*1650*/  @P0 BRA `(.L_x_671) ;  /* 0x0000001000000947 */ /* 0x000fec0003800000 */
[----:B------:R-:W0:Y:S01]  /*1660*/  LDC R20, c[0x0][0x210] ;  /* 0x00008400ff147b82 */ /* 0x000e220000000800 */
[----:B--2---:R-:W-:Y:S02]  /*1670*/  I2FP.F32.S32 R14, R0 ;  /* 0x00000000000e7245 */ /* 0x004fe40000201400 */
[----:B------:R-:W-:Y:S02]  /*1680*/  MOV R6, 0x3f800000 ;  /* 0x3f80000000067802 */ /* 0x000fe40000000f00 */
[----:B0-----:R-:W-:Y:S01]  /*1690*/  FSETP.GE.FTZ.AND P0, PT, R20, 1, PT ;  /* 0x3f8000001400780b */ /* 0x001fe20003f16000 */
[----:B------:R-:W-:-:S12]  /*16a0*/  FFMA.FTZ R9, -R9, R20, R14 ;  /* 0x0000001409097223 */ /* 0x000fd8000001010e */
[----:B------:R-:W-:Y:S05]  /*16b0*/  @!P0 BRA `(.L_x_672) ;  /* 0x00000000005c8947 */ /* 0x000fea0003800000 */
        /* <DEDUP_REMOVED lines=14> */
[----:B------:R-:W-:-:S07]  /*17a0*/  MOV R6, 0x17c0 ;  /* 0x000017c000067802 */ /* 0x000fce0000000f00 */
[----:B------:R-:W-:Y:S05]  /*17b0*/  CALL.REL.NOINC `($__internal_7_$__cuda_sm20_dblrcp_rn_slowpath_v3) ;  /* 0x0000002800947944 */ /* 0x000fea0003c00000 */
[----:B------:R-:W-:Y:S01]  /*17c0*/  IMAD.MOV.U32 R14, RZ, RZ, R18 ;  /* 0x000000ffff0e7224 */ /* 0x000fe200078e0012 */
[----:B------:R-:W-:-:S07]  /*17d0*/  MOV R15, R19 ;  /* 0x00000013000f7202 */ /* 0x000fce0000000f00 */
.L_x_673:
[----:B------:R-:W-:Y:S01]  /*17e0*/  UMOV UR6, 0xf0000000 ;  /* 0xf000000000067882 */ /* 0x000fe20000000000 */
[----:B------:R-:W-:Y:S01]  /*17f0*/  UMOV UR7, 0x380fffff ;  /* 0x380fffff00077882 */ /* 0x000fe20000000000 */
[----:B------:R-:W0:Y:S01]  /*1800*/  F2F.F32.F64 R6, R14 ;  /* 0x0000000e00067310 */ /* 0x000e220000301000 */
[----:B------:R-:W-:-:S14]  /*1810*/  DSETP.GEU.AND P0, PT, |R14|, UR6, PT ;  /* 0x000000060e007e2a */ /* 0x000fdc000bf0e200 */
[----:B0-----:R-:W-:-:S07]  /*1820*/  @!P0 FMUL R6, R6, 1.175494350822287508e-38 ;  /* 0x0080000006068820 */ /* 0x001fce0000400000 */
.L_x_672:
        /* <DEDUP_REMOVED lines=12> */
[----:B------:R-:W-:Y:S01]  /*18f0*/  HFMA2.MMA R15, -RZ, RZ, 0, 0 ;  /* 0x00000000ff0f7435 */ /* 0x000fe200000001ff */
[----:B------:R-:W-:Y:S01]  /*1900*/  IADD3 R16, R3, -R14, RZ ;  /* 0x8000000e03107210 */ /* 0x000fe20007ffe0ff */
[----:B------:R-:W-:Y:S01]  /*1910*/  IMAD.MOV.U32 R18, RZ, RZ, RZ ;  /* 0x000000ffff127224 */ /* 0x000fe200078e00ff */
[----:B------:R-:W-:-:S08]  /*1920*/  MOV R17, R4 ;  /* 0x0000000400117202 */ /* 0x000fd00000000f00 */
.L_x_690:
        /* <DEDUP_REMOVED lines=17> */
.L_x_679:
[----:B------:R-:W-:-:S10]  /*1a40*/  HFMA2.MMA R20, -RZ, RZ, 1.9375, 0 ;  /* 0x3fc00000ff147435 */ /* 0x000fd400000001ff */
[----:B------:R-:W-:-:S04]  /*1a50*/  FFMA.FTZ R20, R19, R20, -2.5 ;  /* 0xc020000013147423 */ /* 0x000fc80000010014 */
[----:B------:R-:W-:-:S04]  /*1a60*/  FMUL.FTZ R20, R19, R20 ;  /* 0x0000001413147220 */ /* 0x000fc80000410000 */
[----:B------:R-:W-:-:S07]  /*1a70*/  FFMA.FTZ R20, R19, R20, 1 ;  /* 0x3f80000013147423 */ /* 0x000fce0000010014 */
.L_x_680:
[----:B------:R-:W-:Y:S05]  /*1a80*/  BSYNC B3 ;  /* 0x0000000000037941 */ /* 0x000fea0003800000 */
.L_x_678:
        /* <DEDUP_REMOVED lines=20> */
.L_x_682:
[----:B------:R-:W-:-:S05]  /*1bd0*/  MOV R20, 0x3fc00000 ;  /* 0x3fc0000000147802 */ /* 0x000fca0000000f00 */
[----:B------:R-:W-:-:S04]  /*1be0*/  FFMA.FTZ R20, R19, R20, -2.5 ;  /* 0xc020000013147423 */ /* 0x000fc80000010014 */
[----:B------:R-:W-:-:S04]  /*1bf0*/  FMUL.FTZ R20, R19, R20 ;  /* 0x0000001413147220 */ /* 0x000fc80000410000 */
[----:B------:R-:W-:-:S07]  /*1c00*/  FFMA.FTZ R20, R19, R20, 1 ;  /* 0x3f80000013147423 */ /* 0x000fce0000010014 */
.L_x_683:
[----:B------:R-:W-:Y:S05]  /*1c10*/  BSYNC B3 ;  /* 0x0000000000037941 */ /* 0x000fea0003800000 */
.L_x_681:
        /* <DEDUP_REMOVED lines=20> */
.L_x_685:
[----:B------:R-:W-:-:S10]  /*1d60*/  HFMA2.MMA R20, -RZ, RZ, 1.9375, 0 ;  /* 0x3fc00000ff147435 */ /* 0x000fd400000001ff */
[----:B------:R-:W-:-:S04]  /*1d70*/  FFMA.FTZ R20, R19, R20, -2.5 ;  /* 0xc020000013147423 */ /* 0x000fc80000010014 */
[----:B------:R-:W-:-:S04]  /*1d80*/  FMUL.FTZ R20, R19, R20 ;  /* 0x0000001413147220 */ /* 0x000fc80000410000 */
[----:B------:R-:W-:-:S07]  /*1d90*/  FFMA.FTZ R20, R19, R20, 1 ;  /* 0x3f80000013147423 */ /* 0x000fce0000010014 */
.L_x_686:
[----:B------:R-:W-:Y:S05]  /*1da0*/  BSYNC B3 ;  /* 0x0000000000037941 */ /* 0x000fea0003800000 */
.L_x_684:
        /* <DEDUP_REMOVED lines=20> */
.L_x_688:
[----:B------:R-:W-:-:S05]  /*1ef0*/  MOV R18, 0x3fc00000 ;  /* 0x3fc0000000127802 */ /* 0x000fca0000000f00 */
[----:B------:R-:W-:-:S04]  /*1f00*/  FFMA.FTZ R18, R19, R18, -2.5 ;  /* 0xc020000013127423 */ /* 0x000fc80000010012 */
[----:B------:R-:W-:-:S04]  /*1f10*/  FMUL.FTZ R18, R19, R18 ;  /* 0x0000001213127220 */ /* 0x000fc80000410000 */
[----:B------:R-:W-:-:S07]  /*1f20*/  FFMA.FTZ R20, R19, R18, 1 ;  /* 0x3f80000013147423 */ /* 0x000fce0000010012 */
.L_x_689:
[----:B------:R-:W-:Y:S05]  /*1f30*/  BSYNC B3 ;  /* 0x0000000000037941 */ /* 0x000fea0003800000 */
.L_x_687:
[----:B------:R-:W-:Y:S01]  /*1f40*/  IADD3 R16, R16, -0x4, RZ ;  /* 0xfffffffc10107810 */ /* 0x000fe20007ffe0ff */
[----:B------:R-:W-:Y:S01]  /*1f50*/  VIADD R19, R17, 0x10 ;  /* 0x0000001011137836 */ /* 0x000fe20000000000 */
[----:B------:R0:W-:Y:S01]  /*1f60*/  STS [R17+0xc], R20 ;  /* 0x00000c1411007388 */ /* 0x0001e20000000800 */
[----:B------:R-:W-:Y:S01]  /*1f70*/  FADD.FTZ R18, R21, R20 ;  /* 0x0000001415127221 */ /* 0x000fe20000010000 */
[----:B------:R-:W-:Y:S02]  /*1f80*/  ISETP.NE.AND P1, PT, R16, RZ, PT ;  /* 0x000000ff1000720c */ /* 0x000fe40003f25270 */
[----:B------:R-:W-:Y:S02]  /*1f90*/  IADD3 R15, R15, 0x4, RZ ;  /* 0x000000040f0f7810 */ /* 0x000fe40007ffe0ff */
[----:B0-----:R-:W-:-:S09]  /*1fa0*/  MOV R17, R19 ;  /* 0x0000001300117202 */ /* 0x001fd20000000f00 */
[----:B------:R-:W-:Y:S05]  /*1fb0*/  @P1 BRA `(.L_x_690) ;  /* 0xfffffff8005c1947 */ /* 0x000fea000383ffff */
.L_x_677:
[----:B------:R-:W-:Y:S05]  /*1fc0*/  BSYNC B0 ;  /* 0x0000000000007941 */ /* 0x000fea0003800000 */
.L_x_676:
[----:B------:R-:W-:-:S13]  /*1fd0*/  ISETP.NE.AND P1, PT, R14, RZ, PT ;  /* 0x000000ff0e00720c */ /* 0x000fda0003f25270 */
[----:B------:R-:W-:Y:S05]  /*1fe0*/  @!P1 BRA `(.L_x_675) ;  /* 0x0000000000749947 */ /* 0x000fea0003800000 */
.L_x_694:
        /* <DEDUP_REMOVED lines=17> */
.L_x_692:
[----:B------:R-:W-:-:S10]  /*2100*/  HFMA2.MMA R16, -RZ, RZ, 1.9375, 0 ;  /* 0x3fc00000ff107435 */ /* 0x000fd400000001ff */
[----:B------:R-:W-:-:S04]  /*2110*/  FFMA.FTZ R16, R17, R16, -2.5 ;  /* 0xc020000011107423 */ /* 0x000fc80000010010 */
[----:B------:R-:W-:-:S04]  /*2120*/  FMUL.FTZ R16, R17, R16 ;  /* 0x0000001011107220 */ /* 0x000fc80000410000 */
[----:B------:R-:W-:-:S07]  /*2130*/  FFMA.FTZ R19, R17, R16, 1 ;  /* 0x3f80000011137423 */ /* 0x000fce0000010010 */
.L_x_693:
[----:B------:R-:W-:Y:S05]  /*2140*/  BSYNC B0 ;  /* 0x0000000000007941 */ /* 0x000fea0003800000 */
.L_x_691:
[----:B------:R-:W-:Y:S01]  /*2150*/  LEA R16, R15, R4, 0x2 ;  /* 0x000000040f107211 */ /* 0x000fe200078e10ff */
[----:B------:R-:W-:Y:S02]  /*2160*/  VIADD R14, R14, 0xffffffff ;  /* 0xffffffff0e0e7836 */ /* 0x000fe40000000000 */
[----:B------:R-:W-:Y:S01]  /*2170*/  FADD.FTZ R18, R19, R18 ;  /* 0x0000001213127221 */ /* 0x000fe20000010000 */
[----:B------:R-:W-:Y:S01]  /*2180*/  IADD3 R15, R15, 0x1, RZ ;  /* 0x000000010f0f7810 */ /* 0x000fe20007ffe0ff */
[----:B------:R0:W-:Y:S01]  /*2190*/  STS [R16], R19 ;  /* 0x0000001310007388 */ /* 0x0001e20000000800 */
[----:B------:R-:W-:-:S13]  /*21a0*/  ISETP.NE.AND P1, PT, R14, RZ, PT ;  /* 0x000000ff0e00720c */ /* 0x000fda0003f25270 */
[----:B0-----:R-:W-:Y:S05]  /*21b0*/  @P1 BRA `(.L_x_694) ;  /* 0xfffffffc008c1947 */ /* 0x001fea000383ffff */
.L_x_675:
[----:B------:R-:W-:Y:S05]  /*21c0*/  BSYNC B1 ;  /* 0x0000000000017941 */ /* 0x000fea0003800000 */
.L_x_674:
        /* <DEDUP_REMOVED lines=10> */
[----:B------:R-:W-:Y:S01]  /*2270*/  HFMA2.MMA R9, -RZ, RZ, 0, 0 ;  /* 0x00000000ff097435 */ /* 0x000fe200000001ff */
[----:B------:R-:W-:Y:S02]  /*2280*/  FSETP.NEU.FTZ.AND P0, PT, R18, RZ, PT ;  /* 0x000000ff1200720b */ /* 0x000fe40003f1d000 */
[----:B------:R-:W-:-:S11]  /*2290*/  IADD3 R22, R3, -R6, RZ ;  /* 0x8000000603167210 */ /* 0x000fd60007ffe0ff */
.L_x_701:
[----:B------:R-:W-:Y:S01]  /*22a0*/  VIADD R22, R22, 0xfffffffc ;  /* 0xfffffffc16167836 */ /* 0x000fe20000000000 */
[----:B------:R-:W-:Y:S04]  /*22b0*/  BSSY B3, `(.L_x_699) ;  /* 0x0000011000037945 */ /* 0x000fe80003800000 */
[----:B------:R-:W-:Y:S01]  /*22c0*/  ISETP.NE.AND P1, PT, R22, RZ, PT ;  /* 0x000000ff1600720c */ /* 0x000fe20003f25270 */
[----:B0-----:R-:W-:-:S12]  /*22d0*/  @!P0 BRA `(.L_x_700) ;  /* 0x0000000000388947 */ /* 0x001fd80003800000 */
[----:B------:R-:W-:Y:S01]  /*22e0*/  LEA R14, R9, R4, 0x2 ;  /* 0x00000004090e7211 */ /* 0x000fe200078e10ff */
[----:B------:R-:W0:Y:S04]  /*22f0*/  MUFU.RCP R21, R18 ;  /* 0x0000001200157308 */ /* 0x000e280000001000 */
[----:B------:R-:W0:Y:S04]  /*2300*/  LDS R15, [R14] ;  /* 0x000000000e0f7984 */ /* 0x000e280000000800 */
[----:B------:R-:W1:Y:S04]  /*2310*/  LDS R16, [R14+0x4] ;  /* 0x000004000e107984 */ /* 0x000e680000000800 */
[----:B------:R-:W2:Y:S04]  /*2320*/  LDS R19, [R14+0x8] ;  /* 0x000008000e137984 */ /* 0x000ea80000000800 */
[----:B------:R-:W3:Y:S01]  /*2330*/  LDS R20, [R14+0xc] ;  /* 0x00000c000e147984 */ /* 0x000ee20000000800 */
[-C--:B0-----:R-:W-:Y:S01]  /*2340*/  FMUL.FTZ R15, R15, R21.reuse ;  /* 0x000000150f0f7220 */ /* 0x081fe20000410000 */
[----:B-1----:R-:W-:-:S04]  /*2350*/  FMUL.FTZ R17, R16, R21 ;  /* 0x0000001510117220 */ /* 0x002fc80000410000 */
[----:B------:R0:W-:Y:S01]  /*2360*/  STS [R14], R15 ;  /* 0x0000000f0e007388 */ /* 0x0001e20000000800 */
[----:B--2---:R-:W-:-:S03]  /*2370*/  FMUL.FTZ R19, R19, R21 ;  /* 0x0000001513137220 */ /* 0x004fc60000410000 */
[----:B------:R0:W-:Y:S01]  /*2380*/  STS [R14+0x4], R17 ;  /* 0x000004110e007388 */ /* 0x0001e20000000800 */
[----:B---3--:R-:W-:-:S03]  /*2390*/  FMUL.FTZ R21, R20, R21 ;  /* 0x0000001514157220 */ /* 0x008fc60000410000 */
[----:B------:R0:W-:Y:S04]  /*23a0*/  STS [R14+0x8], R19 ;  /* 0x000008130e007388 */ /* 0x0001e80000000800 */
[----:B------:R0:W-:Y:S02]  /*23b0*/  STS [R14+0xc], R21 ;  /* 0x00000c150e007388 */ /* 0x0001e40000000800 */
.L_x_700:
[----:B------:R-:W-:Y:S05]  /*23c0*/  BSYNC B3 ;  /* 0x0000000000037941 */ /* 0x000fea0003800000 */
.L_x_699:
[----:B------:R-:W-:Y:S01]  /*23d0*/  IADD3 R9, R9, 0x4, RZ ;  /* 0x0000000409097810 */ /* 0x000fe20007ffe0ff */
[----:B------:R-:W-:Y:S06]  /*23e0*/  @P1 BRA `(.L_x_701) ;  /* 0xfffffffc00ac1947 */ /* 0x000fec000383ffff */
.L_x_698:
[----:B------:R-:W-:Y:S05]  /*23f0*/  BSYNC B1 ;  /* 0x0000000000017941 */ /* 0x000fea0003800000 */
.L_x_697:
[----:B------:R-:W-:-:S13]  /*2400*/  ISETP.NE.AND P0, PT, R6, RZ, PT ;  /* 0x000000ff0600720c */ /* 0x000fda0003f05270 */
[----:B------:R-:W-:Y:S05]  /*2410*/  @!P0 BRA `(.L_x_696) ;  /* 0x0000000000288947 */ /* 0x000fea0003800000 */
[----:B------:R-:W-:-:S13]  /*2420*/  FSETP.NEU.FTZ.AND P1, PT, R18, RZ, PT ;  /* 0x000000ff1200720b */ /* 0x000fda0003f3d000 */
[----:B------:R-:W1:Y:S02]  /*2430*/  @P1 MUFU.RCP R18, R18 ;  /* 0x0000001200121308 */ /* 0x000e640000001000 */
.L_x_702:
[C---:B0-2---:R-:W-:Y:S01]  /*2440*/  @P1 IMAD R14, R9.reuse, 0x4, R4 ;  /* 0x00000004090e1824 */ /* 0x045fe200078e0204 */
[----:B------:R-:W-:Y:S02]  /*2450*/  IADD3 R6, R6, -0x1, RZ ;  /* 0xffffffff06067810 */ /* 0x000fe40007ffe0ff */
[----:B------:R-:W-:Y:S02]  /*2460*/  IADD3 R9, R9, 0x1, RZ ;  /* 0x0000000109097810 */ /* 0x000fe40007ffe0ff */
[----:B------:R-:W1:Y:S01]  /*2470*/  @P1 LDS R15, [R14] ;  /* 0x000000000e0f1984 */ /* 0x000e620000000800 */
[----:B------:R-:W-:Y:S01]  /*2480*/  ISETP.NE.AND P0, PT, R6, RZ, PT ;  /* 0x000000ff0600720c */ /* 0x000fe20003f05270 */
[----:B-1----:R-:W-:-:S05]  /*2490*/  @P1 FMUL.FTZ R15, R15, R18 ;  /* 0x000000120f0f1220 */ /* 0x002fca0000410000 */
[----:B------:R2:W-:Y:S07]  /*24a0*/  @P1 STS [R14], R15 ;  /* 0x0000000f0e001388 */ /* 0x0005ee0000000800 */
[----:B------:R-:W-:Y:S05]  /*24b0*/  @P0 BRA `(.L_x_702) ;  /* 0xfffffffc00e00947 */ /* 0x000fea000383ffff */
.L_x_696:
[----:B------:R-:W-:Y:S05]  /*24c0*/  BSYNC B0 ;  /* 0x0000000000007941 */ /* 0x000fea0003800000 */
.L_x_695:
[----:B------:R-:W-:-:S13]  /*24d0*/  ISETP.LE.AND P0, PT, R9, UR4, PT ;  /* 0x0000000409007c0c */ /* 0x000fda000bf03270 */
[----:B------:R-:W-:Y:S05]  /*24e0*/  @!P0 BRA `(.L_x_671) ;  /* 0x00000000005c8947 */ /* 0x000fea0003800000 */
[C---:B------:R-:W-:Y:S01]  /*24f0*/  IADD3 R6, -R9.reuse, UR12, RZ ;  /* 0x0000000c09067c10 */ /* 0x040fe2000fffe1ff */
[----:B------:R-:W-:Y:S01]  /*2500*/  BSSY B0, `(.L_x_703) ;  /* 0x000000b000007945 */ /* 0x000fe20003800000 */
[----:B0-2---:R-:W-:Y:S02]  /*2510*/  IADD3 R14, -R9, UR4, RZ ;  /* 0x00000004090e7c10 */ /* 0x005fe4000fffe1ff */
[----:B------:R-:W-:Y:S02]  /*2520*/  LOP3.LUT P0, R6, R6, 0x3, RZ, 0xc0, !PT ;  /* 0x0000000306067812 */ /* 0x000fe4000780c0ff */
[----:B------:R-:W-:-:S11]  /*2530*/  ISETP.GE.U32.AND P1, PT, R14, 0x3, PT ;  /* 0x000000030e00780c */ /* 0x000fd60003f26070 */
[----:B------:R-:W-:Y:S05]  /*2540*/  @!P0 BRA `(.L_x_704) ;  /* 0x0000000000188947 */ /* 0x000fea0003800000 */
.L_x_705:
[C---:B------:R-:W-:Y:S01]  /*2550*/  IMAD R14, R9.reuse, 0x4, R4 ;  /* 0x00000004090e7824 */ /* 0x040fe200078e0204 */
[----:B------:R-:W-:Y:S02]  /*2560*/  IADD3 R6, R6, -0x1, RZ ;  /* 0xffffffff06067810 */ /* 0x000fe40007ffe0ff */
[----:B------:R-:W-:Y:S02]  /*2570*/  IADD3 R9, R9, 0x1, RZ ;  /* 0x0000000109097810 */ /* 0x000fe40007ffe0ff */
[----:B------:R0:W-:Y:S01]  /*2580*/  STS [R14], RZ ;  /* 0x000000ff0e007388 */ /* 0x0001e20000000800 */
[----:B------:R-:W-:-:S13]  /*2590*/  ISETP.NE.AND P0, PT, R6, RZ, PT ;  /* 0x000000ff0600720c */ /* 0x000fda0003f05270 */
[----:B0-----:R-:W-:Y:S05]  /*25a0*/  @P0 BRA `(.L_x_705) ;  /* 0xfffffffc00e80947 */ /* 0x001fea000383ffff */
.L_x_704:
[----:B------:R-:W-:Y:S05]  /*25b0*/  BSYNC B0 ;  /* 0x0000000000007941 */ /* 0x000fea0003800000 */
.L_x_703:
[----:B------:R-:W-:Y:S05]  /*25c0*/  @!P1 BRA `(.L_x_671) ;  /* 0x0000000000249947 */ /* 0x000fea0003800000 */
.L_x_706:
[C---:B-1----:R-:W-:Y:S01]  /*25d0*/  IMAD R14, R9.reuse, 0x4, R4 ;  /* 0x00000004090e7824 */ /* 0x042fe200078e0204 */
        /* <DEDUP_REMOVED lines=8> */
.L_x_671:
[----:B------:R-:W-:Y:S05]  /*2660*/  BSYNC B2 ;  /* 0x0000000000027941 */ /* 0x000fea0003800000 */
.L_x_670:
[----:B------:R-:W3:Y:S01]  /*2670*/  S2UR UR6, SR_CTAID.Z ;  /* 0x00000000000679c3 */ /* 0x000ee20000002700 */
[----:B------:R-:W-:Y:S01]  /*2680*/  ULDC UR5, c[0x0][0x220] ;  /* 0x0000880000057ab9 */ /* 0x000fe20000000800 */
[----:B------:R-:W-:Y:S02]  /*2690*/  ULDC UR7, c[0x0][0x228] ;  /* 0x00008a0000077ab9 */ /* 0x000fe40000000800 */
[----:B------:R-:W-:-:S04]  /*26a0*/  UIMAD UR5, UR5, UR7, URZ ;  /* 0x00000007050572a4 */ /* 0x000fc8000f8e023f */
[----:B---3--:R-:W-:Y:S01]  /*26b0*/  UISETP.GE.AND UP0, UPT, UR6, UR5, UPT ;  /* 0x000000050600728c */ /* 0x008fe2000bf06270 */
[----:B------:R-:W-:Y:S05]  /*26c0*/  BAR.SYNC.DEFER_BLOCKING 0x0 ;  /* 0x0000000000007b1d */ /* 0x000fea0000010000 */
[----:B------:R-:W-:-:S13]  /*26d0*/  PLOP3.LUT P0, PT, PT, PT, UP0, 0x80, 0x0 ;  /* 0x000000000000781c */ /* 0x000fda0003f0f008 */
[----:B------:R-:W-:Y:S05]  /*26e0*/  @P0 EXIT ;  /* 0x000000000000094d */ /* 0x000fea0003800000 */
[----:B0-----:R-:W-:Y:S01]  /*26f0*/  LOP3.LUT R21, RZ, R11, RZ, 0x33, !PT ;  /* 0x0000000bff157212 */ /* 0x001fe200078e33ff */
[----:B------:R-:W-:Y:S01]  /*2700*/  ULDC.64 UR4, c[0x0][0x298] ;  /* 0x0000a60000047ab9 */ /* 0x000fe20000000a00 */
[----:B------:R-:W-:Y:S01]  /*2710*/  SHF.R.S32.HI R6, RZ, 0x1f, R5 ;  /* 0x0000001fff067819 */ /* 0x000fe20000011405 */
[----:B-12---:R-:W-:Y:S01]  /*2720*/  IMAD.WIDE.U32 R14, R5, UR4, RZ ;  /* 0x00000004050e7c25 */ /* 0x006fe2000f8e00ff */
[----:B------:R-:W-:Y:S01]  /*2730*/  LOP3.LUT R9, RZ, R13, RZ, 0x33, !PT ;  /* 0x0000000dff097212 */ /* 0x000fe200078e33ff */
[----:B------:R-:W-:Y:S01]  /*2740*/  ULDC.64 UR12, c[0x0][0x2a0] ;  /* 0x0000a800000c7ab9 */ /* 0x000fe20000000a00 */
[----:B------:R-:W-:Y:S01]  /*2750*/  IADD3 R11, -R21, -0x3, -R12 ;  /* 0xfffffffd150b7810 */ /* 0x000fe20007ffe90c */
[----:B------:R-:W-:Y:S01]  /*2760*/  IMAD R6, R6, UR4, RZ ;  /* 0x0000000406067c24 */ /* 0x000fe2000f8e02ff */
[----:B------:R-:W-:Y:S01]  /*2770*/  IADD3 R13, -R9, -0x3, -R0 ;  /* 0xfffffffd090d7810 */ /* 0x000fe20007ffe900 */
[----:B------:R-:W-:Y:S01]  /*2780*/  ULDC UR7, c[0x0][0x14] ;  /* 0x0000050000077ab9 */ /* 0x000fe20000000800 */
[----:B------:R-:W-:Y:S01]  /*2790*/  ISETP.GE.U32.AND P1, PT, R11, 0x3, PT ;  /* 0x000000030b00780c */ /* 0x000fe20003f26070 */
[----:B------:R-:W-:Y:S01]  /*27a0*/  IMAD R11, R5, UR5, R6 ;  /* 0x00000005050b7c24 */ /* 0x000fe2000f8e0206 */
[----:B------:R-:W-:Y:S01]  /*27b0*/  SHF.R.S32.HI R5, RZ, 0x1f, R12 ;  /* 0x0000001fff057819 */ /* 0x000fe2000001140c */
[----:B------:R-:W-:Y:S01]  /*27c0*/  ULDC.64 UR4, c[0x0][0x258] ;  /* 0x0000960000047ab9 */ /* 0x000fe20000000a00 */
[----:B------:R-:W-:Y:S01]  /*27d0*/  ISETP.GE.U32.AND P2, PT, R13, 0x3, PT ;  /* 0x000000030d00780c */ /* 0x000fe20003f46070 */
[----:B------:R-:W-:Y:S01]  /*27e0*/  IMAD.IADD R15, R15, 0x1, R11 ;  /* 0x000000010f0f7824 */ /* 0x000fe200078e020b */
[----:B------:R-:W-:Y:S01]  /*27f0*/  SHF.R.S32.HI R6, RZ, 0x1f, R10 ;  /* 0x0000001fff067819 */ /* 0x000fe2000001140a */
[----:B------:R-:W-:Y:S01]  /*2800*/  IMAD R11, R5, UR4, RZ ;  /* 0x00000004050b7c24 */ /* 0x000fe2000f8e02ff */
[----:B------:R-:W-:-:S02]  /*2810*/  IADD3 R13, -R21, -0x2, -R12 ;  /* 0xfffffffe150d7810 */ /* 0x000fc40007ffe90c */
[----:B------:R-:W-:Y:S01]  /*2820*/  IADD3 R18, -R9, -0x2, -R0 ;  /* 0xfffffffe09127810 */ /* 0x000fe20007ffe900 */
[----:B------:R-:W-:Y:S01]  /*2830*/  IMAD R17, R6, UR12, RZ ;  /* 0x0000000c06117c24 */ /* 0x000fe2000f8e02ff */
[----:B------:R-:W-:Y:S01]  /*2840*/  LOP3.LUT R5, R13, 0x3, RZ, 0xc0, !PT ;  /* 0x000000030d057812 */ /* 0x000fe200078ec0ff */
[----:B------:R-:W-:Y:S01]  /*2850*/  IMAD R19, R12, UR5, R11 ;  /* 0x000000050c137c24 */ /* 0x000fe2000f8e020b */
[----:B------:R-:W-:Y:S01]  /*2860*/  LEA R8, R8, UR8, 0x2 ;  /* 0x0000000808087c11 */ /* 0x000fe2000f8e10ff */
[----:B------:R-:W-:Y:S01]  /*2870*/  IMAD R9, R7, UR9, RZ ;  /* 0x0000000907097c24 */ /* 0x000fe2000f8e02ff */
[----:B------:R-:W-:Y:S01]  /*2880*/  IADD3 R6, R5, R21, R12 ;  /* 0x0000001505067210 */ /* 0x000fe20007ffe00c */
[----:B------:R-:W-:Y:S01]  /*2890*/  IMAD.WIDE.U32 R12, R12, UR4, RZ ;  /* 0x000000040c0c7c25 */ /* 0x000fe2000f8e00ff */
[----:B------:R-:W-:Y:S01]  /*28a0*/  LOP3.LUT R7, R18, 0x3, RZ, 0xc0, !PT ;  /* 0x0000000312077812 */ /* 0x000fe200078ec0ff */
[----:B------:R-:W-:Y:S01]  /*28b0*/  UMOV UR4, UR6 ;  /* 0x0000000600047c82 */ /* 0x000fe20008000000 */
[----:B------:R-:W-:Y:S01]  /*28c0*/  LEA R9, R9, UR8, 0x2 ;  /* 0x0000000809097c11 */ /* 0x000fe2000f8e10ff */
[C---:B------:R-:W-:Y:S01]  /*28d0*/  IMAD R17, R10.reuse, UR13, R17 ;  /* 0x0000000d0a117c24 */ /* 0x040fe2000f8e0211 */
[----:B------:R-:W-:Y:S01]  /*28e0*/  IADD3 R19, R13, R19, RZ ;  /* 0x000000130d137210 */ /* 0x000fe20007ffe0ff */
[----:B------:R-:W-:Y:S01]  /*28f0*/  IMAD.WIDE.U32 R10, R10, UR12, R14 ;  /* 0x0000000c0a0a7c25 */ /* 0x000fe2000f8e000e */
[----:B------:R-:W-:-:S03]  /*2900*/  IADD3 R18, R18, -R7, RZ ;  /* 0x8000000712127210 */ /* 0x000fc60007ffe0ff */
[----:B------:R-:W-:-:S07]  /*2910*/  IMAD.IADD R21, R11, 0x1, R17 ;  /* 0x000000010b157824 */ /* 0x000fce00078e0211 */
.L_x_732:
[----:B0-----:R-:W0:Y:S01]  /*2920*/  LDC R23, c[0x0][0x228] ;  /* 0x00008a00ff177b82 */ /* 0x001e220000000800 */
[----:B------:R-:W-:Y:S01]  /*2930*/  IABS R22, UR4 ;  /* 0x0000000400167c13 */ /* 0x000fe20008000000 */
[----:B------:R-:W-:Y:S01]  /*2940*/  BSSY B3, `(.L_x_707) ;  /* 0x00000dd000037945 */ /* 0x000fe20003800000 */
[----:B0-----:R-:W-:-:S04]  /*2950*/  IABS R16, R23 ;  /* 0x0000001700107213 */ /* 0x001fc80000000000 */
[----:B------:R-:W0:Y:S08]  /*2960*/  I2F.RP R17, R16 ;  /* 0x0000001000117306 */ /* 0x000e300000209400 */
[----:B0-----:R-:W0:Y:S02]  /*2970*/  MUFU.RCP R17, R17 ;  /* 0x0000001100117308 */ /* 0x001e240000001000 */
[----:B0-----:R-:W-:-:S06]  /*2980*/  IADD3 R14, R17, 0xffffffe, RZ ;  /* 0x0ffffffe110e7810 */ /* 0x001fcc0007ffe0ff */
[----:B------:R0:W1:Y:S02]  /*2990*/  F2I.FTZ.U32.TRUNC.NTZ R15, R14 ;  /* 0x0000000e000f7305 */ /* 0x000064000021f000 */
[----:B0-----:R-:W-:Y:S01]  /*29a0*/  IMAD.MOV.U32 R14, RZ, RZ, RZ ;  /* 0x000000ffff0e7224 */ /* 0x001fe200078e00ff */
[----:B-1----:R-:W-:-:S05]  /*29b0*/  IADD3 R25, RZ, -R15, RZ ;  /* 0x8000000fff197210 */ /* 0x002fca0007ffe0ff */
[----:B------:R-:W-:-:S04]  /*29c0*/  IMAD R25, R25, R16, RZ ;  /* 0x0000001019197224 */ /* 0x000fc800078e02ff */
[----:B------:R-:W-:Y:S01]  /*29d0*/  IMAD.HI.U32 R15, R15, R25, R14 ;  /* 0x000000190f0f7227 */ /* 0x000fe200078e000e */
[----:B------:R-:W-:-:S04]  /*29e0*/  LOP3.LUT R14, R23, UR4, RZ, 0x3c, !PT ;  /* 0x00000004170e7c12 */ /* 0x000fc8000f8e3cff */
[----:B------:R-:W-:Y:S01]  /*29f0*/  ISETP.GE.AND P3, PT, R14, RZ, PT ;  /* 0x000000ff0e00720c */ /* 0x000fe20003f66270 */
[----:B------:R-:W-:-:S05]  /*2a00*/  IMAD.HI.U32 R20, R15, R22, RZ ;  /* 0x000000160f147227 */ /* 0x000fca00078e00ff */
[----:B------:R-:W-:-:S05]  /*2a10*/  IADD3 R15, -R20, RZ, RZ ;  /* 0x000000ff140f7210 */ /* 0x000fca0007ffe1ff */
[----:B------:R-:W-:-:S05]  /*2a20*/  IMAD R15, R16, R15, R22 ;  /* 0x0000000f100f7224 */ /* 0x000fca00078e0216 */
[----:B------:R-:W-:-:S13]  /*2a30*/  ISETP.GT.U32.AND P4, PT, R16, R15, PT ;  /* 0x0000000f1000720c */ /* 0x000fda0003f84070 */
[-C--:B------:R-:W-:Y:S01]  /*2a40*/  @!P4 IADD3 R15, R15, -R16.reuse, RZ ;  /* 0x800000100f0fc210 */ /* 0x080fe20007ffe0ff */
[----:B------:R-:W-:Y:S01]  /*2a50*/  @!P4 VIADD R20, R20, 0x1 ;  /* 0x000000011414c836 */ /* 0x000fe20000000000 */
[----:B------:R-:W-:Y:S02]  /*2a60*/  ISETP.NE.AND P4, PT, R23, RZ, PT ;  /* 0x000000ff1700720c */ /* 0x000fe40003f85270 */
[----:B------:R-:W-:-:S13]  /*2a70*/  ISETP.GE.U32.AND P0, PT, R15, R16, PT ;  /* 0x000000100f00720c */ /* 0x000fda0003f06070 */
[----:B------:R-:W-:Y:S02]  /*2a80*/  @P0 IADD3 R20, R20, 0x1, RZ ;  /* 0x0000000114140810 */ /* 0x000fe40007ffe0ff */
[----:B------:R-:W-:Y:S02]  /*2a90*/  ISETP.GE.AND P0, PT, R3, 0x1, PT ;  /* 0x000000010300780c */ /* 0x000fe40003f06270 */
[----:B------:R-:W-:Y:S02]  /*2aa0*/  @!P3 IADD3 R20, -R20, RZ, RZ ;  /* 0x000000ff1414b210 */ /* 0x000fe40007ffe1ff */
[----:B------:R-:W-:-:S05]  /*2ab0*/  @!P4 LOP3.LUT R20, RZ, R23, RZ, 0x33, !PT ;  /* 0x00000017ff14c212 */ /* 0x000fca00078e33ff */
[----:B------:R-:W-:-:S04]  /*2ac0*/  IMAD.MOV R14, RZ, RZ, -R20 ;  /* 0x000000ffff0e7224 */ /* 0x000fc800078e0a14 */
[----:B------:R-:W-:Y:S01]  /*2ad0*/  IMAD R23, R23, R14, UR4 ;  /* 0x0000000417177e24 */ /* 0x000fe2000f8e020e */
[----:B------:R-:W-:Y:S06]  /*2ae0*/  @!P0 BRA `(.L_x_708) ;  /* 0x0000000c00088947 */ /* 0x000fec0003800000 */
[----:B------:R-:W-:-:S11]  /*2af0*/  HFMA2.MMA R25, -RZ, RZ, 0, 0 ;  /* 0x00000000ff197435 */ /* 0x000fd600000001ff */
.L_x_720:
[----:B------:R-:W-:Y:S01]  /*2b00*/  SHF.R.S32.HI R14, RZ, 0x1f, R20 ;  /* 0x0000001fff0e7819 */ /* 0x000fe20000011414 */
[----:B------:R-:W-:Y:S01]  /*2b10*/  ULDC.64 UR8, c[0x0][0x240] ;  /* 0x0000900000087ab9 */ /* 0x000fe20000000a00 */
[----:B------:R-:W-:-:S03]  /*2b20*/  IMAD.MOV.U32 R15, RZ, RZ, R19 ;  /* 0x000000ffff0f7224 */ /* 0x000fc600078e0013 */
[----:B------:R-:W-:Y:S01]  /*2b30*/  IMAD R27, R14, UR8, RZ ;  /* 0x000000080e1b7c24 */ /* 0x000fe2000f8e02ff */
[----:B------:R-:W-:-:S03]  /*2b40*/  MOV R14, R12 ;  /* 0x0000000c000e7202 */ /* 0x000fc60000000f00 */
[C---:B------:R-:W-:Y:S02]  /*2b50*/  IMAD R27, R20.reuse, UR9, R27 ;  /* 0x00000009141b7c24 */ /* 0x040fe4000f8e021b */
[----:B------:R-:W-:Y:S01]  /*2b60*/  IMAD.WIDE.U32 R16, R20, UR8, R14 ;  /* 0x0000000814107c25 */ /* 0x000fe2000f8e000e */
[----:B------:R-:W-:Y:S01]  /*2b70*/  SHF.R.S32.HI R14, RZ, 0x1f, R23 ;  /* 0x0000001fff0e7819 */ /* 0x000fe20000011417 */
[----:B------:R-:W-:-:S03]  /*2b80*/  ULDC.64 UR8, c[0x0][0x248] ;  /* 0x0000920000087ab9 */ /* 0x000fc60000000a00 */
[----:B------:R-:W-:Y:S01]  /*2b90*/  IADD3 R17, R17, R27, RZ ;  /* 0x0000001b11117210 */ /* 0x000fe20007ffe0ff */
[----:B------:R-:W-:Y:S01]  /*2ba0*/  IMAD R22, R14, UR8, RZ ;  /* 0x000000080e167c24 */ /* 0x000fe2000f8e02ff */
[----:B------:R-:W-:Y:S01]  /*2bb0*/  IADD3 R27, R0, R25, RZ ;  /* 0x00000019001b7210 */ /* 0x000fe20007ffe0ff */
[----:B------:R-:W0:Y:S02]  /*2bc0*/  LDC.64 R14, c[0x0][0x218] ;  /* 0x00008600ff0e7b82 */ /* 0x000e240000000a00 */
[C---:B------:R-:W-:Y:S01]  /*2bd0*/  IMAD R29, R23.reuse, UR9, R22 ;  /* 0x00000009171d7c24 */ /* 0x040fe2000f8e0216 */
[----:B------:R-:W-:Y:S01]  /*2be0*/  SHF.R.S32.HI R22, RZ, 0x1f, R27 ;  /* 0x0000001fff167819 */ /* 0x000fe2000001141b */
[----:B------:R-:W-:Y:S01]  /*2bf0*/  IMAD.WIDE.U32 R16, R23, UR8, R16 ;  /* 0x0000000817107c25 */ /* 0x000fe2000f8e0010 */
[----:B------:R-:W-:-:S03]  /*2c00*/  ULDC.64 UR8, c[0x0][0x250] ;  /* 0x0000940000087ab9 */ /* 0x000fc60000000a00 */
[----:B------:R-:W-:Y:S02]  /*2c10*/  IMAD.IADD R17, R17, 0x1, R29 ;  /* 0x0000000111117824 */ /* 0x000fe400078e021d */
[----:B------:R-:W-:Y:S02]  /*2c20*/  IMAD R22, R22, UR8, RZ ;  /* 0x0000000816167c24 */ /* 0x000fe4000f8e02ff */
[----:B------:R-:W-:-:S04]  /*2c30*/  IMAD.WIDE.U32 R16, R27, UR8, R16 ;  /* 0x000000081b107c25 */ /* 0x000fc8000f8e0010 */
[----:B------:R-:W-:Y:S01]  /*2c40*/  IMAD R29, R27, UR9, R22 ;  /* 0x000000091b1d7c24 */ /* 0x000fe2000f8e0216 */
[----:B------:R-:W-:Y:S01]  /*2c50*/  SHF.L.U32 R27, R16, 0x2, RZ ;  /* 0x00000002101b7819 */ /* 0x000fe200000006ff */
[----:B------:R-:W1:Y:S03]  /*2c60*/  LDS R22, [R9] ;  /* 0x0000000009167984 */ /* 0x000e660000000800 */
[----:B------:R-:W-:-:S04]  /*2c70*/  IADD3 R17, R17, R29, RZ ;  /* 0x0000001d11117210 */ /* 0x000fc80007ffe0ff */
[----:B------:R-:W-:Y:S02]  /*2c80*/  SHF.L.U64.HI R26, R16, 0x2, R17 ;  /* 0x00000002101a7819 */ /* 0x000fe40000010211 */
[----:B0-----:R-:W-:-:S05]  /*2c90*/  IADD3 R16, P0, R27, R14, RZ ;  /* 0x0000000e1b107210 */ /* 0x001fca0007f1e0ff */
[----:B------:R-:W-:-:S05]  /*2ca0*/  IMAD.X R17, R26, 0x1, R15, P0 ;  /* 0x000000011a117824 */ /* 0x000fca00000e060f */
[----:B------:R-:W1:Y:S01]  /*2cb0*/  LDG.E R29, desc[UR10][R16.64] ;  /* 0x0000000a101d7981 */ /* 0x000e62000c1e1900 */
[----:B------:R-:W-:Y:S01]  /*2cc0*/  ISETP.GE.AND P0, PT, R2, 0x2, PT ;  /* 0x000000020200780c */ /* 0x000fe20003f06270 */
[----:B------:R-:W-:Y:S01]  /*2cd0*/  BSSY B2, `(.L_x_709) ;  /* 0x000009e000027945 */ /* 0x000fe20003800000 */
[----:B-1----:R-:W-:-:S11]  /*2ce0*/  FMUL.FTZ R22, R22, R29 ;  /* 0x0000001d16167220 */ /* 0x002fd60000410000 */
[----:B------:R-:W-:Y:S05]  /*2cf0*/  @!P0 BRA `(.L_x_710) ;  /* 0x00000008006c8947 */ /* 0x000fea0003800000 */
[----:B------:R-:W-:Y:S01]  /*2d00*/  BSSY B1, `(.L_x_711) ;  /* 0x000008a000017945 */ /* 0x000fe20003800000 */
[----:B------:R-:W-:-:S03]  /*2d10*/  MOV R24, 0x1 ;  /* 0x0000000100187802 */ /* 0x000fc60000000f00 */
[----:B------:R-:W-:Y:S05]  /*2d20*/  @!P1 BRA `(.L_x_712) ;  /* 0x00000008001c9947 */ /* 0x000fea0003800000 */
[----:B------:R-:W-:Y:S01]  /*2d30*/  IADD3 R24, -R6, RZ, RZ ;  /* 0x000000ff06187210 */ /* 0x000fe20007ffe1ff */
[----:B------:R-:W-:Y:S01]  /*2d40*/  BSSY B0, `(.L_x_713) ;  /* 0x0000070000007945 */ /* 0x000fe20003800000 */
[----:B------:R-:W-:Y:S02]  /*2d50*/  IADD3 R14, P3, P4, R27, 0x10, R14 ;  /* 0x000000101b0e7810 */ /* 0x000fe40007c7e00e */
[----:B------:R-:W-:Y:S01]  /*2d60*/  ISETP.GT.AND P0, PT, R24, 0x2, PT ;  /* 0x000000021800780c */ /* 0x000fe20003f04270 */
[----:B------:R-:W-:Y:S01]  /*2d70*/  HFMA2.MMA R24, -RZ, RZ, 0, 5.9604644775390625e-08 ;  /* 0x00000001ff187435 */ /* 0x000fe200000001ff */
[----:B------:R-:W-:Y:S01]  /*2d80*/  IADD3.X R15, R26, R15, RZ, P3, P4 ;  /* 0x0000000f1a0f7210 */ /* 0x000fe20001fe84ff */
[----:B------:R-:W-:Y:S01]  /*2d90*/  IMAD.MOV R26, RZ, RZ, -R6 ;  /* 0x000000ffff1a7224 */ /* 0x000fe200078e0a06 */
[----:B------:R-:W-:-:S09]  /*2da0*/  IADD3 R27, R9, 0x8, RZ ;  /* 0x00000008091b7810 */ /* 0x000fd20007ffe0ff */
[----:B------:R-:W-:Y:S05]  /*2db0*/  @!P0 BRA `(.L_x_714) ;  /* 0x0000000400a08947 */ /* 0x000fea0003800000 */
[----:B------:R-:W-:Y:S01]  /*2dc0*/  VIADD R28, R26, 0xfffffffe ;  /* 0xfffffffe1a1c7836 */ /* 0x000fe20000000000 */
[----:B------:R-:W-:Y:S01]  /*2dd0*/  BSSY B4, `(.L_x_715) ;  /* 0x000003e000047945 */ /* 0x000fe20003800000 */
[----:B------:R-:W-:-:S03]  /*2de0*/  PLOP3.LUT P0, PT, PT, PT, PT, 0x80, 0x0 ;  /* 0x000000000000781c */ /* 0x000fc60003f0f070 */
[----:B------:R-:W-:-:S13]  /*2df0*/  ISETP.GT.AND P3, PT, R28, 0xc, PT ;  /* 0x0000000c1c00780c */ /* 0x000fda0003f64270 */
[----:B------:R-:W-:Y:S05]  /*2e00*/  @!P3 BRA `(.L_x_716) ;  /* 0x0000000000e8b947 */ /* 0x000fea0003800000 */
[----:B------:R-:W-:-:S13]  /*2e10*/  PLOP3.LUT P0, PT, PT, PT, PT, 0x8, 0x0 ;  /* 0x000000000000781c */ /* 0x000fda0003f0e170 */
.L_x_717:
[----:B------:R-:W2:Y:S04]  /*2e20*/  LDG.E R29, desc[UR10][R14.64+-0xc] ;  /* 0xfffff40a0e1d7981 */ /* 0x000ea8000c1e1900 */
[----:B------:R-:W2:Y:S02]  /*2e30*/  LDS R28, [R27+-0x4] ;  /* 0xfffffc001b1c7984 */ /* 0x000ea40000000800 */
[----:B--2---:R-:W-:Y:S02]  /*2e40*/  FFMA.FTZ R28, R29, R28, R22 ;  /* 0x0000001c1d1c7223 */ /* 0x004fe40000010016 */
[----:B------:R-:W2:Y:S04]  /*2e50*/  LDG.E R29, desc[UR10][R14.64+-0x8] ;  /* 0xfffff80a0e1d7981 */ /* 0x000ea8000c1e1900 */
[----:B------:R-:W2:Y:S02]  /*2e60*/  LDS R22, [R27] ;  /* 0x000000001b167984 */ /* 0x000ea40000000800 */
[----:B--2---:R-:W-:-:S02]  /*2e70*/  FFMA.FTZ R22, R29, R22, R28 ;  /* 0x000000161d167223 */ /* 0x004fc4000001001c */
[----:B------:R-:W2:Y:S04]  /*2e80*/  LDG.E R29, desc[UR10][R14.64+-0x4] ;  /* 0xfffffc0a0e1d7981 */ /* 0x000ea8000c1e1900 */
[----:B------:R-:W2:Y:S02]  /*2e90*/  LDS R28, [R27+0x4] ;  /* 0x000004001b1c7984 */ /* 0x000ea40000000800 */
[----:B--2---:R-:W-:Y:S02]  /*2ea0*/  FFMA.FTZ R22, R29, R28, R22 ;  /* 0x0000001c1d167223 */ /* 0x004fe40000010016 */
[----:B------:R-:W2:Y:S04]  /*2eb0*/  LDG.E R29, desc[UR10][R14.64] ;  /* 0x0000000a0e1d7981 */ /* 0x000ea8000c1e1900 */
[----:B------:R-:W2:Y:S02]  /*2ec0*/  LDS R28, [R27+0x8] ;  /* 0x000008001b1c7984 */ /* 0x000ea40000000800 */
        /* <DEDUP_REMOVED lines=32> */
[----:B------:R-:W2:Y:S01]  /*30d0*/  LDS R28, [R27+0x34] ;  /* 0x000034001b1c7984 */ /* 0x000ea20000000800 */
[----:B------:R-:W-:Y:S01]  /*30e0*/  IADD3 R26, R26, -0x10, RZ ;  /* 0xfffffff01a1a7810 */ /* 0x000fe20007ffe0ff */
[----:B--2---:R-:W-:Y:S02]  /*30f0*/  FFMA.FTZ R22, R29, R28, R22 ;  /* 0x0000001c1d167223 */ /* 0x004fe40000010016 */
[----:B------:R-:W2:Y:S01]  /*3100*/  LDG.E R29, desc[UR10][R14.64+0x30] ;  /* 0x0000300a0e1d7981 */ /* 0x000ea2000c1e1900 */
[----:B------:R-:W-:Y:S01]  /*3110*/  ISETP.GT.AND P3, PT, R26, 0xe, PT ;  /* 0x0000000e1a00780c */ /* 0x000fe20003f64270 */
[----:B------:R-:W-:-:S02]  /*3120*/  VIADD R24, R24, 0x10 ;  /* 0x0000001018187836 */ /* 0x000fc40000000000 */
[----:B------:R0:W2:Y:S02]  /*3130*/  LDS R28, [R27+0x38] ;  /* 0x000038001b1c7984 */ /* 0x0000a40000000800 */
[----:B0-----:R-:W-:Y:S01]  /*3140*/  IADD3 R27, R27, 0x40, RZ ;  /* 0x000000401b1b7810 */ /* 0x001fe20007ffe0ff */
[----:B--2---:R-:W-:Y:S01]  /*3150*/  FFMA.FTZ R22, R29, R28, R22 ;  /* 0x0000001c1d167223 */ /* 0x004fe20000010016 */
[----:B------:R-:W-:-:S04]  /*3160*/  IADD3 R28, P4, R14, 0x40, RZ ;  /* 0x000000400e1c7810 */ /* 0x000fc80007f9e0ff */
[----:B------:R-:W-:Y:S02]  /*3170*/  IADD3.X R29, RZ, R15, RZ, P4, !PT ;  /* 0x0000000fff1d7210 */ /* 0x000fe400027fe4ff */
[----:B------:R-:W-:-:S03]  /*3180*/  MOV R14, R28 ;  /* 0x0000001c000e7202 */ /* 0x000fc60000000f00 */
[----:B------:R-:W-:Y:S01]  /*3190*/  IMAD.MOV.U32 R15, RZ, RZ, R29 ;  /* 0x000000ffff0f7224 */ /* 0x000fe200078e001d */
[----:B------:R-:W-:Y:S06]  /*31a0*/  @P3 BRA `(.L_x_717) ;  /* 0xfffffffc001c3947 */ /* 0x000fec000383ffff */
.L_x_716:
[----:B------:R-:W-:Y:S05]  /*31b0*/  BSYNC B4 ;  /* 0x0000000000047941 */ /* 0x000fea0003800000 */
.L_x_715:
[----:B------:R-:W-:Y:S01]  /*31c0*/  IADD3 R28, R26, -0x2, RZ ;  /* 0xfffffffe1a1c7810 */ /* 0x000fe20007ffe0ff */
[----:B------:R-:W-:Y:S03]  /*31d0*/  BSSY B4, `(.L_x_718) ;  /* 0x0000023000047945 */ /* 0x000fe60003800000 */
[----:B------:R-:W-:-:S13]  /*31e0*/  ISETP.GT.AND P3, PT, R28, 0x4, PT ;  /* 0x000000041c00780c */ /* 0x000fda0003f64270 */
[----:B------:R-:W-:Y:S05]  /*31f0*/  @!P3 BRA `(.L_x_719) ;  /* 0x000000000080b947 */ /* 0x000fea0003800000 */
        /* <DEDUP_REMOVED lines=21> */
[----:B------:R-:W2:Y:S01]  /*3350*/  LDG.E R29, desc[UR10][R14.64+0x10] ;  /* 0x0000100a0e1d7981 */ /* 0x000ea2000c1e1900 */
[----:B------:R-:W-:Y:S01]  /*3360*/  PLOP3.LUT P0, PT, PT, PT, PT, 0x8, 0x0 ;  /* 0x000000000000781c */ /* 0x000fe20003f0e170 */
[----:B------:R-:W-:Y:S01]  /*3370*/  VIADD R24, R24, 0x8 ;  /* 0x0000000818187836 */ /* 0x000fe20000000000 */
[----:B------:R-:W-:Y:S01]  /*3380*/  IADD3 R26, R26, -0x8, RZ ;  /* 0xfffffff81a1a7810 */ /* 0x000fe20007ffe0ff */
[----:B------:R0:W2:Y:S02]  /*3390*/  LDS R28, [R27+0x18] ;  /* 0x000018001b1c7984 */ /* 0x0000a40000000800 */
[----:B0-----:R-:W-:Y:S01]  /*33a0*/  IADD3 R27, R27, 0x20, RZ ;  /* 0x000000201b1b7810 */ /* 0x001fe20007ffe0ff */
[----:B--2---:R-:W-:Y:S01]  /*33b0*/  FFMA.FTZ R22, R29, R28, R22 ;  /* 0x0000001c1d167223 */ /* 0x004fe20000010016 */
[----:B------:R-:W-:-:S04]  /*33c0*/  IADD3 R28, P3, R14, 0x20, RZ ;  /* 0x000000200e1c7810 */ /* 0x000fc80007f7e0ff */
[----:B------:R-:W-:Y:S01]  /*33d0*/  IADD3.X R29, RZ, R15, RZ, P3, !PT ;  /* 0x0000000fff1d7210 */ /* 0x000fe20001ffe4ff */
[----:B------:R-:W-:-:S03]  /*33e0*/  IMAD.MOV.U32 R14, RZ, RZ, R28 ;  /* 0x000000ffff0e7224 */ /* 0x000fc600078e001c */
[----:B------:R-:W-:-:S07]  /*33f0*/  MOV R15, R29 ;  /* 0x0000001d000f7202 */ /* 0x000fce0000000f00 */
.L_x_719:
[----:B------:R-:W-:Y:S05]  /*3400*/  BSYNC B4 ;  /* 0x0000000000047941 */ /* 0x000fea0003800000 */
.L_x_718:
[----:B------:R-:W-:-:S13]  /*3410*/  ISETP.NE.OR P0, PT, R26, 0x2, P0 ;  /* 0x000000021a00780c */ /* 0x000fda0000705670 */
[----:B------:R-:W-:Y:S05]  /*3420*/  @!P0 BREAK B0 ;  /* 0x0000000000008942 */ /* 0x000fea0003800000 */
[----:B------:R-:W-:Y:S05]  /*3430*/  @!P0 BRA `(.L_x_712) ;  /* 0x0000000000588947 */ /* 0x000fea0003800000 */
.L_x_714:
[----:B------:R-:W-:Y:S05]  /*3440*/  BSYNC B0 ;  /* 0x0000000000007941 */ /* 0x000fea0003800000 */
.L_x_713:
[----:B------:R-:W2:Y:S04]  /*3450*/  LDG.E R29, desc[UR10][R14.64+-0xc] ;  /* 0xfffff40a0e1d7981 */ /* 0x000ea8000c1e1900 */
[----:B------:R-:W2:Y:S02]  /*3460*/  LDS R28, [R27+-0x4] ;  /* 0xfffffc001b1c7984 */ /* 0x000ea40000000800 */
[----:B--2---:R-:W-:Y:S02]  /*3470*/  FFMA.FTZ R28, R29, R28, R22 ;  /* 0x0000001c1d1c7223 */ /* 0x004fe40000010016 */
[----:B------:R-:W2:Y:S04]  /*3480*/  LDG.E R29, desc[UR10][R14.64+-0x8] ;  /* 0xfffff80a0e1d7981 */ /* 0x000ea8000c1e1900 */
[----:B------:R-:W2:Y:S02]  /*3490*/  LDS R22, [R27] ;  /* 0x000000001b167984 */ /* 0x000ea40000000800 */
[----:B--2---:R-:W-:-:S02]  /*34a0*/  FFMA.FTZ R22, R29, R22, R28 ;  /* 0x000000161d167223 */ /* 0x004fc4000001001c */
[----:B------:R-:W2:Y:S04]  /*34b0*/  LDG.E R29, desc[UR10][R14.64+-0x4] ;  /* 0xfffffc0a0e1d7981 */ /* 0x000ea8000c1e1900 */
[----:B------:R-:W2:Y:S01]  /*34c0*/  LDS R28, [R27+0x4] ;  /* 0x000004001b1c7984 */ /* 0x000ea20000000800 */
[----:B------:R-:W-:Y:S01]  /*34d0*/  IADD3 R26, R26, -0x4, RZ ;  /* 0xfffffffc1a1a7810 */ /* 0x000fe20007ffe0ff */
[----:B--2---:R-:W-:Y:S02]  /*34e0*/  FFMA.FTZ R22, R29, R28, R22 ;  /* 0x0000001c1d167223 */ /* 0x004fe40000010016 */
[----:B------:R-:W2:Y:S01]  /*34f0*/  LDG.E R29, desc[UR10][R14.64] ;  /* 0x0000000a0e1d7981 */ /* 0x000ea2000c1e1900 */
[----:B------:R-:W-:Y:S02]  /*3500*/  ISETP.NE.AND P0, PT, R26, 0x2, PT ;  /* 0x000000021a00780c */ /* 0x000fe40003f05270 */
[----:B------:R-:W-:Y:S01]  /*3510*/  IADD3 R24, R24, 0x4, RZ ;  /* 0x0000000418187810 */ /* 0x000fe20007ffe0ff */
[----:B------:R0:W2:Y:S02]  /*3520*/  LDS R28, [R27+0x8] ;  /* 0x000008001b1c7984 */ /* 0x0000a40000000800 */
[----:B0-----:R-:W-:Y:S01]  /*3530*/  IADD3 R27, R27, 0x10, RZ ;  /* 0x000000101b1b7810 */ /* 0x001fe20007ffe0ff */
[----:B--2---:R-:W-:Y:S01]  /*3540*/  FFMA.FTZ R22, R29, R28, R22 ;  /* 0x0000001c1d167223 */ /* 0x004fe20000010016 */
[----:B------:R-:W-:-:S05]  /*3550*/  IADD3 R28, P3, R14, 0x10, RZ ;  /* 0x000000100e1c7810 */ /* 0x000fca0007f7e0ff */
[----:B------:R-:W-:Y:S02]  /*3560*/  IMAD.X R29, RZ, RZ, R15, P3 ;  /* 0x000000ffff1d7224 */ /* 0x000fe400018e060f */
[----:B------:R-:W-:-:S03]  /*3570*/  IMAD.MOV.U32 R14, RZ, RZ, R28 ;  /* 0x000000ffff0e7224 */ /* 0x000fc600078e001c */
[----:B------:R-:W-:Y:S01]  /*3580*/  MOV R15, R29 ;  /* 0x0000001d000f7202 */ /* 0x000fe20000000f00 */
[----:B------:R-:W-:Y:S06]  /*3590*/  @P0 BRA `(.L_x_713) ;  /* 0xfffffffc00ac0947 */ /* 0x000fec000383ffff */
.L_x_712:
[----:B------:R-:W-:Y:S05]  /*35a0*/  BSYNC B1 ;  /* 0x0000000000017941 */ /* 0x000fea0003800000 */
.L_x_711:
[----:B------:R-:W-:-:S13]  /*35b0*/  ISETP.NE.AND P0, PT, R5, RZ, PT ;  /* 0x000000ff0500720c */ /* 0x000fda0003f05270 */
[----:B------:R-:W-:Y:S05]  /*35c0*/  @!P0 BRA `(.L_x_710) ;  /* 0x0000000000388947 */ /* 0x000fea0003800000 */
[----:B------:R-:W-:-:S05]  /*35d0*/  IMAD.WIDE R16, R24, 0x4, R16 ;  /* 0x0000000418107825 */ /* 0x000fca00078e0210 */
[----:B------:R-:W2:Y:S01]  /*35e0*/  LDG.E R15, desc[UR10][R16.64] ;  /* 0x0000000a100f7981 */ /* 0x000ea2000c1e1900 */
[----:B------:R-:W-:Y:S02]  /*35f0*/  LEA R26, R24, R9, 0x2 ;  /* 0x00000009181a7211 */ /* 0x000fe400078e10ff */
[----:B------:R-:W-:-:S03]  /*3600*/  ISETP.NE.AND P0, PT, R5, 0x1, PT ;  /* 0x000000010500780c */ /* 0x000fc60003f05270 */
[----:B------:R-:W2:Y:S02]  /*3610*/  LDS R14, [R26] ;  /* 0x000000001a0e7984 */ /* 0x000ea40000000800 */
[----:B--2---:R-:W-:-:S08]  /*3620*/  FFMA.FTZ R22, R15, R14, R22 ;  /* 0x0000000e0f167223 */ /* 0x004fd00000010016 */
[----:B------:R-:W-:Y:S05]  /*3630*/  @!P0 BRA `(.L_x_710) ;  /* 0x00000000001c8947 */ /* 0x000fea0003800000 */
[----:B------:R-:W-:Y:S01]  /*3640*/  ISETP.NE.AND P0, PT, R5, 0x2, PT ;  /* 0x000000020500780c */ /* 0x000fe20003f05270 */
[----:B------:R-:W2:Y:S04]  /*3650*/  LDG.E R15, desc[UR10][R16.64+0x4] ;  /* 0x0000040a100f7981 */ /* 0x000ea8000c1e1900 */
[----:B------:R-:W2:Y:S08]  /*3660*/  LDS R14, [R26+0x4] ;  /* 0x000004001a0e7984 */ /* 0x000eb00000000800 */
[----:B------:R-:W3:Y:S04]  /*3670*/  @P0 LDG.E R27, desc[UR10][R16.64+0x8] ;  /* 0x0000080a101b0981 */ /* 0x000ee8000c1e1900 */
[----:B------:R-:W3:Y:S01]  /*3680*/  @P0 LDS R24, [R26+0x8] ;  /* 0x000008001a180984 */ /* 0x000ee20000000800 */
[----:B--2---:R-:W-:-:S04]  /*3690*/  FFMA.FTZ R22, R15, R14, R22 ;  /* 0x0000000e0f167223 */ /* 0x004fc80000010016 */
[----:B---3--:R-:W-:-:S07]  /*36a0*/  @P0 FFMA.FTZ R22, R27, R24, R22 ;  /* 0x000000181b160223 */ /* 0x008fce0000010016 */
.L_x_710:
[----:B------:R-:W-:Y:S05]  /*36b0*/  BSYNC B2 ;  /* 0x0000000000027941 */ /* 0x000fea0003800000 */
.L_x_709:
[C---:B------:R-:W-:Y:S01]  /*36c0*/  IMAD R15, R25.reuse, 0x4, R8 ;  /* 0x00000004190f7824 */ /* 0x040fe200078e0208 */
[----:B------:R-:W-:-:S04]  /*36d0*/  IADD3 R25, R25, 0x1, RZ ;  /* 0x0000000119197810 */ /* 0x000fc80007ffe0ff */
[----:B------:R0:W-:Y:S01]  /*36e0*/  STS [R15], R22 ;  /* 0x000000160f007388 */ /* 0x0001e20000000800 */
[----:B------:R-:W-:-:S13]  /*36f0*/  ISETP.GE.AND P0, PT, R25, R3, PT ;  /* 0x000000031900720c */ /* 0x000fda0003f06270 */
[----:B0-----:R-:W-:Y:S05]  /*3700*/  @!P0 BRA `(.L_x_720) ;  /* 0xfffffff000fc8947 */ /* 0x001fea000383ffff */
.L_x_708:
[----:B------:R-:W-:Y:S05]  /*3710*/  BSYNC B3 ;  /* 0x0000000000037941 */ /* 0x000fea0003800000 */
.L_x_707:
[----:B------:R-:W-:Y:S05]  /*3720*/  WARPSYNC.ALL ;  /* 0x0000000000007948 */ /* 0x000fea0003800000 */
[----:B------:R-:W-:Y:S01]  /*3730*/  LDS R25, [R4] ;  /* 0x0000000004197984 */ /* 0x000fe20000000800 */
[----:B------:R-:W-:Y:S01]  /*3740*/  ISETP.GE.AND P0, PT, R3, 0x2, PT ;  /* 0x000000020300780c */ /* 0x000fe20003f06270 */
[----:B------:R-:W-:Y:S02]  /*3750*/  BSSY B0, `(.L_x_721) ;  /* 0x0000090000007945 */ /* 0x000fe40003800000 */
[----:B------:R-:W0:Y:S02]  /*3760*/  LDS R14, [R8] ;  /* 0x00000000080e7984 */ /* 0x000e240000000800 */
[----:B0-----:R-:W-:-:S08]  /*3770*/  FMUL.FTZ R25, R25, R14 ;  /* 0x0000000e19197220 */ /* 0x001fd00000410000 */
[----:B------:R-:W-:Y:S05]  /*3780*/  @!P0 BRA `(.L_x_722) ;  /* 0x0000000800308947 */ /* 0x000fea0003800000 */
        /* <DEDUP_REMOVED lines=13> */
.L_x_729:
[C---:B------:R-:W-:Y:S01]  /*3860*/  LEA R16, R15.reuse, R8, 0x2 ;  /* 0x000000080f107211 */ /* 0x040fe200078e10ff */
[C---:B------:R-:W-:Y:S01]  /*3870*/  IMAD R17, R15.reuse, 0x4, R4 ;  /* 0x000000040f117824 */ /* 0x040fe200078e0204 */
[----:B------:R-:W-:Y:S02]  /*3880*/  IADD3 R14, R14, -0x10, RZ ;  /* 0xfffffff00e0e7810 */ /* 0x000fe40007ffe0ff */
[----:B------:R-:W-:Y:S01]  /*3890*/  IADD3 R15, R15, 0x10, RZ ;  /* 0x000000100f0f7810 */ /* 0x000fe20007ffe0ff */
[----:B------:R-:W-:Y:S01]  /*38a0*/  LDS R22, [R16] ;  /* 0x0000000010167984 */ /* 0x000fe20000000800 */
[----:B------:R-:W-:-:S03]  /*38b0*/  ISETP.GT.AND P3, PT, R14, 0xc, PT ;  /* 0x0000000c0e00780c */ /* 0x000fc60003f64270 */
[----:B------:R-:W0:Y:S04]  /*38c0*/  LDS R24, [R17] ;  /* 0x0000000011187984 */ /* 0x000e280000000800 */
[----:B------:R-:W-:Y:S04]  /*38d0*/  LDS R26, [R16+0x3c] ;  /* 0x00003c00101a7984 */ /* 0x000fe80000000800 */
[----:B------:R-:W-:Y:S01]  /*38e0*/  LDS R27, [R17+0x3c] ;  /* 0x00003c00111b7984 */ /* 0x000fe20000000800 */
[----:B0-----:R-:W-:-:S03]  /*38f0*/  FFMA.FTZ R22, R22, R24, R25 ;  /* 0x0000001816167223 */ /* 0x001fc60000010019 */
[----:B------:R-:W-:Y:S04]  /*3900*/  LDS R25, [R16+0x4] ;  /* 0x0000040010197984 */ /* 0x000fe80000000800 */
[----:B------:R-:W0:Y:S02]  /*3910*/  LDS R24, [R17+0x4] ;  /* 0x0000040011187984 */ /* 0x000e240000000800 */
[----:B0-----:R-:W-:Y:S02]  /*3920*/  FFMA.FTZ R22, R25, R24, R22 ;  /* 0x0000001819167223 */ /* 0x001fe40000010016 */
[----:B------:R-:W-:Y:S04]  /*3930*/  LDS R25, [R16+0x8] ;  /* 0x0000080010197984 */ /* 0x000fe80000000800 */
[----:B------:R-:W0:Y:S02]  /*3940*/  LDS R24, [R17+0x8] ;  /* 0x0000080011187984 */ /* 0x000e240000000800 */
[----:B0-----:R-:W-:-:S02]  /*3950*/  FFMA.FTZ R22, R25, R24, R22 ;  /* 0x0000001819167223 */ /* 0x001fc40000010016 */
        /* <DEDUP_REMOVED lines=35> */
[----:B0-----:R-:W-:-:S04]  /*3b90*/  FFMA.FTZ R25, R25, R24, R22 ;  /* 0x0000001819197223 */ /* 0x001fc80000010016 */
[----:B------:R-:W-:Y:S01]  /*3ba0*/  FFMA.FTZ R25, R26, R27, R25 ;  /* 0x0000001b1a197223 */ /* 0x000fe20000010019 */
[----:B------:R-:W-:Y:S06]  /*3bb0*/  @P3 BRA `(.L_x_729) ;  /* 0xfffffffc00283947 */ /* 0x000fec000383ffff */
.L_x_728:
[----:B------:R-:W-:Y:S05]  /*3bc0*/  BSYNC B3 ;  /* 0x0000000000037941 */ /* 0x000fea0003800000 */
.L_x_727:
[----:B------:R-:W-:Y:S01]  /*3bd0*/  ISETP.GT.AND P3, PT, R14, 0x4, PT ;  /* 0x000000040e00780c */ /* 0x000fe20003f64270 */
[----:B------:R-:W-:-:S12]  /*3be0*/  BSSY B3, `(.L_x_730) ;  /* 0x000001f000037945 */ /* 0x000fd80003800000 */
[----:B------:R-:W-:Y:S05]  /*3bf0*/  @!P3 BRA `(.L_x_731) ;  /* 0x000000000074b947 */ /* 0x000fea0003800000 */
[C---:B------:R-:W-:Y:S01]  /*3c00*/  IMAD R17, R15.reuse, 0x4, R8 ;  /* 0x000000040f117824 */ /* 0x040fe200078e0208 */
[C---:B------:R-:W-:Y:S01]  /*3c10*/  LEA R16, R15.reuse, R4, 0x2 ;  /* 0x000000040f107211 */ /* 0x040fe200078e10ff */
[----:B------:R-:W-:Y:S01]  /*3c20*/  VIADD R15, R15, 0x8 ;  /* 0x000000080f0f7836 */ /* 0x000fe20000000000 */
[----:B------:R-:W-:Y:S02]  /*3c30*/  PLOP3.LUT P0, PT, PT, PT, PT, 0x8, 0x0 ;  /* 0x000000000000781c */ /* 0x000fe40003f0e170 */
[----:B------:R-:W-:Y:S01]  /*3c40*/  LDS R22, [R17] ;  /* 0x0000000011167984 */ /* 0x000fe20000000800 */
[----:B------:R-:W-:-:S03]  /*3c50*/  IADD3 R14, R14, -0x8, RZ ;  /* 0xfffffff80e0e7810 */ /* 0x000fc60007ffe0ff */
        /* <DEDUP_REMOVED lines=22> */
[----:B------:R-:W-:-:S07]  /*3dc0*/  FFMA.FTZ R25, R26, R27, R25 ;  /* 0x0000001b1a197223 */ /* 0x000fce0000010019 */
.L_x_731:
[----:B------:R-:W-:Y:S05]  /*3dd0*/  BSYNC B3 ;  /* 0x0000000000037941 */ /* 0x000fea0003800000 */
.L_x_730:
[----:B------:R-:W-:-:S13]  /*3de0*/  ISETP.NE.OR P0, PT, R14, RZ, P0 ;  /* 0x000000ff0e00720c */ /* 0x000fda0000705670 */
[----:B------:R-:W-:Y:S05]  /*3df0*/  @!P0 BREAK B2 ;  /* 0x0000000000028942 */ /* 0x000fea0003800000 */
[----:B------:R-:W-:Y:S05]  /*3e00*/  @!P0 BRA `(.L_x_724) ;  /* 0x00000000004c8947 */ /* 0x000fea0003800000 */
.L_x_726:
[----:B------:R-:W-:Y:S05]  /*3e10*/  BSYNC B2 ;  /* 0x0000000000027941 */ /* 0x000fea0003800000 */
.L_x_725:
[C---:B------:R-:W-:Y:S01]  /*3e20*/  LEA R17, R15.reuse, R8, 0x2 ;  /* 0x000000080f117211 */ /* 0x040fe200078e10ff */
[----:B------:R-:W-:Y:S01]  /*3e30*/  VIADD R14, R14, 0xfffffffc ;  /* 0xfffffffc0e0e7836 */ /* 0x000fe20000000000 */
[C---:B------:R-:W-:Y:S02]  /*3e40*/  LEA R16, R15.reuse, R4, 0x2 ;  /* 0x000000040f107211 */ /* 0x040fe400078e10ff */
[----:B------:R-:W-:Y:S01]  /*3e50*/  IADD3 R15, R15, 0x4, RZ ;  /* 0x000000040f0f7810 */ /* 0x000fe20007ffe0ff */
[----:B------:R-:W-:Y:S01]  /*3e60*/  LDS R22, [R17] ;  /* 0x0000000011167984 */ /* 0x000fe20000000800 */
[----:B------:R-:W-:-:S03]  /*3e70*/  ISETP.NE.AND P0, PT, R14, RZ, PT ;  /* 0x000000ff0e00720c */ /* 0x000fc60003f05270 */
        /* <DEDUP_REMOVED lines=12> */
.L_x_724:
[----:B------:R-:W-:Y:S05]  /*3f40*/  BSYNC B1 ;  /* 0x0000000000017941 */ /* 0x000fea0003800000 */
.L_x_723:
[----:B------:R-:W-:-:S13]  /*3f50*/  ISETP.NE.AND P0, PT, R7, RZ, PT ;  /* 0x000000ff0700720c */ /* 0x000fda0003f05270 */
[----:B------:R-:W-:Y:S05]  /*3f60*/  @!P0 BRA `(.L_x_722) ;  /* 0x0000000000388947 */ /* 0x000fea0003800000 */
[C---:B------:R-:W-:Y:S01]  /*3f70*/  LEA R22, R15.reuse, R8, 0x2 ;  /* 0x000000080f167211 */ /* 0x040fe200078e10ff */
[----:B------:R-:W-:Y:S01]  /*3f80*/  IMAD R24, R15, 0x4, R4 ;  /* 0x000000040f187824 */ /* 0x000fe200078e0204 */
[----:B------:R-:W-:-:S03]  /*3f90*/  ISETP.NE.AND P0, PT, R7, 0x1, PT ;  /* 0x000000010700780c */ /* 0x000fc60003f05270 */
[----:B------:R-:W-:Y:S04]  /*3fa0*/  LDS R14, [R22] ;  /* 0x00000000160e7984 */ /* 0x000fe80000000800 */
[----:B------:R-:W0:Y:S02]  /*3fb0*/  LDS R15, [R24] ;  /* 0x00000000180f7984 */ /* 0x000e240000000800 */
[----:B0-----:R-:W-:-:S04]  /*3fc0*/  FFMA.FTZ R25, R14, R15, R25 ;  /* 0x0000000f0e197223 */ /* 0x001fc80000010019 */
[----:B------:R-:W-:Y:S05]  /*3fd0*/  @!P0 BRA `(.L_x_722) ;  /* 0x00000000001c8947 */ /* 0x000fea0003800000 */
[----:B------:R-:W-:Y:S01]  /*3fe0*/  ISETP.NE.AND P0, PT, R7, 0x2, PT ;  /* 0x000000020700780c */ /* 0x000fe20003f05270 */
[----:B------:R-:W-:Y:S04]  /*3ff0*/  LDS R14, [R22+0x4] ;  /* 0x00000400160e7984 */ /* 0x000fe80000000800 */
[----:B------:R-:W0:Y:S08]  /*4000*/  LDS R15, [R24+0x4] ;  /* 0x00000400180f7984 */ /* 0x000e300000000800 */
[----:B------:R-:W-:Y:S04]  /*4010*/  @P0 LDS R16, [R22+0x8] ;  /* 0x0000080016100984 */ /* 0x000fe80000000800 */
[----:B------:R-:W1:Y:S01]  /*4020*/  @P0 LDS R17, [R24+0x8] ;  /* 0x0000080018110984 */ /* 0x000e620000000800 */
[----:B0-----:R-:W-:-:S04]  /*4030*/  FFMA.FTZ R25, R14, R15, R25 ;  /* 0x0000000f0e197223 */ /* 0x001fc80000010019 */
[----:B-1----:R-:W-:-:S07]  /*4040*/  @P0 FFMA.FTZ R25, R16, R17, R25 ;  /* 0x0000001110190223 */ /* 0x002fce0000010019 */
.L_x_722:
[----:B------:R-:W-:Y:S05]  /*4050*/  BSYNC B0 ;  /* 0x0000000000007941 */ /* 0x000fea0003800000 */
.L_x_721:
[----:B------:R-:W-:Y:S05]  /*4060*/  WARPSYNC.ALL ;  /* 0x0000000000007948 */ /* 0x000fea0003800000 */
[----:B------:R-:W-:Y:S01]  /*4070*/  SHF.R.S32.HI R17, RZ, 0x1f, R20 ;  /* 0x0000001fff117819 */ /* 0x000fe20000011414 */
[----:B------:R-:W-:Y:S01]  /*4080*/  ULDC.64 UR8, c[0x0][0x288] ;  /* 0x0000a20000087ab9 */ /* 0x000fe20000000a00 */
[----:B------:R-:W-:Y:S01]  /*4090*/  MOV R14, R10 ;  /* 0x0000000a000e7202 */ /* 0x000fe20000000f00 */
[----:B------:R-:W-:Y:S01]  /*40a0*/  ULDC UR5, c[0x0][0x220] ;  /* 0x0000880000057ab9 */ /* 0x000fe20000000800 */
[----:B------:R-:W-:Y:S01]  /*40b0*/  MOV R15, R21 ;  /* 0x00000015000f7202 */ /* 0x000fe20000000f00 */
[----:B------:R-:W-:Y:S01]  /*40c0*/  IMAD R17, R17, UR8, RZ ;  /* 0x0000000811117c24 */ /* 0x000fe2000f8e02ff */
[----:B------:R-:W-:Y:S01]  /*40d0*/  SHF.R.S32.HI R16, RZ, 0x1f, R23 ;  /* 0x0000001fff107819 */ /* 0x000fe20000011417 */
[----:B------:R-:W-:Y:S01]  /*40e0*/  ULDC UR6, c[0x0][0x228] ;  /* 0x00008a0000067ab9 */ /* 0x000fe20000000800 */
[----:B------:R-:W-:Y:S01]  /*40f0*/  UIADD3 UR4, UR7, UR4, URZ ;  /* 0x0000000407047290 */ /* 0x000fe2000fffe03f */
[----:B------:R-:W-:Y:S01]  /*4100*/  IMAD.WIDE.U32 R14, R20, UR8, R14 ;  /* 0x00000008140e7c25 */ /* 0x000fe2000f8e000e */
[----:B------:R-:W-:-:S03]  /*4110*/  UIMAD UR5, UR5, UR6, URZ ;  /* 0x00000006050572a4 */ /* 0x000fc6000f8e023f */
[----:B------:R-:W-:Y:S01]  /*4120*/  IMAD R17, R20, UR9, R17 ;  /* 0x0000000914117c24 */ /* 0x000fe2000f8e0211 */
[----:B------:R-:W-:Y:S01]  /*4130*/  ULDC.64 UR8, c[0x0][0x290] ;  /* 0x0000a40000087ab9 */ /* 0x000fe20000000a00 */
[----:B------:R-:W-:Y:S01]  /*4140*/  UISETP.GE.AND UP0, UPT, UR4, UR5, UPT ;  /* 0x000000050400728c */ /* 0x000fe2000bf06270 */
[----:B------:R-:W-:Y:S02]  /*4150*/  IMAD R16, R16, UR8, RZ ;  /* 0x0000000810107c24 */ /* 0x000fe4000f8e02ff */
[----:B------:R-:W-:Y:S02]  /*4160*/  IMAD.IADD R15, R15, 0x1, R17 ;  /* 0x000000010f0f7824 */ /* 0x000fe400078e0211 */
[C---:B------:R-:W-:Y:S02]  /*4170*/  IMAD R27, R23.reuse, UR9, R16 ;  /* 0x00000009171b7c24 */ /* 0x040fe4000f8e0210 */
[----:B------:R-:W-:Y:S01]  /*4180*/  IMAD.WIDE.U32 R16, R23, UR8, R14 ;  /* 0x0000000817107c25 */ /* 0x000fe2000f8e000e */
[----:B------:R-:W-:-:S04]  /*4190*/  ULDC.64 UR8, c[0x0][0x260] ;  /* 0x0000980000087ab9 */ /* 0x000fc80000000a00 */
[----:B------:R-:W-:Y:S02]  /*41a0*/  IADD3 R15, R17, R27, RZ ;  /* 0x0000001b110f7210 */ /* 0x000fe40007ffe0ff */
[----:B------:R-:W-:-:S04]  /*41b0*/  LEA R14, P0, R16, UR8, 0x2 ;  /* 0x00000008100e7c11 */ /* 0x000fc8000f8010ff */
[----:B------:R-:W-:Y:S02]  /*41c0*/  LEA.HI.X R15, R16, UR9, R15, 0x2, P0 ;  /* 0x00000009100f7c11 */ /* 0x000fe400080f140f */
[----:B------:R-:W-:-:S03]  /*41d0*/  PLOP3.LUT P0, PT, PT, PT, UP0, 0x80, 0x0 ;  /* 0x000000000000781c */ /* 0x000fc60003f0f008 */
[----:B------:R0:W-:Y:S10]  /*41e0*/  STG.E desc[UR10][R14.64], R25 ;  /* 0x000000190e007986 */ /* 0x0001f4000c10190a */
[----:B------:R-:W-:Y:S05]  /*41f0*/  @!P0 BRA `(.L_x_732) ;  /* 0xffffffe400c88947 */ /* 0x000fea000383ffff */
[----:B------:R-:W-:Y:S05]  /*4200*/  EXIT ;  /* 0x000000000000794d */ /* 0x000fea0003800000 */
        .weak           $__internal_7_$__cuda_sm20_dblrcp_rn_slowpath_v3
        .type           $__internal_7_$__cuda_sm20_dblrcp_rn_slowpath_v3,@function
        .size           $__internal_7_$__cuda_sm20_dblrcp_rn_slowpath_v3,(.L_x_1779 - $__internal_7_$__cuda_sm20_dblrcp_rn_slowpath_v3)
$__internal_7_$__cuda_sm20_dblrcp_rn_slowpath_v3:
[----:B------:R-:W-:Y:S01]  /*4210*/  MOV R14, R20 ;  /* 0x00000014000e7202 */ /* 0x000fe20000000f00 */
[----:B------:R-:W-:Y:S05]  /*4220*/  BSSY B0, `(.L_x_733) ;  /* 0x0000025000007945 */ /* 0x000fea0003800000 */
[----:B------:R-:W-:-:S14]  /*4230*/  DSETP.GTU.AND P0, PT, |R14|, +INF , PT ;  /* 0x7ff000000e00742a */ /* 0x000fdc0003f0c200 */
        /* <DEDUP_REMOVED lines=23> */
.L_x_736:
        /* <DEDUP_REMOVED lines=10> */
.L_x_734:
[----:B------:R-:W-:Y:S01]  /*4450*/  LOP3.LUT R19, R15, 0x80000, RZ, 0xfc, !PT ;  /* 0x000800000f137812 */ /* 0x000fe200078efcff */
[----:B------:R-:W-:-:S07]  /*4460*/  IMAD.MOV.U32 R18, RZ, RZ, R14 ;  /* 0x000000ffff127224 */ /* 0x000fce00078e000e */
.L_x_735:
[----:B------:R-:W-:Y:S05]  /*4470*/  BSYNC B0 ;  /* 0x0000000000007941 */ /* 0x000fea0003800000 */
.L_x_733:
[----:B------:R-:W-:Y:S01]  /*4480*/  HFMA2.MMA R15, -RZ, RZ, 0, 0 ;  /* 0x00000000ff0f7435 */ /* 0x000fe200000001ff */
[----:B------:R-:W-:-:S05]  /*4490*/  MOV R14, R6 ;  /* 0x00000006000e7202 */ /* 0x000fca0000000f00 */
[----:B------:R-:W-:Y:S05]  /*44a0*/  RET.REL.NODEC R14 `(_ZN2at6native54_GLOBAL__N__aa9a477a_21_UpSampleBilinear2d_cu_607db5e327upsample_gen2d_aa_out_frameIffNS0_18upsample_antialias20BicubicFilterFunctorEEEvT0_S5_NS_27GenericPackedTensorAccessorIKT_Lm4ENS_16DefaultPtrTraitsElEENS6_IS7_Lm4ES9_lEERKT1_) ;  /* 0xffffffb80ed47950 */ /* 0x000fea0003c3ffff */
.L_x_737:
        /* <DEDUP_REMOVED lines=13> */
.L_x_1779:


//--------------------- .text._ZN2at6native54_GLOBAL__N__aa9a477a_21_UpSampleBilinear2d_cu_607db5e327upsample_gen2d_aa_out_frameIddNS0_18upsample_antialias20BicubicFilterFunctorEEEvT0_S5_NS_27GenericPackedTensorAccessorIKT_Lm4ENS_16DefaultPtrTraitsElEENS6_IS7_Lm4ES9_lEERKT1_ --------------------------
	.section	.text._ZN2at6native54_GLOBAL__N__aa9a477a_21_UpSampleBilinear2d_cu_607db5e327upsample_gen2d_aa_out_frameIddNS0_18upsample_antialias20BicubicFilterFunctorEEEvT0_S5_NS_27GenericPackedTensorAccessorIKT_Lm4ENS_16DefaultPtrTraitsElEENS6_IS7_Lm4ES9_lEERKT1_,"ax",@progbits
	.align	128
.text._ZN2at6native54_GLOBAL__N__aa9a477a_21_UpSampleBilinear2d_cu_607db5e327upsample_gen2d_aa_out_frameIddNS0_18upsample_antialias20BicubicFilterFunctorEEEvT0_S5_NS_27GenericPackedTensorAccessorIKT_Lm4ENS_16DefaultPtrTraitsElEENS6_IS7_Lm4ES9_lEERKT1_:
        .type           _ZN2at6native54_GLOBAL__N__aa9a477a_21_UpSampleBilinear2d_cu_607db5e327upsample_gen2d_aa_out_frameIddNS0_18upsample_antialias20BicubicFilterFunctorEEEvT0_S5_NS_27GenericPackedTensorAccessorIKT_Lm4ENS_16DefaultPtrTraitsElEENS6_IS7_Lm4ES9_lEERKT1_,@function
        .size           _ZN2at6native54_GLOBAL__N__aa9a477a_21_UpSampleBilinear2d_cu_607db5e327upsample_gen2d_aa_out_frameIddNS0_18upsample_antialias20BicubicFilterFunctorEEEvT0_S5_NS_27GenericPackedTensorAccessorIKT_Lm4ENS_16DefaultPtrTraitsElEENS6_IS7_Lm4ES9_lEERKT1_,(.L_x_1781 - _ZN2at6native54_GLOBAL__N__aa9a477a_21_UpSampleBilinear2d_cu_607db5e327upsample_gen2d_aa_out_frameIddNS0_18upsample_antialias20BicubicFilterFunctorEEEvT0_S5_NS_27GenericPackedTensorAccessorIKT_Lm4ENS_16DefaultPtrTraitsElEENS6_IS7_Lm4ES9_lEERKT1_)
        .other          _ZN2at6native54_GLOBAL__N__aa9a477a_21_UpSampleBilinear2d_cu_607db5e327upsample_gen2d_aa_out_frameIddNS0_18upsample_antialias20BicubicFilterFunctorEEEvT0_S5_NS_27GenericPackedTensorAccessorIKT_Lm4ENS_16DefaultPtrTraitsElEENS6_IS7_Lm4ES9_lEERKT1_,@"STO_CUDA_ENTRY STV_DEFAULT"
_ZN2at6native54_GLOBAL__N__aa9a477a_21_UpSampleBilinear2d_cu_607db5e327upsample_gen2d_aa_out_frameIddNS0_18upsample_antialias20BicubicFilterFunctorEEEvT0_S5_NS_27GenericPackedTensorAccessorIKT_Lm4ENS_16DefaultPtrTraitsElEENS6_IS7_Lm4ES9_lEERKT1_:
[----:B------:R-:W-:Y:S01]  /*0000*/  LDC R1, c[0x0][0x28] ;  /* 0x00000a00ff017b82 */ /* 0x000fe20000000800 */
[----:B------:R-:W0:Y:S01]  /*0010*/  S2R R5, SR_CTAID.Y ;  /* 0x0000000000057919 */ /* 0x000e220000002600 */
[----:B------:R-:W-:Y:S01]  /*0020*/  ULDC UR6, c[0x0][0x0] ;  /* 0x0000000000067ab9 */ /* 0x000fe20000000800 */
[----:B------:R-:W-:Y:S01]  /*0030*/  ULDC UR4, c[0x0][0x4] ;  /* 0x0000010000047ab9 */ /* 0x000fe20000000800 */
[----:B------:R-:W0:Y:S01]  /*0040*/  S2R R2, SR_TID.Y ;  /* 0x0000000000027919 */ /* 0x000e220000002200 */
[----:B------:R-:W1:Y:S01]  /*0050*/  S2R R3, SR_CTAID.X ;  /* 0x0000000000037919 */ /* 0x000e620000002500 */
[----:B------:R-:W1:Y:S01]  /*0060*/  S2R R0, SR_TID.X ;  /* 0x0000000000007919 */ /* 0x000e620000002100 */
[----:B0-----:R-:W-:Y:S01]  /*0070*/  IMAD R16, R5, UR4, R2 ;  /* 0x0000000405107c24 */ /* 0x001fe2000f8e0202 */
[----:B------:R-:W-:-:S04]  /*0080*/  ULDC UR4, c[0x0][0x280] ;  /* 0x0000a00000047ab9 */ /* 0x000fc80000000800 */
[----:B------:R-:W-:Y:S01]  /*0090*/  ISETP.GE.AND P0, PT, R16, UR4, PT ;  /* 0x0000000410007c0c */ /* 0x000fe2000bf06270 */
[----:B------:R-:W-:Y:S01]  /*00a0*/  ULDC UR4, c[0x0][0x288] ;  /* 0x0000a20000047ab9 */ /* 0x000fe20000000800 */
[----:B-1----:R-:W-:-:S05]  /*00b0*/  IMAD R3, R3, UR6, R0 ;  /* 0x0000000603037c24 */ /* 0x002fca000f8e0200 */
[----:B------:R-:W-:-:S13]  /*00c0*/  ISETP.GE.OR P0, PT, R3, UR4, P0 ;  /* 0x0000000403007c0c */ /* 0x000fda0008706670 */
[----:B------:R-:W-:Y:S05]  /*00d0*/  @P0 EXIT ;  /* 0x000000000000094d */ /* 0x000fea0003800000 */
[----:B------:R-:W0:Y:S01]  /*00e0*/  LDC.64 R8, c[0x0][0x210] ;  /* 0x00008400ff087b82 */ /* 0x000e220000000a00 */
[----:B------:R-:W1:Y:S01]  /*00f0*/  I2F.F64 R18, R16 ;  /* 0x0000001000127312 */ /* 0x000e620000201c00 */
[----:B------:R-:W-:Y:S01]  /*0100*/  UMOV UR4, 0xf0000000 ;  /* 0xf000000000047882 */ /* 0x000fe20000000000 */
[----:B------:R-:W-:Y:S01]  /*0110*/  UMOV UR5, 0x380fffff ;  /* 0x380fffff00057882 */ /* 0x000fe20000000000 */
[----:B------:R-:W-:Y:S01]  /*0120*/  ULDC UR7, c[0x0][0x240] ;  /* 0x0000900000077ab9 */ /* 0x000fe20000000800 */
[----:B------:R-:W-:Y:S01]  /*0130*/  ULDC UR8, c[0x0][0x238] ;  /* 0x00008e0000087ab9 */ /* 0x000fe20000000800 */
[----:B------:R-:W-:Y:S02]  /*0140*/  BSSY B0, `(.L_x_738) ;  /* 0x00001a8000007945 */ /* 0x000fe40003800000 */
        /* <DEDUP_REMOVED lines=10> */
[-CC-:B------:R-:W-:Y:S02]  /*01f0*/  DFMA R6, R18, R8.reuse, -R4.reuse ;  /* 0x000000081206722b */ /* 0x180fe40000000804 */
[----:B------:R-:W-:Y:S02]  /*0200*/  DSETP.GEU.AND P1, PT, |R4|, UR4, PT ;  /* 0x0000000404007e2a */ /* 0x000fe4000bf2e200 */
[----:B------:R-:W-:-:S04]  /*0210*/  DFMA R8, R18, R8, R4 ;  /* 0x000000081208722b */ /* 0x000fc80000000004 */
[----:B------:R-:W-:Y:S02]  /*0220*/  DADD R12, R6, 0.5 ;  /* 0x3fe00000060c7429 */ /* 0x000fe40000000000 */
[----:B------:R-:W-:Y:S02]  /*0230*/  DADD R6, R14, R14 ;  /* 0x000000000e067229 */ /* 0x000fe4000000000e */
[----:B------:R-:W-:Y:S02]  /*0240*/  DADD R16, R8, 0.5 ;  /* 0x3fe0000008107429 */ /* 0x000fe40000000000 */
[----:B------:R1:W2:Y:S02]  /*0250*/  F2I.F64.TRUNC R45, R12 ;  /* 0x0000000c002d7311 */ /* 0x0002a4000030d100 */
[----:B0-----:R-:W-:Y:S01]  /*0260*/  @!P1 FMUL R3, R3, 1.175494350822287508e-38 ;  /* 0x0080000003039820 */ /* 0x001fe20000400000 */
[----:B------:R-:W-:-:S03]  /*0270*/  ISETP.NE.AND P1, PT, R2, RZ, PT ;  /* 0x000000ff0200720c */ /* 0x000fc60003f25270 */
[----:B------:R-:W-:Y:S02]  /*0280*/  FSEL R6, R6, RZ, P0 ;  /* 0x000000ff06067208 */ /* 0x000fe40000000000 */
[----:B------:R-:W-:Y:S01]  /*0290*/  FSEL R7, R7, 2, P0 ;  /* 0x4000000007077808 */ /* 0x000fe20000000000 */
[----:B------:R-:W0:Y:S05]  /*02a0*/  F2I.FTZ.CEIL.NTZ R3, R3 ;  /* 0x0000000300037305 */ /* 0x000e2a000021b100 */
[----:B------:R-:W-:Y:S01]  /*02b0*/  DSETP.GEU.AND P2, PT, |R6|, UR4, PT ;  /* 0x0000000406007e2a */ /* 0x000fe2000bf4e200 */
[----:B------:R-:W3:Y:S01]  /*02c0*/  S2UR UR5, SR_CgaCtaId ;  /* 0x00000000000579c3 */ /* 0x000ee20000008800 */
[CCC-:B-1----:R-:W-:Y:S01]  /*02d0*/  DFMA R12, R10.reuse, R14.reuse, R6.reuse ;  /* 0x0000000e0a0c722b */ /* 0x1c2fe20000000006 */
[----:B------:R-:W1:Y:S01]  /*02e0*/  F2F.F32.F64 R20, R6 ;  /* 0x0000000600147310 */ /* 0x000e620000301000 */
[----:B------:R-:W-:Y:S01]  /*02f0*/  DFMA R8, R10, R14, -R6 ;  /* 0x0000000e0a08722b */ /* 0x000fe20000000806 */
[----:B------:R-:W-:Y:S01]  /*0300*/  UMOV UR4, 0x400 ;  /* 0x0000040000047882 */ /* 0x000fe20000000000 */
[----:B--2---:R-:W-:-:S04]  /*0310*/  VIMNMX R45, RZ, R45, !PT ;  /* 0x0000002dff2d7248 */ /* 0x004fc80007fe0100 */
[----:B------:R-:W-:Y:S01]  /*0320*/  DADD R12, R12, 0.5 ;  /* 0x3fe000000c0c7429 */ /* 0x000fe20000000000 */
[----:B------:R-:W2:Y:S01]  /*0330*/  F2I.F64.TRUNC R17, R16 ;  /* 0x0000001000117311 */ /* 0x000ea2000030d100 */
[----:B------:R-:W-:Y:S01]  /*0340*/  DADD R8, R8, 0.5 ;  /* 0x3fe0000008087429 */ /* 0x000fe20000000000 */
[----:B0-----:R-:W-:Y:S02]  /*0350*/  IMAD.SHL.U32 R5, R3, 0x2, RZ ;  /* 0x0000000203057824 */ /* 0x001fe400078e00ff */
[----:B-1----:R-:W-:-:S04]  /*0360*/  @!P2 FMUL R20, R20, 1.175494350822287508e-38 ;  /* 0x008000001414a820 */ /* 0x002fc80000400000 */
[----:B------:R0:W1:Y:S01]  /*0370*/  F2I.F64.TRUNC R16, R8 ;  /* 0x0000000800107311 */ /* 0x000062000030d100 */
[----:B---3--:R-:W-:Y:S01]  /*0380*/  ULEA UR4, UR5, UR4, 0x18 ;  /* 0x0000000405047291 */ /* 0x008fe2000f8ec03f */
[----:B--2---:R-:W-:-:S06]  /*0390*/  VIMNMX R4, R17, UR8, PT ;  /* 0x0000000811047c48 */ /* 0x004fcc000bfe0100 */
[----:B------:R-:W2:Y:S01]  /*03a0*/  F2I.FTZ.CEIL.NTZ R20, R20 ;  /* 0x0000001400147305 */ /* 0x000ea2000021b100 */
[----:B0-----:R-:W-:Y:S02]  /*03b0*/  VIADD R8, R5, 0x1 ;  /* 0x0000000105087836 */ /* 0x001fe40000000000 */
[----:B------:R-:W-:-:S05]  /*03c0*/  IMAD.IADD R43, R4, 0x1, -R45 ;  /* 0x00000001042b7824 */ /* 0x000fca00078e0a2d */
[----:B------:R1:W0:Y:S01]  /*03d0*/  F2I.F64.TRUNC R13, R12 ;  /* 0x0000000c000d7311 */ /* 0x000222000030d100 */
[----:B--2---:R-:W-:Y:S01]  /*03e0*/  IMAD.SHL.U32 R6, R20, 0x2, RZ ;  /* 0x0000000214067824 */ /* 0x004fe200078e00ff */
[----:B-1----:R-:W-:-:S03]  /*03f0*/  VIMNMX R12, RZ, R16, !PT ;  /* 0x00000010ff0c7248 */ /* 0x002fc60007fe0100 */
[----:B------:R-:W-:-:S04]  /*0400*/  VIADD R7, R6, 0x1 ;  /* 0x0000000106077836 */ /* 0x000fc80000000000 */
[----:B------:R-:W-:Y:S01]  /*0410*/  IMAD R9, R7, UR6, RZ ;  /* 0x0000000607097c24 */ /* 0x000fe2000f8e02ff */
[----:B0-----:R-:W-:Y:S01]  /*0420*/  VIMNMX R3, R13, UR7, PT ;  /* 0x000000070d037c48 */ /* 0x001fe2000bfe0100 */
[----:B------:R-:W-:Y:S02]  /*0430*/  IMAD R7, R7, R0, RZ ;  /* 0x0000000007077224 */ /* 0x000fe400078e02ff */
[----:B------:R-:W-:Y:S02]  /*0440*/  IMAD R8, R8, R2, R9 ;  /* 0x0000000208087224 */ /* 0x000fe400078e0209 */
[----:B------:R-:W-:Y:S01]  /*0450*/  IMAD.IADD R40, R3, 0x1, -R12 ;  /* 0x0000000103287824 */ /* 0x000fe200078e0a0c */
[----:B------:R-:W-:Y:S02]  /*0460*/  LEA R41, R7, UR4, 0x3 ;  /* 0x0000000407297c11 */ /* 0x000fe4000f8e18ff */
[----:B------:R-:W-:Y:S01]  /*0470*/  LEA R38, R8, UR4, 0x3 ;  /* 0x0000000408267c11 */ /* 0x000fe2000f8e18ff */
[----:B------:R-:W-:Y:S06]  /*0480*/  @P1 BRA `(.L_x_739) ;  /* 0x0000001400cc1947 */ /* 0x000fec0003800000 */
[----:B------:R-:W0:Y:S02]  /*0490*/  I2F.F64 R8, R12 ;  /* 0x0000000c00087312 */ /* 0x000e240000201c00 */
[----:B0-----:R-:W-:Y:S01]  /*04a0*/  DFMA R10, -R10, R14, R8 ;  /* 0x0000000e0a0a722b */ /* 0x001fe20000000108 */
[----:B------:R-:W-:Y:S01]  /*04b0*/  MOV R8, 0x0 ;  /* 0x0000000000087802 */ /* 0x000fe20000000f00 */
[----:B------:R-:W-:Y:S01]  /*04c0*/  IMAD.MOV.U32 R9, RZ, RZ, 0x3ff00000 ;  /* 0x3ff00000ff097424 */ /* 0x000fe200078e00ff */
[----:B------:R-:W-:Y:S08]  /*04d0*/  @!P0 BRA `(.L_x_740) ;  /* 0x00000000004c8947 */ /* 0x000ff00003800000 */
        /* <DEDUP_REMOVED lines=11> */
[----:B------:R-:W-:Y:S02]  /*0590*/  ULDC.64 UR6, c[0x0][0x218] ;  /* 0x0000860000067ab9 */ /* 0x000fe40000000a00 */
[----:B------:R-:W-:Y:S02]  /*05a0*/  IMAD.U32 R8, RZ, RZ, UR6 ;  /* 0x00000006ff087e24 */ /* 0x000fe4000f8e00ff */
[----:B------:R-:W-:Y:S01]  /*05b0*/  VIADD R16, R2, 0xfff00000 ;  /* 0xfff0000002107836 */ /* 0x000fe20000000000 */
[----:B------:R-:W-:Y:S01]  /*05c0*/  MOV R2, 0x5f0 ;  /* 0x000005f000027802 */ /* 0x000fe20000000f00 */
[----:B------:R-:W-:-:S07]  /*05d0*/  IMAD.U32 R9, RZ, RZ, UR7 ;  /* 0x00000007ff097e24 */ /* 0x000fce000f8e00ff */
[----:B------:R-:W-:Y:S05]  /*05e0*/  CALL.REL.NOINC `($__internal_8_$__cuda_sm20_dblrcp_rn_slowpath_v3) ;  /* 0x0000004800907944 */ /* 0x000fea0003c00000 */
[----:B------:R-:W-:Y:S01]  /*05f0*/  IMAD.MOV.U32 R8, RZ, RZ, R14 ;  /* 0x000000ffff087224 */ /* 0x000fe200078e000e */
[----:B------:R-:W-:-:S07]  /*0600*/  MOV R9, R15 ;  /* 0x0000000f00097202 */ /* 0x000fce0000000f00 */
.L_x_740:
        /* <DEDUP_REMOVED lines=12> */
[----:B------:R-:W-:Y:S01]  /*06d0*/  VIADD R13, R6, 0x1 ;  /* 0x00000001060d7836 */ /* 0x000fe20000000000 */
[----:B------:R-:W-:Y:S01]  /*06e0*/  CS2R R20, SRZ ;  /* 0x0000000000147805 */ /* 0x000fe2000001ff00 */
[----:B------:R-:W-:Y:S02]  /*06f0*/  IMAD.MOV.U32 R2, RZ, RZ, RZ ;  /* 0x000000ffff027224 */ /* 0x000fe400078e00ff */
[----:B------:R-:W-:Y:S02]  /*0700*/  IMAD R13, R13, R0, RZ ;  /* 0x000000000d0d7224 */ /* 0x000fe400078e02ff */
[----:B------:R-:W-:-:S03]  /*0710*/  IMAD.IADD R0, R40, 0x1, -R7 ;  /* 0x0000000128007824 */ /* 0x000fc600078e0a07 */
[----:B------:R-:W-:-:S05]  /*0720*/  LEA R41, R13, UR4, 0x3 ;  /* 0x000000040d297c11 */ /* 0x000fca000f8e18ff */
[----:B------:R-:W-:-:S07]  /*0730*/  IMAD.MOV.U32 R13, RZ, RZ, R41 ;  /* 0x000000ffff0d7224 */ /* 0x000fce00078e0029 */
.L_x_757:
        /* <DEDUP_REMOVED lines=19> */
.L_x_746:
[----:B------:R-:W-:Y:S01]  /*0870*/  IMAD.MOV.U32 R16, RZ, RZ, 0x0 ;  /* 0x00000000ff107424 */ /* 0x000fe200078e00ff */
[----:B------:R-:W-:-:S06]  /*0880*/  MOV R17, 0x3ff80000 ;  /* 0x3ff8000000117802 */ /* 0x000fcc0000000f00 */
[----:B------:R-:W-:-:S08]  /*0890*/  DFMA R16, R14, R16, -2.5 ;  /* 0xc00400000e10742b */ /* 0x000fd00000000010 */
[----:B------:R-:W-:-:S08]  /*08a0*/  DMUL R16, R14, R16 ;  /* 0x000000100e107228 */ /* 0x000fd00000000000 */
[----:B------:R-:W-:-:S11]  /*08b0*/  DFMA R16, R14, R16, 1 ;  /* 0x3ff000000e10742b */ /* 0x000fd60000000010 */
.L_x_747:
[----:B------:R-:W-:Y:S05]  /*08c0*/  BSYNC B3 ;  /* 0x0000000000037941 */ /* 0x000fea0003800000 */
.L_x_745:
        /* <DEDUP_REMOVED lines=22> */
.L_x_749:
[----:B------:R-:W-:Y:S02]  /*0a30*/  IMAD.MOV.U32 R16, RZ, RZ, 0x0 ;  /* 0x00000000ff107424 */ /* 0x000fe400078e00ff */
[----:B------:R-:W-:-:S06]  /*0a40*/  IMAD.MOV.U32 R17, RZ, RZ, 0x3ff80000 ;  /* 0x3ff80000ff117424 */ /* 0x000fcc00078e00ff */
[----:B------:R-:W-:-:S08]  /*0a50*/  DFMA R16, R14, R16, -2.5 ;  /* 0xc00400000e10742b */ /* 0x000fd00000000010 */
[----:B------:R-:W-:-:S08]  /*0a60*/  DMUL R16, R14, R16 ;  /* 0x000000100e107228 */ /* 0x000fd00000000000 */
[----:B------:R-:W-:-:S11]  /*0a70*/  DFMA R16, R14, R16, 1 ;  /* 0x3ff000000e10742b */ /* 0x000fd60000000010 */
.L_x_750:
[----:B------:R-:W-:Y:S05]  /*0a80*/  BSYNC B3 ;  /* 0x0000000000037941 */ /* 0x000fea0003800000 */
.L_x_748:
        /* <DEDUP_REMOVED lines=22> */
.L_x_752:
[----:B------:R-:W-:Y:S02]  /*0bf0*/  IMAD.MOV.U32 R16, RZ, RZ, 0x0 ;  /* 0x00000000ff107424 */ /* 0x000fe400078e00ff */
[----:B------:R-:W-:-:S06]  /*0c00*/  IMAD.MOV.U32 R17, RZ, RZ, 0x3ff80000 ;  /* 0x3ff80000ff117424 */ /* 0x000fcc00078e00ff */
[----:B------:R-:W-:-:S08]  /*0c10*/  DFMA R16, R14, R16, -2.5 ;  /* 0xc00400000e10742b */ /* 0x000fd00000000010 */
[----:B------:R-:W-:-:S08]  /*0c20*/  DMUL R16, R14, R16 ;  /* 0x000000100e107228 */ /* 0x000fd00000000000 */
[----:B------:R-:W-:-:S11]  /*0c30*/  DFMA R16, R14, R16, 1 ;  /* 0x3ff000000e10742b */ /* 0x000fd60000000010 */
.L_x_753:
[----:B------:R-:W-:Y:S05]  /*0c40*/  BSYNC B3 ;  /* 0x0000000000037941 */ /* 0x000fea0003800000 */
.L_x_751:
[----:B------:R-:W-:Y:S01]  /*0c50*/  IADD3 R24, R2, 0x3, RZ ;  /* 0x0000000302187810 */ /* 0x000fe20007ffe0ff */
        /* <DEDUP_REMOVED lines=21> */
.L_x_755:
[----:B------:R-:W-:Y:S02]  /*0db0*/  IMAD.MOV.U32 R16, RZ, RZ, 0x0 ;  /* 0x00000000ff107424 */ /* 0x000fe400078e00ff */
[----:B------:R-:W-:-:S06]  /*0dc0*/  IMAD.MOV.U32 R17, RZ, RZ, 0x3ff80000 ;  /* 0x3ff80000ff117424 */ /* 0x000fcc00078e00ff */
[----:B------:R-:W-:-:S08]  /*0dd0*/  DFMA R16, R14, R16, -2.5 ;  /* 0xc00400000e10742b */ /* 0x000fd00000000010 */
[----:B------:R-:W-:-:S08]  /*0de0*/  DMUL R16, R14, R16 ;  /* 0x000000100e107228 */ /* 0x000fd00000000000 */
[----:B------:R-:W-:-:S11]  /*0df0*/  DFMA R16, R14, R16, 1 ;  /* 0x3ff000000e10742b */ /* 0x000fd60000000010 */
.L_x_756:
[----:B------:R-:W-:Y:S05]  /*0e00*/  BSYNC B3 ;  /* 0x0000000000037941 */ /* 0x000fea0003800000 */
.L_x_754:
[----:B------:R-:W-:Y:S01]  /*0e10*/  VIADD R0, R0, 0xfffffffc ;  /* 0xfffffffc00007836 */ /* 0x000fe20000000000 */
[----:B------:R-:W-:Y:S01]  /*0e20*/  DADD R20, R20, R16 ;  /* 0x0000000014147229 */ /* 0x000fe20000000010 */
[----:B------:R-:W-:Y:S01]  /*0e30*/  VIADD R14, R13, 0x20 ;  /* 0x000000200d0e7836 */ /* 0x000fe20000000000 */
[----:B------:R0:W-:Y:S01]  /*0e40*/  STS.64 [R13+0x18], R16 ;  /* 0x000018100d007388 */ /* 0x0001e20000000a00 */
[----:B------:R-:W-:Y:S01]  /*0e50*/  VIADD R2, R2, 0x4 ;  /* 0x0000000402027836 */ /* 0x000fe20000000000 */
[----:B------:R-:W-:Y:S01]  /*0e60*/  ISETP.NE.AND P1, PT, R0, RZ, PT ;  /* 0x000000ff0000720c */ /* 0x000fe20003f25270 */
[----:B0-----:R-:W-:-:S12]  /*0e70*/  IMAD.MOV.U32 R13, RZ, RZ, R14 ;  /* 0x000000ffff0d7224 */ /* 0x001fd800078e000e */
[----:B------:R-:W-:Y:S05]  /*0e80*/  @P1 BRA `(.L_x_757) ;  /* 0xfffffff8002c1947 */ /* 0x000fea000383ffff */
.L_x_744:
[----:B------:R-:W-:Y:S05]  /*0e90*/  BSYNC B2 ;  /* 0x0000000000027941 */ /* 0x000fea0003800000 */
.L_x_743:
[----:B------:R-:W-:-:S13]  /*0ea0*/  ISETP.NE.AND P1, PT, R7, RZ, PT ;  /* 0x000000ff0700720c */ /* 0x000fda0003f25270 */
[----:B------:R-:W-:Y:S05]  /*0eb0*/  @!P1 BRA `(.L_x_742) ;  /* 0x0000000000809947 */ /* 0x000fea0003800000 */
.L_x_761:
        /* <DEDUP_REMOVED lines=19> */
.L_x_759:
[----:B------:R-:W-:Y:S01]  /*0ff0*/  MOV R16, 0x0 ;  /* 0x0000000000107802 */ /* 0x000fe20000000f00 */
[----:B------:R-:W-:-:S06]  /*1000*/  IMAD.MOV.U32 R17, RZ, RZ, 0x3ff80000 ;  /* 0x3ff80000ff117424 */ /* 0x000fcc00078e00ff */
[----:B------:R-:W-:-:S08]  /*1010*/  DFMA R16, R14, R16, -2.5 ;  /* 0xc00400000e10742b */ /* 0x000fd00000000010 */
[----:B------:R-:W-:-:S08]  /*1020*/  DMUL R16, R14, R16 ;  /* 0x000000100e107228 */ /* 0x000fd00000000000 */
[----:B------:R-:W-:-:S11]  /*1030*/  DFMA R16, R14, R16, 1 ;  /* 0x3ff000000e10742b */ /* 0x000fd60000000010 */
.L_x_760:
[----:B------:R-:W-:Y:S05]  /*1040*/  BSYNC B2 ;  /* 0x0000000000027941 */ /* 0x000fea0003800000 */
.L_x_758:
[C---:B------:R-:W-:Y:S01]  /*1050*/  IMAD R13, R2.reuse, 0x8, R41 ;  /* 0x00000008020d7824 */ /* 0x040fe200078e0229 */
[----:B------:R-:W-:Y:S01]  /*1060*/  DADD R20, R16, R20 ;  /* 0x0000000010147229 */ /* 0x000fe20000000014 */
[----:B------:R-:W-:Y:S02]  /*1070*/  VIADD R7, R7, 0xffffffff ;  /* 0xffffffff07077836 */ /* 0x000fe40000000000 */
[----:B------:R-:W-:Y:S01]  /*1080*/  VIADD R2, R2, 0x1 ;  /* 0x0000000102027836 */ /* 0x000fe20000000000 */
[----:B------:R0:W-:Y:S02]  /*1090*/  STS.64 [R13], R16 ;  /* 0x000000100d007388 */ /* 0x0001e40000000a00 */
[----:B------:R-:W-:-:S13]  /*10a0*/  ISETP.NE.AND P1, PT, R7, RZ, PT ;  /* 0x000000ff0700720c */ /* 0x000fda0003f25270 */
[----:B0-----:R-:W-:Y:S05]  /*10b0*/  @P1 BRA `(.L_x_761) ;  /* 0xfffffffc00801947 */ /* 0x001fea000383ffff */
.L_x_742:
[----:B------:R-:W-:Y:S05]  /*10c0*/  BSYNC B1 ;  /* 0x0000000000017941 */ /* 0x000fea0003800000 */
.L_x_741:
[----:B------:R-:W-:Y:S01]  /*10d0*/  BSSY B2, `(.L_x_762) ;  /* 0x0000095000027945 */ /* 0x000fe20003800000 */
[----:B------:R-:W-:-:S03]  /*10e0*/  IMAD.MOV.U32 R7, RZ, RZ, RZ ;  /* 0x000000ffff077224 */ /* 0x000fc600078e00ff */
        /* <DEDUP_REMOVED lines=8> */
[----:B------:R-:W-:Y:S01]  /*1170*/  IADD3 R29, R40, -R13, RZ ;  /* 0x8000000d281d7210 */ /* 0x000fe20007ffe0ff */
[----:B------:R-:W-:-:S07]  /*1180*/  IMAD.MOV.U32 R7, RZ, RZ, RZ ;  /* 0x000000ffff077224 */ /* 0x000fce00078e00ff */
.L_x_776:
[----:B------:R-:W-:Y:S01]  /*1190*/  DSETP.NEU.AND P0, PT, R20, RZ, PT ;  /* 0x000000ff1400722a */ /* 0x000fe20003f0d000 */
[----:B------:R-:W-:Y:S01]  /*11a0*/  VIADD R29, R29, 0xfffffffc ;  /* 0xfffffffc1d1d7836 */ /* 0x000fe20000000000 */
[----:B------:R-:W-:Y:S04]  /*11b0*/  BSSY B4, `(.L_x_766) ;  /* 0x0000060000047945 */ /* 0x000fe80003800000 */
[----:B------:R-:W-:-:S08]  /*11c0*/  ISETP.NE.AND P1, PT, R29, RZ, PT ;  /* 0x000000ff1d00720c */ /* 0x000fd00003f25270 */
[----:B0-----:R-:W-:Y:S05]  /*11d0*/  @!P0 BRA `(.L_x_767) ;  /* 0x0000000400748947 */ /* 0x001fea0003800000 */
[----:B------:R-:W0:Y:S01]  /*11e0*/  MUFU.RCP64H R9, R21 ;  /* 0x0000001500097308 */ /* 0x000e220000001800 */
[----:B------:R-:W-:Y:S01]  /*11f0*/  IMAD.MOV.U32 R8, RZ, RZ, 0x1 ;  /* 0x00000001ff087424 */ /* 0x000fe200078e00ff */
[----:B------:R-:W-:Y:S01]  /*1200*/  BSSY B5, `(.L_x_768) ;  /* 0x0000013000057945 */ /* 0x000fe20003800000 */
[----:B------:R-:W-:-:S05]  /*1210*/  IMAD R30, R7, 0x8, R41 ;  /* 0x00000008071e7824 */ /* 0x000fca00078e0229 */
[----:B------:R-:W1:Y:S01]  /*1220*/  LDS.64 R14, [R30] ;  /* 0x000000001e0e7984 */ /* 0x000e620000000a00 */
        /* <DEDUP_REMOVED lines=15> */
[----:B------:R-:W-:Y:S05]  /*1320*/  CALL.REL.NOINC `($__internal_9_$__cuda_sm20_div_rn_f64_full) ;  /* 0x0000003c00e07944 */ /* 0x000fea0003c00000 */
.L_x_769:
[----:B------:R-:W-:Y:S05]  /*1330*/  BSYNC B5 ;  /* 0x0000000000057941 */ /* 0x000fea0003800000 */
.L_x_768:
[----:B------:R-:W0:Y:S01]  /*1340*/  MUFU.RCP64H R9, R21 ;  /* 0x0000001500097308 */ /* 0x000e220000001800 */
[----:B------:R-:W-:Y:S01]  /*1350*/  MOV R8, 0x1 ;  /* 0x0000000100087802 */ /* 0x000fe20000000f00 */
        /* <DEDUP_REMOVED lines=18> */
[----:B------:R-:W-:Y:S05]  /*1480*/  CALL.REL.NOINC `($__internal_9_$__cuda_sm20_div_rn_f64_full) ;  /* 0x0000003c00887944 */ /* 0x000fea0003c00000 */
[----:B------:R-:W-:Y:S02]  /*1490*/  IMAD.MOV.U32 R8, RZ, RZ, R10 ;  /* 0x000000ffff087224 */ /* 0x000fe400078e000a */
[----:B------:R-:W-:-:S07]  /*14a0*/  IMAD.MOV.U32 R9, RZ, RZ, R11 ;  /* 0x000000ffff097224 */ /* 0x000fce00078e000b */
.L_x_771:
[----:B------:R-:W-:Y:S05]  /*14b0*/  BSYNC B5 ;  /* 0x0000000000057941 */ /* 0x000fea0003800000 */
.L_x_770:
        /* <DEDUP_REMOVED lines=20> */
[----:B------:R-:W-:Y:S05]  /*1600*/  CALL.REL.NOINC `($__internal_9_$__cuda_sm20_div_rn_f64_full) ;  /* 0x0000003c00287944 */ /* 0x000fea0003c00000 */
.L_x_773:
[----:B------:R-:W-:Y:S05]  /*1610*/  BSYNC B5 ;  /* 0x0000000000057941 */ /* 0x000fea0003800000 */
.L_x_772:
        /* <DEDUP_REMOVED lines=23> */
.L_x_775:
[----:B------:R-:W-:Y:S05]  /*1790*/  BSYNC B5 ;  /* 0x0000000000057941 */ /* 0x000fea0003800000 */
.L_x_774:
[----:B------:R0:W-:Y:S02]  /*17a0*/  STS.64 [R30+0x18], R8 ;  /* 0x000018081e007388 */ /* 0x0001e40000000a00 */
.L_x_767:
[----:B------:R-:W-:Y:S05]  /*17b0*/  BSYNC B4 ;  /* 0x0000000000047941 */ /* 0x000fea0003800000 */
.L_x_766:
[----:B------:R-:W-:Y:S01]  /*17c0*/  VIADD R7, R7, 0x4 ;  /* 0x0000000407077836 */ /* 0x000fe20000000000 */
[----:B------:R-:W-:Y:S06]  /*17d0*/  @P1 BRA `(.L_x_776) ;  /* 0xfffffff8006c1947 */ /* 0x000fec000383ffff */
.L_x_765:
[----:B------:R-:W-:Y:S05]  /*17e0*/  BSYNC B3 ;  /* 0x0000000000037941 */ /* 0x000fea0003800000 */
.L_x_764:
[----:B------:R-:W-:-:S13]  /*17f0*/  ISETP.NE.AND P0, PT, R13, RZ, PT ;  /* 0x000000ff0d00720c */ /* 0x000fda0003f05270 */
[----:B------:R-:W-:Y:S05]  /*1800*/  @!P0 BRA `(.L_x_763) ;  /* 0x0000000000848947 */ /* 0x000fea0003800000 */
.L_x_781:
[----:B------:R-:W-:Y:S01]  /*1810*/  DSETP.NEU.AND P0, PT, R20, RZ, PT ;  /* 0x000000ff1400722a */ /* 0x000fe20003f0d000 */
[----:B------:R-:W-:-:S13]  /*1820*/  BSSY B3, `(.L_x_777) ;  /* 0x000001b000037945 */ /* 0x000fda0003800000 */
[----:B-1----:R-:W-:Y:S05]  /*1830*/  @!P0 BRA `(.L_x_778) ;  /* 0x0000000000648947 */ /* 0x002fea0003800000 */
[----:B0-----:R-:W0:Y:S01]  /*1840*/  MUFU.RCP64H R9, R21 ;  /* 0x0000001500097308 */ /* 0x001e220000001800 */
[----:B------:R-:W-:Y:S01]  /*1850*/  IMAD.MOV.U32 R8, RZ, RZ, 0x1 ;  /* 0x00000001ff087424 */ /* 0x000fe200078e00ff */
[----:B------:R-:W-:Y:S01]  /*1860*/  LEA R29, R7, R41, 0x3 ;  /* 0x00000029071d7211 */ /* 0x000fe200078e18ff */
[----:B------:R-:W-:Y:S04]  /*1870*/  BSSY B4, `(.L_x_779) ;  /* 0x0000014000047945 */ /* 0x000fe80003800000 */
        /* <DEDUP_REMOVED lines=17> */
[----:B------:R-:W-:Y:S02]  /*1990*/  IMAD.MOV.U32 R8, RZ, RZ, R10 ;  /* 0x000000ffff087224 */ /* 0x000fe400078e000a */
[----:B------:R-:W-:-:S07]  /*19a0*/  IMAD.MOV.U32 R9, RZ, RZ, R11 ;  /* 0x000000ffff097224 */ /* 0x000fce00078e000b */
.L_x_780:
[----:B------:R-:W-:Y:S05]  /*19b0*/  BSYNC B4 ;  /* 0x0000000000047941 */ /* 0x000fea0003800000 */
.L_x_779:
[----:B------:R1:W-:Y:S02]  /*19c0*/  STS.64 [R29], R8 ;  /* 0x000000081d007388 */ /* 0x0003e40000000a00 */
.L_x_778:
[----:B------:R-:W-:Y:S05]  /*19d0*/  BSYNC B3 ;  /* 0x0000000000037941 */ /* 0x000fea0003800000 */
.L_x_777:
[----:B------:R-:W-:Y:S01]  /*19e0*/  VIADD R13, R13, 0xffffffff ;  /* 0xffffffff0d0d7836 */ /* 0x000fe20000000000 */
[----:B------:R-:W-:-:S04]  /*19f0*/  IADD3 R7, R7, 0x1, RZ ;  /* 0x0000000107077810 */ /* 0x000fc80007ffe0ff */
[----:B------:R-:W-:-:S13]  /*1a00*/  ISETP.NE.AND P0, PT, R13, RZ, PT ;  /* 0x000000ff0d00720c */ /* 0x000fda0003f05270 */
[----:B------:R-:W-:Y:S05]  /*1a10*/  @P0 BRA `(.L_x_781) ;  /* 0xfffffffc007c0947 */ /* 0x000fea000383ffff */
.L_x_763:
[----:B------:R-:W-:Y:S05]  /*1a20*/  BSYNC B2 ;  /* 0x0000000000027941 */ /* 0x000fea0003800000 */
.L_x_762:
[----:B------:R-:W-:-:S13]  /*1a30*/  ISETP.GE.AND P0, PT, R6, R7, PT ;  /* 0x000000070600720c */ /* 0x000fda0003f06270 */
[----:B------:R-:W-:Y:S05]  /*1a40*/  @!P0 BRA `(.L_x_739) ;  /* 0x00000000005c8947 */ /* 0x000fea0003800000 */
[----:B------:R-:W-:Y:S01]  /*1a50*/  IADD3 R0, -R7, 0x1, R6 ;  /* 0x0000000107007810 */ /* 0x000fe20007ffe106 */
[----:B------:R-:W-:Y:S01]  /*1a60*/  IMAD.IADD R2, R6, 0x1, -R7 ;  /* 0x0000000106027824 */ /* 0x000fe200078e0a07 */
[----:B------:R-:W-:Y:S02]  /*1a70*/  BSSY B1, `(.L_x_782) ;  /* 0x000000a000017945 */ /* 0x000fe40003800000 */
[----:B------:R-:W-:Y:S02]  /*1a80*/  LOP3.LUT P0, R0, R0, 0x3, RZ, 0xc0, !PT ;  /* 0x0000000300007812 */ /* 0x000fe4000780c0ff */
[----:B------:R-:W-:-:S11]  /*1a90*/  ISETP.GE.U32.AND P1, PT, R2, 0x3, PT ;  /* 0x000000030200780c */ /* 0x000fd60003f26070 */
[----:B------:R-:W-:Y:S05]  /*1aa0*/  @!P0 BRA `(.L_x_783) ;  /* 0x0000000000188947 */ /* 0x000fea0003800000 */
.L_x_784:
[C---:B------:R-:W-:Y:S02]  /*1ab0*/  IMAD R2, R7.reuse, 0x8, R41 ;  /* 0x0000000807027824 */ /* 0x040fe400078e0229 */
[----:B------:R-:W-:Y:S02]  /*1ac0*/  VIADD R0, R0, 0xffffffff ;  /* 0xffffffff00007836 */ /* 0x000fe40000000000 */
[----:B------:R-:W-:Y:S01]  /*1ad0*/  VIADD R7, R7, 0x1 ;  /* 0x0000000107077836 */ /* 0x000fe20000000000 */
[----:B------:R2:W-:Y:S02]  /*1ae0*/  STS.64 [R2], RZ ;  /* 0x000000ff02007388 */ /* 0x0005e40000000a00 */
[----:B------:R-:W-:-:S13]  /*1af0*/  ISETP.NE.AND P0, PT, R0, RZ, PT ;  /* 0x000000ff0000720c */ /* 0x000fda0003f05270 */
[----:B--2---:R-:W-:Y:S05]  /*1b00*/  @P0 BRA `(.L_x_784) ;  /* 0xfffffffc00e80947 */ /* 0x004fea000383ffff */
.L_x_783:
[----:B------:R-:W-:Y:S05]  /*1b10*/  BSYNC B1 ;  /* 0x0000000000017941 */ /* 0x000fea0003800000 */
.L_x_782:
[----:B------:R-:W-:Y:S05]  /*1b20*/  @!P1 BRA `(.L_x_739) ;  /* 0x0000000000249947 */ /* 0x000fea0003800000 */
.L_x_785:
[C---:B--2---:R-:W-:Y:S02]  /*1b30*/  IMAD R0, R7.reuse, 0x8, R41 ;  /* 0x0000000807007824 */ /* 0x044fe400078e0229 */
[C---:B01----:R-:W-:Y:S01]  /*1b40*/  VIADD R9, R7.reuse, 0x3 ;  /* 0x0000000307097836 */ /* 0x043fe20000000000 */
[----:B------:R-:W-:Y:S02]  /*1b50*/  IADD3 R7, R7, 0x4, RZ ;  /* 0x0000000407077810 */ /* 0x000fe40007ffe0ff */
[----:B------:R2:W-:Y:S02]  /*1b60*/  STS.64 [R0], RZ ;  /* 0x000000ff00007388 */ /* 0x0005e40000000a00 */
[----:B------:R-:W-:Y:S02]  /*1b70*/  ISETP.GE.AND P0, PT, R9, R6, PT ;  /* 0x000000060900720c */ /* 0x000fe40003f06270 */
[----:B------:R2:W-:Y:S04]  /*1b80*/  STS.64 [R0+0x8], RZ ;  /* 0x000008ff00007388 */ /* 0x0005e80000000a00 */
[----:B------:R2:W-:Y:S04]  /*1b90*/  STS.64 [R0+0x10], RZ ;  /* 0x000010ff00007388 */ /* 0x0005e80000000a00 */
[----:B------:R2:W-:Y:S03]  /*1ba0*/  STS.64 [R0+0x18], RZ ;  /* 0x000018ff00007388 */ /* 0x0005e60000000a00 */
[----:B------:R-:W-:Y:S05]  /*1bb0*/  @!P0 BRA `(.L_x_785) ;  /* 0xfffffffc00dc8947 */ /* 0x000fea000383ffff */
.L_x_739:
[----:B------:R-:W-:Y:S05]  /*1bc0*/  BSYNC B0 ;  /* 0x0000000000007941 */ /* 0x000fea0003800000 */
.L_x_738:
[----:B--2---:R-:W2:Y:S01]  /*1bd0*/  S2R R0, SR_TID.X ;  /* 0x0000000000007919 */ /* 0x004ea20000002100 */
[----:B------:R-:W-:Y:S01]  /*1be0*/  BSSY B0, `(.L_x_786) ;  /* 0x000017f000007945 */ /* 0x000fe20003800000 */
[----:B--2---:R-:W-:-:S13]  /*1bf0*/  ISETP.NE.AND P0, PT, R0, RZ, PT ;  /* 0x000000ff0000720c */ /* 0x004fda0003f05270 */
[----:B------:R-:W-:Y:S05]  /*1c00*/  @P0 BRA `(.L_x_787) ;  /* 0x0000001400f00947 */ /* 0x000fea0003800000 */
[----:B------:R-:W2:Y:S01]  /*1c10*/  LDC.64 R16, c[0x0][0x210] ;  /* 0x00008400ff107b82 */ /* 0x000ea20000000a00 */
[----:B------:R-:W3:Y:S01]  /*1c20*/  I2F.F64 R10, R45 ;  /* 0x0000002d000a7312 */ /* 0x000ee20000201c00 */
[----:B01----:R-:W-:Y:S02]  /*1c30*/  IMAD.MOV.U32 R8, RZ, RZ, 0x0 ;  /* 0x00000000ff087424 */ /* 0x003fe400078e00ff */
[----:B------:R-:W-:Y:S01]  /*1c40*/  IMAD.MOV.U32 R9, RZ, RZ, 0x3ff00000 ;  /* 0x3ff00000ff097424 */ /* 0x000fe200078e00ff */
[----:B--2---:R-:W-:Y:S02]  /*1c50*/  DSETP.GE.AND P0, PT, R16, 1, PT ;  /* 0x3ff000001000742a */ /* 0x004fe40003f06000 */
[----:B---3--:R-:W-:-:S12]  /*1c60*/  DFMA R10, -R18, R16, R10 ;  /* 0x00000010120a722b */ /* 0x008fd8000000010a */
        /* <DEDUP_REMOVED lines=17> */
[----:B------:R-:W-:Y:S05]  /*1d80*/  CALL.REL.NOINC `($__internal_8_$__cuda_sm20_dblrcp_rn_slowpath_v3) ;  /* 0x0000003000a87944 */ /* 0x000fea0003c00000 */
[----:B------:R-:W-:Y:S01]  /*1d90*/  MOV R8, R14 ;  /* 0x0000000e00087202 */ /* 0x000fe20000000f00 */
[----:B------:R-:W-:-:S07]  /*1da0*/  IMAD.MOV.U32 R9, RZ, RZ, R15 ;  /* 0x000000ffff097224 */ /* 0x000fce00078e000f */
.L_x_788:
        /* <DEDUP_REMOVED lines=21> */
[----:B0-----:R-:W-:Y:S01]  /*1f00*/  IMAD R2, R13, R7, R2 ;  /* 0x000000070d027224 */ /* 0x001fe200078e0202 */
[----:B------:R-:W-:-:S03]  /*1f10*/  HFMA2.MMA R7, -RZ, RZ, 0, 0 ;  /* 0x00000000ff077435 */ /* 0x000fc600000001ff */
[----:B------:R-:W-:Y:S02]  /*1f20*/  IMAD.SHL.U32 R13, R2, 0x2, RZ ;  /* 0x00000002020d7824 */ /* 0x000fe400078e00ff */
[----:B------:R-:W-:-:S03]  /*1f30*/  IMAD.IADD R2, R43, 0x1, -R0 ;  /* 0x000000012b027824 */ /* 0x000fc600078e0a00 */
[----:B------:R-:W-:-:S07]  /*1f40*/  LEA R13, R13, UR4, 0x2 ;  /* 0x000000040d0d7c11 */ /* 0x000fce000f8e10ff */
.L_x_805:
        /* <DEDUP_REMOVED lines=19> */
.L_x_794:
[----:B------:R-:W-:Y:S02]  /*2080*/  IMAD.MOV.U32 R16, RZ, RZ, 0x0 ;  /* 0x00000000ff107424 */ /* 0x000fe400078e00ff */
[----:B------:R-:W-:-:S06]  /*2090*/  IMAD.MOV.U32 R17, RZ, RZ, 0x3ff80000 ;  /* 0x3ff80000ff117424 */ /* 0x000fcc00078e00ff */
[----:B------:R-:W-:-:S08]  /*20a0*/  DFMA R16, R14, R16, -2.5 ;  /* 0xc00400000e10742b */ /* 0x000fd00000000010 */
[----:B------:R-:W-:-:S08]  /*20b0*/  DMUL R16, R14, R16 ;  /* 0x000000100e107228 */ /* 0x000fd00000000000 */
[----:B------:R-:W-:-:S11]  /*20c0*/  DFMA R16, R14, R16, 1 ;  /* 0x3ff000000e10742b */ /* 0x000fd60000000010 */
.L_x_795:
[----:B------:R-:W-:Y:S05]  /*20d0*/  BSYNC B3 ;  /* 0x0000000000037941 */ /* 0x000fea0003800000 */
.L_x_793:
        /* <DEDUP_REMOVED lines=22> */
.L_x_797:
[----:B------:R-:W-:Y:S02]  /*2240*/  IMAD.MOV.U32 R16, RZ, RZ, 0x0 ;  /* 0x00000000ff107424 */ /* 0x000fe400078e00ff */
[----:B------:R-:W-:-:S06]  /*2250*/  IMAD.MOV.U32 R17, RZ, RZ, 0x3ff80000 ;  /* 0x3ff80000ff117424 */ /* 0x000fcc00078e00ff */
[----:B------:R-:W-:-:S08]  /*2260*/  DFMA R16, R14, R16, -2.5 ;  /* 0xc00400000e10742b */ /* 0x000fd00000000010 */
[----:B------:R-:W-:-:S08]  /*2270*/  DMUL R16, R14, R16 ;  /* 0x000000100e107228 */ /* 0x000fd00000000000 */
[----:B------:R-:W-:-:S11]  /*2280*/  DFMA R16, R14, R16, 1 ;  /* 0x3ff000000e10742b */ /* 0x000fd60000000010 */
.L_x_798:
[----:B------:R-:W-:Y:S05]  /*2290*/  BSYNC B3 ;  /* 0x0000000000037941 */ /* 0x000fea0003800000 */
.L_x_796:
        /* <DEDUP_REMOVED lines=22> */
.L_x_800:
[----:B------:R-:W-:Y:S01]  /*2400*/  MOV R16, 0x0 ;  /* 0x0000000000107802 */ /* 0x000fe20000000f00 */
[----:B------:R-:W-:-:S06]  /*2410*/  IMAD.MOV.U32 R17, RZ, RZ, 0x3ff80000 ;  /* 0x3ff80000ff117424 */ /* 0x000fcc00078e00ff */
[----:B------:R-:W-:-:S08]  /*2420*/  DFMA R16, R14, R16, -2.5 ;  /* 0xc00400000e10742b */ /* 0x000fd00000000010 */
[----:B------:R-:W-:-:S08]  /*2430*/  DMUL R16, R14, R16 ;  /* 0x000000100e107228 */ /* 0x000fd00000000000 */
[----:B------:R-:W-:-:S11]  /*2440*/  DFMA R16, R14, R16, 1 ;  /* 0x3ff000000e10742b */ /* 0x000fd60000000010 */
.L_x_801:
[----:B------:R-:W-:Y:S05]  /*2450*/  BSYNC B3 ;  /* 0x0000000000037941 */ /* 0x000fea0003800000 */
.L_x_799:
        /* <DEDUP_REMOVED lines=22> */
.L_x_803:
[----:B------:R-:W-:Y:S02]  /*25c0*/  IMAD.MOV.U32 R16, RZ, RZ, 0x0 ;  /* 0x00000000ff107424 */ /* 0x000fe400078e00ff */
[----:B------:R-:W-:-:S06]  /*25d0*/  IMAD.MOV.U32 R17, RZ, RZ, 0x3ff80000 ;  /* 0x3ff80000ff117424 */ /* 0x000fcc00078e00ff */
[----:B------:R-:W-:-:S08]  /*25e0*/  DFMA R16, R14, R16, -2.5 ;  /* 0xc00400000e10742b */ /* 0x000fd00000000010 */
[----:B------:R-:W-:-:S08]  /*25f0*/  DMUL R16, R14, R16 ;  /* 0x000000100e107228 */ /* 0x000fd00000000000 */
[----:B------:R-:W-:-:S11]  /*2600*/  DFMA R16, R14, R16, 1 ;  /* 0x3ff000000e10742b */ /* 0x000fd60000000010 */
.L_x_804:
[----:B------:R-:W-:Y:S05]  /*2610*/  BSYNC B3 ;  /* 0x0000000000037941 */ /* 0x000fea0003800000 */
.L_x_802:
        /* <DEDUP_REMOVED lines=8> */
.L_x_792:
[----:B------:R-:W-:Y:S05]  /*26a0*/  BSYNC B2 ;  /* 0x0000000000027941 */ /* 0x000fea0003800000 */
.L_x_791:
[----:B------:R-:W-:-:S13]  /*26b0*/  ISETP.NE.AND P1, PT, R0, RZ, PT ;  /* 0x000000ff0000720c */ /* 0x000fda0003f25270 */
[----:B------:R-:W-:Y:S05]  /*26c0*/  @!P1 BRA `(.L_x_790) ;  /* 0x0000000000809947 */ /* 0x000fea0003800000 */
.L_x_809:
        /* <DEDUP_REMOVED lines=19> */
.L_x_807:
[----:B------:R-:W-:Y:S02]  /*2800*/  IMAD.MOV.U32 R14, RZ, RZ, 0x0 ;  /* 0x00000000ff0e7424 */ /* 0x000fe400078e00ff */
[----:B------:R-:W-:-:S06]  /*2810*/  IMAD.MOV.U32 R15, RZ, RZ, 0x3ff80000 ;  /* 0x3ff80000ff0f7424 */ /* 0x000fcc00078e00ff */
[----:B------:R-:W-:-:S08]  /*2820*/  DFMA R14, R16, R14, -2.5 ;  /* 0xc0040000100e742b */ /* 0x000fd0000000000e */
[----:B------:R-:W-:-:S08]  /*2830*/  DMUL R14, R16, R14 ;  /* 0x0000000e100e7228 */ /* 0x000fd00000000000 */
[----:B------:R-:W-:-:S11]  /*2840*/  DFMA R14, R16, R14, 1 ;  /* 0x3ff00000100e742b */ /* 0x000fd6000000000e */
.L_x_808:
[----:B------:R-:W-:Y:S05]  /*2850*/  BSYNC B2 ;  /* 0x0000000000027941 */ /* 0x000fea0003800000 */
.L_x_806:
[C---:B------:R-:W-:Y:S01]  /*2860*/  IMAD R13, R7.reuse, 0x8, R38 ;  /* 0x00000008070d7824 */ /* 0x040fe200078e0226 */
[----:B------:R-:W-:Y:S01]  /*2870*/  DADD R18, R14, R18 ;  /* 0x000000000e127229 */ /* 0x000fe20000000012 */
[----:B------:R-:W-:Y:S02]  /*2880*/  VIADD R0, R0, 0xffffffff ;  /* 0xffffffff00007836 */ /* 0x000fe40000000000 */
[----:B------:R-:W-:Y:S01]  /*2890*/  VIADD R7, R7, 0x1 ;  /* 0x0000000107077836 */ /* 0x000fe20000000000 */
[----:B------:R0:W-:Y:S02]  /*28a0*/  STS.64 [R13], R14 ;  /* 0x0000000e0d007388 */ /* 0x0001e40000000a00 */
[----:B------:R-:W-:-:S13]  /*28b0*/  ISETP.NE.AND P1, PT, R0, RZ, PT ;  /* 0x000000ff0000720c */ /* 0x000fda0003f25270 */
[----:B0-----:R-:W-:Y:S05]  /*28c0*/  @P1 BRA `(.L_x_809) ;  /* 0xfffffffc00801947 */ /* 0x001fea000383ffff */
.L_x_790:
[----:B------:R-:W-:Y:S05]  /*28d0*/  BSYNC B1 ;  /* 0x0000000000017941 */ /* 0x000fea0003800000 */
.L_x_789:
[----:B------:R-:W-:Y:S01]  /*28e0*/  BSSY B2, `(.L_x_810) ;  /* 0x0000095000027945 */ /* 0x000fe20003800000 */
[----:B------:R-:W-:-:S03]  /*28f0*/  MOV R30, RZ ;  /* 0x000000ff001e7202 */ /* 0x000fc60000000f00 */
        /* <DEDUP_REMOVED lines=10> */
.L_x_824:
        /* <DEDUP_REMOVED lines=22> */
[----:B------:R-:W-:Y:S01]  /*2b00*/  MOV R10, R18 ;  /* 0x00000012000a7202 */ /* 0x000fe20000000f00 */
[----:B------:R-:W-:Y:S01]  /*2b10*/  IMAD.MOV.U32 R11, RZ, RZ, R19 ;  /* 0x000000ffff0b7224 */ /* 0x000fe200078e0013 */
[----:B------:R-:W-:-:S07]  /*2b20*/  MOV R28, 0x2b40 ;  /* 0x00002b40001c7802 */ /* 0x000fce0000000f00 */
[----:B------:R-:W-:Y:S05]  /*2b30*/  CALL.REL.NOINC `($__internal_9_$__cuda_sm20_div_rn_f64_full) ;  /* 0x0000002400dc7944 */ /* 0x000fea0003c00000 */
[----:B------:R-:W-:Y:S02]  /*2b40*/  IMAD.MOV.U32 R8, RZ, RZ, R10 ;  /* 0x000000ffff087224 */ /* 0x000fe400078e000a */
[----:B------:R-:W-:-:S07]  /*2b50*/  IMAD.MOV.U32 R9, RZ, RZ, R11 ;  /* 0x000000ffff097224 */ /* 0x000fce00078e000b */
.L_x_817:
[----:B------:R-:W-:Y:S05]  /*2b60*/  BSYNC B5 ;  /* 0x0000000000057941 */ /* 0x000fea0003800000 */
.L_x_816:
        /* <DEDUP_REMOVED lines=21> */
.L_x_819:
[----:B------:R-:W-:Y:S05]  /*2cc0*/  BSYNC B5 ;  /* 0x0000000000057941 */ /* 0x000fea0003800000 */
.L_x_818:
[----:B------:R-:W0:Y:S01]  /*2cd0*/  MUFU.RCP64H R9, R19 ;  /* 0x0000001300097308 */ /* 0x000e220000001800 */
[----:B------:R-:W-:Y:S01]  /*2ce0*/  MOV R8, 0x1 ;  /* 0x0000000100087802 */ /* 0x000fe20000000f00 */
        /* <DEDUP_REMOVED lines=21> */
.L_x_821:
[----:B------:R-:W-:Y:S05]  /*2e40*/  BSYNC B5 ;  /* 0x0000000000057941 */ /* 0x000fea0003800000 */
.L_x_820:
        /* <DEDUP_REMOVED lines=21> */
.L_x_823:
[----:B------:R-:W-:Y:S05]  /*2fa0*/  BSYNC B5 ;  /* 0x0000000000057941 */ /* 0x000fea0003800000 */
.L_x_822:
[----:B------:R0:W-:Y:S02]  /*2fb0*/  STS.64 [R7+0x18], R10 ;  /* 0x0000180a07007388 */ /* 0x0001e40000000a00 */
.L_x_815:
[----:B------:R-:W-:Y:S05]  /*2fc0*/  BSYNC B4 ;  /* 0x0000000000047941 */ /* 0x000fea0003800000 */
.L_x_814:
[----:B------:R-:W-:Y:S01]  /*2fd0*/  VIADD R30, R30, 0x4 ;  /* 0x000000041e1e7836 */ /* 0x000fe20000000000 */
[----:B------:R-:W-:Y:S06]  /*2fe0*/  @P1 BRA `(.L_x_824) ;  /* 0xfffffff8006c1947 */ /* 0x000fec000383ffff */
.L_x_813:
[----:B------:R-:W-:Y:S05]  /*2ff0*/  BSYNC B3 ;  /* 0x0000000000037941 */ /* 0x000fea0003800000 */
.L_x_812:
[----:B------:R-:W-:-:S13]  /*3000*/  ISETP.NE.AND P0, PT, R20, RZ, PT ;  /* 0x000000ff1400720c */ /* 0x000fda0003f05270 */
[----:B------:R-:W-:Y:S05]  /*3010*/  @!P0 BRA `(.L_x_811) ;  /* 0x0000000000848947 */ /* 0x000fea0003800000 */
.L_x_829:
[----:B------:R-:W-:Y:S01]  /*3020*/  DSETP.NEU.AND P0, PT, R18, RZ, PT ;  /* 0x000000ff1200722a */ /* 0x000fe20003f0d000 */
[----:B------:R-:W-:-:S13]  /*3030*/  BSSY B3, `(.L_x_825) ;  /* 0x000001b000037945 */ /* 0x000fda0003800000 */
[----:B-1----:R-:W-:Y:S05]  /*3040*/  @!P0 BRA `(.L_x_826) ;  /* 0x0000000000648947 */ /* 0x002fea0003800000 */
[----:B------:R-:W1:Y:S01]  /*3050*/  MUFU.RCP64H R9, R19 ;  /* 0x0000001300097308 */ /* 0x000e620000001800 */
[----:B------:R-:W-:Y:S01]  /*3060*/  IMAD.MOV.U32 R8, RZ, RZ, 0x1 ;  /* 0x00000001ff087424 */ /* 0x000fe200078e00ff */
[----:B------:R-:W-:Y:S01]  /*3070*/  BSSY B4, `(.L_x_827) ;  /* 0x0000015000047945 */ /* 0x000fe20003800000 */
[----:B0-----:R-:W-:-:S05]  /*3080*/  IMAD R7, R30, 0x8, R38 ;  /* 0x000000081e077824 */ /* 0x001fca00078e0226 */
[----:B------:R-:W0:Y:S01]  /*3090*/  LDS.64 R14, [R7] ;  /* 0x00000000070e7984 */ /* 0x000e220000000a00 */
[----:B-1----:R-:W-:-:S08]  /*30a0*/  DFMA R10, R8, -R18, 1 ;  /* 0x3ff00000080a742b */ /* 0x002fd00000000812 */
[----:B------:R-:W-:-:S08]  /*30b0*/  DFMA R10, R10, R10, R10 ;  /* 0x0000000a0a0a722b */ /* 0x000fd0000000000a */
[----:B------:R-:W-:-:S08]  /*30c0*/  DFMA R10, R8, R10, R8 ;  /* 0x0000000a080a722b */ /* 0x000fd00000000008 */
[----:B------:R-:W-:Y:S01]  /*30d0*/  DFMA R8, R10, -R18, 1 ;  /* 0x3ff000000a08742b */ /* 0x000fe20000000812 */
[----:B0-----:R-:W-:-:S07]  /*30e0*/  FSETP.GEU.AND P1, PT, |R15|, 6.5827683646048100446e-37, PT ;  /* 0x036000000f00780b */ /* 0x001fce0003f2e200 */
        /* <DEDUP_REMOVED lines=11> */
[----:B------:R-:W-:Y:S01]  /*31a0*/  IMAD.MOV.U32 R8, RZ, RZ, R10 ;  /* 0x000000ffff087224 */ /* 0x000fe200078e000a */
[----:B------:R-:W-:-:S07]  /*31b0*/  MOV R9, R11 ;  /* 0x0000000b00097202 */ /* 0x000fce0000000f00 */
.L_x_828:
[----:B------:R-:W-:Y:S05]  /*31c0*/  BSYNC B4 ;  /* 0x0000000000047941 */ /* 0x000fea0003800000 */
.L_x_827:
[----:B------:R1:W-:Y:S02]  /*31d0*/  STS.64 [R7], R8 ;  /* 0x0000000807007388 */ /* 0x0003e40000000a00 */
.L_x_826:
[----:B------:R-:W-:Y:S05]  /*31e0*/  BSYNC B3 ;  /* 0x0000000000037941 */ /* 0x000fea0003800000 */
.L_x_825:
[----:B------:R-:W-:Y:S02]  /*31f0*/  VIADD R20, R20, 0xffffffff ;  /* 0xffffffff14147836 */ /* 0x000fe40000000000 */
[----:B------:R-:W-:-:S03]  /*3200*/  VIADD R30, R30, 0x1 ;  /* 0x000000011e1e7836 */ /* 0x000fc60000000000 */
[----:B------:R-:W-:-:S13]  /*3210*/  ISETP.NE.AND P0, PT, R20, RZ, PT ;  /* 0x000000ff1400720c */ /* 0x000fda0003f05270 */
[----:B------:R-:W-:Y:S05]  /*3220*/  @P0 BRA `(.L_x_829) ;  /* 0xfffffffc007c0947 */ /* 0x000fea000383ffff */
.L_x_811:
[----:B------:R-:W-:Y:S05]  /*3230*/  BSYNC B2 ;  /* 0x0000000000027941 */ /* 0x000fea0003800000 */
.L_x_810:
        /* <DEDUP_REMOVED lines=8> */
.L_x_832:
[----:B------:R-:W-:Y:S02]  /*32c0*/  IMAD R2, R30, 0x8, R38 ;  /* 0x000000081e027824 */ /* 0x000fe400078e0226 */
[----:B------:R-:W-:Y:S02]  /*32d0*/  VIADD R0, R0, 0xffffffff ;  /* 0xffffffff00007836 */ /* 0x000fe40000000000 */
[----:B------:R-:W-:Y:S01]  /*32e0*/  VIADD R30, R30, 0x1 ;  /* 0x000000011e1e7836 */ /* 0x000fe20000000000 */
[----:B------:R2:W-:Y:S02]  /*32f0*/  STS.64 [R2], RZ ;  /* 0x000000ff02007388 */ /* 0x0005e40000000a00 */
[----:B------:R-:W-:-:S13]  /*3300*/  ISETP.NE.AND P0, PT, R0, RZ, PT ;  /* 0x000000ff0000720c */ /* 0x000fda0003f05270 */
[----:B--2---:R-:W-:Y:S05]  /*3310*/  @P0 BRA `(.L_x_832) ;  /* 0xfffffffc00e80947 */ /* 0x004fea000383ffff */
.L_x_831:
[----:B------:R-:W-:Y:S05]  /*3320*/  BSYNC B1 ;  /* 0x0000000000017941 */ /* 0x000fea0003800000 */
.L_x_830:
[----:B------:R-:W-:Y:S05]  /*3330*/  @!P1 BRA `(.L_x_787) ;  /* 0x0000000000249947 */ /* 0x000fea0003800000 */
.L_x_833:
[C---:B--2---:R-:W-:Y:S01]  /*3340*/  LEA R2, R30.reuse, R38, 0x3 ;  /* 0x000000261e027211 */ /* 0x044fe200078e18ff */
[C---:B------:R-:W-:Y:S02]  /*3350*/  VIADD R0, R30.reuse, 0x3 ;  /* 0x000000031e007836 */ /* 0x040fe40000000000 */
[----:B------:R-:W-:Y:S02]  /*3360*/  VIADD R30, R30, 0x4 ;  /* 0x000000041e1e7836 */ /* 0x000fe40000000000 */
[----:B------:R2:W-:Y:S01]  /*3370*/  STS.64 [R2], RZ ;  /* 0x000000ff02007388 */ /* 0x0005e20000000a00 */
[----:B------:R-:W-:-:S03]  /*3380*/  ISETP.GE.AND P0, PT, R0, R5, PT ;  /* 0x000000050000720c */ /* 0x000fc60003f06270 */
[----:B------:R2:W-:Y:S04]  /*3390*/  STS.64 [R2+0x8], RZ ;  /* 0x000008ff02007388 */ /* 0x0005e80000000a00 */
[----:B------:R2:W-:Y:S04]  /*33a0*/  STS.64 [R2+0x10], RZ ;  /* 0x000010ff02007388 */ /* 0x0005e80000000a00 */
[----:B------:R2:W-:Y:S02]  /*33b0*/  STS.64 [R2+0x18], RZ ;  /* 0x000018ff02007388 */ /* 0x0005e40000000a00 */
[----:B------:R-:W-:Y:S05]  /*33c0*/  @!P0 BRA `(.L_x_833) ;  /* 0xfffffffc00dc8947 */ /* 0x000fea000383ffff */
.L_x_787:
[----:B------:R-:W-:Y:S05]  /*33d0*/  BSYNC B0 ;  /* 0x0000000000007941 */ /* 0x000fea0003800000 */
.L_x_786:
[----:B------:R-:W3:Y:S01]  /*33e0*/  S2R R34, SR_CTAID.Z ;  /* 0x0000000000227919 */ /* 0x000ee20000002700 */
[----:B------:R-:W-:Y:S01]  /*33f0*/  ULDC UR4, c[0x0][0x228] ;  /* 0x00008a0000047ab9 */ /* 0x000fe20000000800 */
[----:B------:R-:W-:Y:S02]  /*3400*/  ULDC UR5, c[0x0][0x230] ;  /* 0x00008c0000057ab9 */ /* 0x000fe40000000800 */
[----:B------:R-:W-:Y:S01]  /*3410*/  UIMAD UR4, UR4, UR5, URZ ;  /* 0x00000005040472a4 */ /* 0x000fe2000f8e023f */
[----:B------:R-:W-:Y:S05]  /*3420*/  BAR.SYNC.DEFER_BLOCKING 0x0 ;  /* 0x0000000000007b1d */ /* 0x000fea0000010000 */
[----:B---3--:R-:W-:-:S13]  /*3430*/  ISETP.GE.AND P0, PT, R34, UR4, PT ;  /* 0x0000000422007c0c */ /* 0x008fda000bf06270 */
[----:B------:R-:W-:Y:S05]  /*3440*/  @P0 EXIT ;  /* 0x000000000000094d */ /* 0x000fea0003800000 */
[----:B01----:R-:W0:Y:S01]  /*3450*/  S2R R7, SR_TID.Y ;  /* 0x0000000000077919 */ /* 0x003e220000002200 */
[----:B------:R-:W-:Y:S01]  /*3460*/  ULDC UR5, c[0x0][0x0] ;  /* 0x0000000000057ab9 */ /* 0x000fe20000000800 */
[----:B------:R-:W-:Y:S01]  /*3470*/  ULDC UR6, c[0x0][0x4] ;  /* 0x0000010000067ab9 */ /* 0x000fe20000000800 */
[----:B------:R-:W-:Y:S01]  /*3480*/  LOP3.LUT R13, RZ, R3, RZ, 0x33, !PT ;  /* 0x00000003ff0d7212 */ /* 0x000fe200078e33ff */
[----:B------:R-:W0:Y:S01]  /*3490*/  S2R R8, SR_CTAID.Y ;  /* 0x0000000000087919 */ /* 0x000e220000002600 */
[----:B------:R-:W-:Y:S01]  /*34a0*/  ULDC.64 UR8, c[0x0][0x2a0] ;  /* 0x0000a80000087ab9 */ /* 0x000fe20000000a00 */
[----:B------:R-:W1:Y:S01]  /*34b0*/  LDC R39, c[0x0][0x14] ;  /* 0x00000500ff277b82 */ /* 0x000e620000000800 */
[--C-:B------:R-:W-:Y:S01]  /*34c0*/  IADD3 R37, -R13, -0x2, -R12.reuse ;  /* 0xfffffffe0d257810 */ /* 0x100fe20007ffe90c */
[----:B------:R-:W3:Y:S01]  /*34d0*/  S2R R15, SR_TID.X ;  /* 0x00000000000f7919 */ /* 0x000ee20000002100 */
[----:B------:R-:W-:Y:S01]  /*34e0*/  ULDC.64 UR10, c[0x0][0x2a8] ;  /* 0x0000aa00000a7ab9 */ /* 0x000fe20000000a00 */
[----:B------:R-:W-:Y:S01]  /*34f0*/  VIADD R5, R5, 0x1 ;  /* 0x0000000105057836 */ /* 0x000fe20000000000 */
[----:B------:R-:W-:Y:S01]  /*3500*/  LOP3.LUT R37, R37, 0x3, RZ, 0xc0, !PT ;  /* 0x0000000325257812 */ /* 0x000fe200078ec0ff */
[----:B------:R-:W4:Y:S03]  /*3510*/  S2R R10, SR_CTAID.X ;  /* 0x00000000000a7919 */ /* 0x000f260000002500 */
[----:B------:R-:W-:Y:S01]  /*3520*/  IADD3 R36, R37, R13, R12 ;  /* 0x0000000d25247210 */ /* 0x000fe20007ffe00c */
[----:B0-----:R-:W-:-:S02]  /*3530*/  IMAD R8, R8, UR6, R7 ;  /* 0x0000000608087c24 */ /* 0x001fc4000f8e0207 */
[----:B---3--:R-:W-:Y:S01]  /*3540*/  VIADD R0, R15, UR6 ;  /* 0x000000060f007c36 */ /* 0x008fe20008000000 */
[----:B------:R-:W0:Y:S02]  /*3550*/  S2UR UR6, SR_CgaCtaId ;  /* 0x00000000000679c3 */ /* 0x000e240000008800 */
[----:B--2---:R-:W-:Y:S01]  /*3560*/  SHF.R.S32.HI R2, RZ, 0x1f, R8 ;  /* 0x0000001fff027819 */ /* 0x004fe20000011408 */
[----:B------:R-:W-:Y:S02]  /*3570*/  IMAD R7, R7, UR5, R0 ;  /* 0x0000000507077c24 */ /* 0x000fe4000f8e0200 */
[----:B------:R-:W-:Y:S01]  /*3580*/  VIADD R0, R6, 0x1 ;  /* 0x0000000106007836 */ /* 0x000fe20000000000 */
[----:B------:R-:W-:Y:S01]  /*3590*/  LOP3.LUT R6, RZ, R4, RZ, 0x33, !PT ;  /* 0x00000004ff067212 */ /* 0x000fe200078e33ff */
[----:B------:R-:W-:Y:S01]  /*35a0*/  IMAD R9, R2, UR8, RZ ;  /* 0x0000000802097c24 */ /* 0x000fe2000f8e02ff */
[--C-:B------:R-:W-:Y:S01]  /*35b0*/  IADD3 R2, -R13, -0x3, -R12.reuse ;  /* 0xfffffffd0d027810 */ /* 0x100fe20007ffe90c */
[----:B----4-:R-:W-:Y:S01]  /*35c0*/  IMAD R15, R10, UR5, R15 ;  /* 0x000000050a0f7c24 */ /* 0x010fe2000f8e020f */
[----:B------:R-:W-:Y:S01]  /*35d0*/  IADD3 R3, -R6, -0x3, -R45 ;  /* 0xfffffffd06037810 */ /* 0x000fe20007ffe92d */
[----:B------:R-:W-:Y:S01]  /*35e0*/  IMAD R11, R8, UR9, R9 ;  /* 0x00000009080b7c24 */ /* 0x000fe2000f8e0209 */
[----:B------:R-:W-:Y:S01]  /*35f0*/  ISETP.GE.U32.AND P1, PT, R2, 0x3, PT ;  /* 0x000000030200780c */ /* 0x000fe20003f26070 */
[----:B------:R-:W-:Y:S01]  /*3600*/  IMAD.WIDE.U32 R8, R8, UR8, RZ ;  /* 0x0000000808087c25 */ /* 0x000fe2000f8e00ff */
[----:B------:R-:W-:Y:S01]  /*3610*/  ISETP.GE.U32.AND P2, PT, R3, 0x3, PT ;  /* 0x000000030300780c */ /* 0x000fe20003f46070 */
[----:B------:R-:W-:Y:S01]  /*3620*/  ULDC.64 UR8, c[0x0][0x260] ;  /* 0x0000980000087ab9 */ /* 0x000fe20000000a00 */
[----:B------:R-:W-:Y:S01]  /*3630*/  SHF.R.S32.HI R3, RZ, 0x1f, R15 ;  /* 0x0000001fff037819 */ /* 0x000fe2000001140f */
[----:B------:R-:W-:Y:S01]  /*3640*/  IMAD R0, R0, UR5, RZ ;  /* 0x0000000500007c24 */ /* 0x000fe2000f8e02ff */
[----:B------:R-:W-:Y:S01]  /*3650*/  SHF.R.S32.HI R2, RZ, 0x1f, R12 ;  /* 0x0000001fff027819 */ /* 0x000fe2000001140c */
[----:B------:R-:W-:Y:S01]  /*3660*/  IMAD.IADD R9, R9, 0x1, R11 ;  /* 0x0000000109097824 */ /* 0x000fe200078e020b */
[----:B------:R-:W-:Y:S01]  /*3670*/  IADD3 R6, -R6, -0x2, -R45 ;  /* 0xfffffffe06067810 */ /* 0x000fe20007ffe92d */
[----:B------:R-:W-:Y:S01]  /*3680*/  IMAD R4, R3, UR10, RZ ;  /* 0x0000000a03047c24 */ /* 0x000fe2000f8e02ff */
[----:B------:R-:W-:Y:S01]  /*3690*/  UMOV UR5, 0x400 ;  /* 0x0000040000057882 */ /* 0x000fe20000000000 */
[----:B------:R-:W-:Y:S01]  /*36a0*/  IMAD R3, R2, UR8, RZ ;  /* 0x0000000802037c24 */ /* 0x000fe2000f8e02ff */
[----:B0-----:R-:W-:Y:S01]  /*36b0*/  ULEA UR5, UR6, UR5, 0x18 ;  /* 0x0000000506057291 */ /* 0x001fe2000f8ec03f */
[----:B------:R-:W-:Y:S01]  /*36c0*/  IMAD R0, R5, R7, R0 ;  /* 0x0000000705007224 */ /* 0x000fe200078e0200 */
[----:B------:R-:W-:Y:S01]  /*36d0*/  LOP3.LUT R35, R6, 0x3, RZ, 0xc0, !PT ;  /* 0x0000000306237812 */ /* 0x000fe200078ec0ff */
[----:B------:R-:W-:Y:S01]  /*36e0*/  IMAD R7, R15, UR11, R4 ;  /* 0x0000000b0f077c24 */ /* 0x000fe2000f8e0204 */
[----:B------:R-:W-:Y:S01]  /*36f0*/  IADD3 R10, R41, 0x10, RZ ;  /* 0x00000010290a7810 */ /* 0x000fe20007ffe0ff */
[----:B------:R-:W-:Y:S01]  /*3700*/  IMAD R3, R12, UR9, R3 ;  /* 0x000000090c037c24 */ /* 0x000fe2000f8e0203 */
[----:B------:R-:W-:Y:S01]  /*3710*/  ULDC.64 UR6, c[0x0][0x208] ;  /* 0x0000820000067ab9 */ /* 0x000fe20000000a00 */
[----:B------:R-:W-:Y:S01]  /*3720*/  IMAD.WIDE.U32 R14, R15, UR10, R8 ;  /* 0x0000000a0f0e7c25 */ /* 0x000fe2000f8e0008 */
[----:B------:R-:W-:-:S03]  /*3730*/  LEA R9, R0, UR5, 0x3 ;  /* 0x0000000500097c11 */ /* 0x000fc6000f8e18ff */
[----:B------:R-:W-:-:S04]  /*3740*/  IMAD.WIDE.U32 R12, R12, UR8, RZ ;  /* 0x000000080c0c7c25 */ /* 0x000fc8000f8e00ff */
[----:B------:R-:W-:Y:S02]  /*3750*/  IMAD.IADD R8, R6, 0x1, -R35 ;  /* 0x0000000106087824 */ /* 0x000fe400078e0a23 */
[----:B------:R-:W-:Y:S02]  /*3760*/  IMAD.IADD R11, R13, 0x1, R3 ;  /* 0x000000010d0b7824 */ /* 0x000fe400078e0203 */
[----:B------:R-:W-:Y:S02]  /*3770*/  IMAD.MOV R6, RZ, RZ, -R36 ;  /* 0x000000ffff067224 */ /* 0x000fe400078e0a24 */
[----:B-1----:R-:W-:-:S07]  /*3780*/  IMAD.IADD R7, R15, 0x1, R7 ;  /* 0x000000010f077824 */ /* 0x002fce00078e0207 */
.L_x_859:
[----:B0-----:R-:W0:Y:S01]  /*3790*/  LDC R19, c[0x0][0x230] ;  /* 0x00008c00ff137b82 */ /* 0x001e220000000800 */
[----:B------:R-:W-:Y:S01]  /*37a0*/  BSSY B0, `(.L_x_834) ;  /* 0x00000dd000007945 */ /* 0x000fe20003800000 */
[----:B0-----:R-:W-:-:S04]  /*37b0*/  IABS R17, R19 ;  /* 0x0000001300117213 */ /* 0x001fc80000000000 */
[----:B------:R-:W0:Y:S08]  /*37c0*/  I2F.RP R0, R17 ;  /* 0x0000001100007306 */ /* 0x000e300000209400 */
[----:B0-----:R-:W0:Y:S02]  /*37d0*/  MUFU.RCP R0, R0 ;  /* 0x0000000000007308 */ /* 0x001e240000001000 */
[----:B0-----:R-:W-:-:S06]  /*37e0*/  VIADD R2, R0, 0xffffffe ;  /* 0x0ffffffe00027836 */ /* 0x001fcc0000000000 */
[----:B------:R0:W1:Y:S02]  /*37f0*/  F2I.FTZ.U32.TRUNC.NTZ R3, R2 ;  /* 0x0000000200037305 */ /* 0x000064000021f000 */
[----:B0-----:R-:W-:Y:S01]  /*3800*/  HFMA2.MMA R2, -RZ, RZ, 0, 0 ;  /* 0x00000000ff027435 */ /* 0x001fe200000001ff */
[----:B-1----:R-:W-:-:S04]  /*3810*/  IMAD.MOV R4, RZ, RZ, -R3 ;  /* 0x000000ffff047224 */ /* 0x002fc800078e0a03 */
[----:B------:R-:W-:Y:S01]  /*3820*/  IMAD R5, R4, R17, RZ ;  /* 0x0000001104057224 */ /* 0x000fe200078e02ff */
[----:B------:R-:W-:-:S04]  /*3830*/  IABS R4, R34 ;  /* 0x0000002200047213 */ /* 0x000fc80000000000 */
[----:B------:R-:W-:-:S06]  /*3840*/  IMAD.HI.U32 R3, R3, R5, R2 ;  /* 0x0000000503037227 */ /* 0x000fcc00078e0002 */
[----:B------:R-:W-:-:S04]  /*3850*/  IMAD.HI.U32 R5, R3, R4, RZ ;  /* 0x0000000403057227 */ /* 0x000fc800078e00ff */
[----:B------:R-:W-:-:S04]  /*3860*/  IMAD.MOV R0, RZ, RZ, -R5 ;  /* 0x000000ffff007224 */ /* 0x000fc800078e0a05 */
[----:B------:R-:W-:-:S05]  /*3870*/  IMAD R0, R17, R0, R4 ;  /* 0x0000000011007224 */ /* 0x000fca00078e0204 */
[----:B------:R-:W-:-:S13]  /*3880*/  ISETP.GT.U32.AND P3, PT, R17, R0, PT ;  /* 0x000000001100720c */ /* 0x000fda0003f64070 */
[----:B------:R-:W-:Y:S02]  /*3890*/  @!P3 IMAD.IADD R0, R0, 0x1, -R17 ;  /* 0x000000010000b824 */ /* 0x000fe400078e0a11 */
[----:B------:R-:W-:Y:S01]  /*38a0*/  @!P3 VIADD R5, R5, 0x1 ;  /* 0x000000010505b836 */ /* 0x000fe20000000000 */
[----:B------:R-:W-:Y:S02]  /*38b0*/  ISETP.NE.AND P3, PT, R19, RZ, PT ;  /* 0x000000ff1300720c */ /* 0x000fe40003f65270 */
[----:B------:R-:W-:Y:S02]  /*38c0*/  ISETP.GE.U32.AND P0, PT, R0, R17, PT ;  /* 0x000000110000720c */ /* 0x000fe40003f06070 */
[----:B------:R-:W-:-:S04]  /*38d0*/  LOP3.LUT R0, R34, R19, RZ, 0x3c, !PT ;  /* 0x0000001322007212 */ /* 0x000fc800078e3cff */
[----:B------:R-:W-:-:S07]  /*38e0*/  ISETP.GE.AND P4, PT, R0, RZ, PT ;  /* 0x000000ff0000720c */ /* 0x000fce0003f86270 */
[----:B------:R-:W-:Y:S01]  /*38f0*/  @P0 VIADD R5, R5, 0x1 ;  /* 0x0000000105050836 */ /* 0x000fe20000000000 */
[----:B------:R-:W-:-:S05]  /*3900*/  ISETP.GE.AND P0, PT, R43, 0x1, PT ;  /* 0x000000012b00780c */ /* 0x000fca0003f06270 */
[----:B------:R-:W-:Y:S01]  /*3910*/  @!P4 IMAD.MOV R5, RZ, RZ, -R5 ;  /* 0x000000ffff05c224 */ /* 0x000fe200078e0a05 */
[----:B------:R-:W-:-:S05]  /*3920*/  @!P3 LOP3.LUT R5, RZ, R19, RZ, 0x33, !PT ;  /* 0x00000013ff05b212 */ /* 0x000fca00078e33ff */
[----:B------:R-:W-:-:S04]  /*3930*/  IMAD.MOV R3, RZ, RZ, -R5 ;  /* 0x000000ffff037224 */ /* 0x000fc800078e0a05 */
[----:B------:R-:W-:Y:S01]  /*3940*/  IMAD R4, R19, R3, R34 ;  /* 0x0000000313047224 */ /* 0x000fe200078e0222 */
[----:B------:R-:W-:Y:S06]  /*3950*/  @!P0 BRA `(.L_x_835) ;  /* 0x0000000c00048947 */ /* 0x000fec0003800000 */
[----:B------:R-:W-:Y:S01]  /*3960*/  SHF.R.S32.HI R0, RZ, 0x1f, R5 ;  /* 0x0000001fff007819 */ /* 0x000fe20000011405 */
[----:B------:R-:W-:Y:S01]  /*3970*/  ULDC.64 UR8, c[0x0][0x248] ;  /* 0x0000920000087ab9 */ /* 0x000fe20000000a00 */
[----:B------:R-:W-:Y:S01]  /*3980*/  MOV R2, R12 ;  /* 0x0000000c00027202 */ /* 0x000fe20000000f00 */
[----:B------:R-:W-:Y:S02]  /*3990*/  IMAD.MOV.U32 R3, RZ, RZ, R11 ;  /* 0x000000ffff037224 */ /* 0x000fe400078e000b */
[----:B------:R-:W-:Y:S01]  /*39a0*/  IMAD R16, R0, UR8, RZ ;  /* 0x0000000800107c24 */ /* 0x000fe2000f8e02ff */
[----:B------:R-:W-:Y:S01]  /*39b0*/  SHF.R.S32.HI R0, RZ, 0x1f, R4 ;  /* 0x0000001fff007819 */ /* 0x000fe20000011404 */
[----:B------:R-:W-:-:S04]  /*39c0*/  IMAD.WIDE.U32 R2, R5, UR8, R2 ;  /* 0x0000000805027c25 */ /* 0x000fc8000f8e0002 */
[----:B------:R-:W-:Y:S01]  /*39d0*/  IMAD R17, R5, UR9, R16 ;  /* 0x0000000905117c24 */ /* 0x000fe2000f8e0210 */
[----:B------:R-:W-:Y:S02]  /*39e0*/  ULDC.64 UR8, c[0x0][0x250] ;  /* 0x0000940000087ab9 */ /* 0x000fe40000000a00 */
[----:B------:R-:W-:Y:S02]  /*39f0*/  IMAD R19, R0, UR8, RZ ;  /* 0x0000000800137c24 */ /* 0x000fe4000f8e02ff */
[----:B------:R-:W-:Y:S02]  /*3a00*/  IMAD.IADD R3, R3, 0x1, R17 ;  /* 0x0000000103037824 */ /* 0x000fe400078e0211 */
[C---:B------:R-:W-:Y:S02]  /*3a10*/  IMAD R19, R4.reuse, UR9, R19 ;  /* 0x0000000904137c24 */ /* 0x040fe4000f8e0213 */
[----:B------:R-:W-:-:S04]  /*3a20*/  IMAD.WIDE.U32 R16, R4, UR8, R2 ;  /* 0x0000000804107c25 */ /* 0x000fc8000f8e0002 */
[----:B------:R-:W-:Y:S02]  /*3a30*/  IMAD.MOV.U32 R2, RZ, RZ, RZ ;  /* 0x000000ffff027224 */ /* 0x000fe400078e00ff */
[----:B------:R-:W-:-:S07]  /*3a40*/  IMAD.IADD R3, R17, 0x1, R19 ;  /* 0x0000000111037824 */ /* 0x000fce00078e0213 */
.L_x_847:
[----:B------:R-:W0:Y:S01]  /*3a50*/  LDC.64 R20, c[0x0][0x220] ;  /* 0x00008800ff147b82 */ /* 0x000e220000000a00 */
[----:B------:R-:W-:Y:S01]  /*3a60*/  IMAD.IADD R25, R45, 0x1, R2 ;  /* 0x000000012d197824 */ /* 0x000fe200078e0202 */
[----:B------:R-:W-:Y:S01]  /*3a70*/  ULDC.64 UR8, c[0x0][0x258] ;  /* 0x0000960000087ab9 */ /* 0x000fe20000000a00 */
[----:B------:R-:W-:Y:S01]  /*3a80*/  MOV R19, R3 ;  /* 0x0000000300137202 */ /* 0x000fe20000000f00 */
[----:B------:R-:W-:Y:S02]  /*3a90*/  IMAD.MOV.U32 R18, RZ, RZ, R16 ;  /* 0x000000ffff127224 */ /* 0x000fe400078e0010 */
[----:B------:R-:W-:Y:S02]  /*3aa0*/  SHF.R.S32.HI R0, RZ, 0x1f, R25 ;  /* 0x0000001fff007819 */ /* 0x000fe40000011419 */
[----:B------:R-:W-:-:S04]  /*3ab0*/  IMAD.WIDE.U32 R22, R25, UR8, R18 ;  /* 0x0000000819167c25 */ /* 0x000fc8000f8e0012 */
[----:B------:R-:W-:-:S04]  /*3ac0*/  IMAD R0, R0, UR8, RZ ;  /* 0x0000000800007c24 */ /* 0x000fc8000f8e02ff */
[----:B------:R-:W-:Y:S02]  /*3ad0*/  IMAD R19, R25, UR9, R0 ;  /* 0x0000000919137c24 */ /* 0x000fe4000f8e0200 */
[----:B------:R-:W-:Y:S02]  /*3ae0*/  IMAD.SHL.U32 R25, R22, 0x8, RZ ;  /* 0x0000000816197824 */ /* 0x000fe400078e00ff */
[----:B------:R-:W-:-:S03]  /*3af0*/  IMAD.IADD R19, R23, 0x1, R19 ;  /* 0x0000000117137824 */ /* 0x000fc600078e0213 */
[----:B0-----:R-:W-:Y:S02]  /*3b00*/  IADD3 R18, P0, R25, R20, RZ ;  /* 0x0000001419127210 */ /* 0x001fe40007f1e0ff */
[----:B------:R-:W-:Y:S02]  /*3b10*/  SHF.L.U64.HI R24, R22, 0x3, R19 ;  /* 0x0000000316187819 */ /* 0x000fe40000010213 */
[----:B------:R-:W0:Y:S03]  /*3b20*/  LDS.64 R22, [R41] ;  /* 0x0000000029167984 */ /* 0x000e260000000a00 */
[----:B------:R-:W-:-:S05]  /*3b30*/  IMAD.X R19, R24, 0x1, R21, P0 ;  /* 0x0000000118137824 */ /* 0x000fca00000e0615 */
[----:B------:R-:W0:Y:S01]  /*3b40*/  LDG.E.64 R30, desc[UR6][R18.64] ;  /* 0x00000006121e7981 */ /* 0x000e22000c1e1b00 */
[----:B------:R-:W-:Y:S01]  /*3b50*/  ISETP.GE.AND P0, PT, R40, 0x2, PT ;  /* 0x000000022800780c */ /* 0x000fe20003f06270 */
[----:B------:R-:W-:Y:S01]  /*3b60*/  BSSY B1, `(.L_x_836) ;  /* 0x000009b000017945 */ /* 0x000fe20003800000 */
[----:B0-----:R-:W-:-:S11]  /*3b70*/  DMUL R30, R22, R30 ;  /* 0x0000001e161e7228 */ /* 0x001fd60000000000 */
[----:B------:R-:W-:Y:S05]  /*3b80*/  @!P0 BRA `(.L_x_837) ;  /* 0x0000000800608947 */ /* 0x000fea0003800000 */
[----:B------:R-:W-:Y:S01]  /*3b90*/  BSSY B2, `(.L_x_838) ;  /* 0x0000087000027945 */ /* 0x000fe20003800000 */
[----:B------:R-:W-:-:S03]  /*3ba0*/  IMAD.MOV.U32 R0, RZ, RZ, 0x1 ;  /* 0x00000001ff007424 */ /* 0x000fc600078e00ff */
[----:B------:R-:W-:Y:S05]  /*3bb0*/  @!P1 BRA `(.L_x_839) ;  /* 0x0000000800109947 */ /* 0x000fea0003800000 */
[----:B------:R-:W-:Y:S01]  /*3bc0*/  IMAD.MOV R0, RZ, RZ, -R36 ;  /* 0x000000ffff007224 */ /* 0x000fe200078e0a24 */
[----:B------:R-:W-:Y:S01]  /*3bd0*/  IADD3 R20, P3, P4, R25, 0x20, R20 ;  /* 0x0000002019147810 */ /* 0x000fe20007c7e014 */
[----:B------:R-:W-:Y:S01]  /*3be0*/  BSSY B3, `(.L_x_840) ;  /* 0x000006d000037945 */ /* 0x000fe20003800000 */
[----:B------:R-:W-:Y:S01]  /*3bf0*/  MOV R44, R10 ;  /* 0x0000000a002c7202 */ /* 0x000fe20000000f00 */
[----:B------:R-:W-:Y:S01]  /*3c00*/  IMAD.MOV.U32 R42, RZ, RZ, R6 ;  /* 0x000000ffff2a7224 */ /* 0x000fe200078e0006 */
[----:B------:R-:W-:Y:S01]  /*3c10*/  ISETP.GT.AND P0, PT, R0, 0x2, PT ;  /* 0x000000020000780c */ /* 0x000fe20003f04270 */
[----:B------:R-:W-:Y:S01]  /*3c20*/  IMAD.MOV.U32 R0, RZ, RZ, 0x1 ;  /* 0x00000001ff007424 */ /* 0x000fe200078e00ff */
[----:B------:R-:W-:-:S11]  /*3c30*/  IADD3.X R21, R24, R21, RZ, P3, P4 ;  /* 0x0000001518157210 */ /* 0x000fd60001fe84ff */
[----:B------:R-:W-:Y:S05]  /*3c40*/  @!P0 BRA `(.L_x_841) ;  /* 0x0000000400988947 */ /* 0x000fea0003800000 */
[----:B------:R-:W-:Y:S01]  /*3c50*/  VIADD R22, R42, 0xfffffffe ;  /* 0xfffffffe2a167836 */ /* 0x000fe20000000000 */
[----:B------:R-:W-:Y:S01]  /*3c60*/  BSSY B4, `(.L_x_842) ;  /* 0x000003d000047945 */ /* 0x000fe20003800000 */
[----:B------:R-:W-:-:S03]  /*3c70*/  PLOP3.LUT P0, PT, PT, PT, PT, 0x80, 0x0 ;  /* 0x000000000000781c */ /* 0x000fc60003f0f070 */
[----:B------:R-:W-:-:S13]  /*3c80*/  ISETP.GT.AND P3, PT, R22, 0xc, PT ;  /* 0x0000000c1600780c */ /* 0x000fda0003f64270 */
[----:B------:R-:W-:Y:S05]  /*3c90*/  @!P3 BRA `(.L_x_843) ;  /* 0x0000000000e4b947 */ /* 0x000fea0003800000 */
[----:B------:R-:W-:-:S13]  /*3ca0*/  PLOP3.LUT P0, PT, PT, PT, PT, 0x8, 0x0 ;  /* 0x000000000000781c */ /* 0x000fda0003f0e170 */
.L_x_844:
[----:B------:R-:W2:Y:S04]  /*3cb0*/  LDG.E.64 R28, desc[UR6][R20.64+-0x18] ;  /* 0xffffe806141c7981 */ /* 0x000ea8000c1e1b00 */
[----:B------:R-:W3:Y:S04]  /*3cc0*/  LDG.E.64 R24, desc[UR6][R20.64+-0x10] ;  /* 0xfffff00614187981 */ /* 0x000ee8000c1e1b00 */
[----:B------:R-:W4:Y:S04]  /*3cd0*/  LDG.E.64 R22, desc[UR6][R20.64+-0x8] ;  /* 0xfffff80614167981 */ /* 0x000f28000c1e1b00 */
[----:B------:R-:W5:Y:S04]  /*3ce0*/  LDG.E.64 R32, desc[UR6][R20.64] ;  /* 0x0000000614207981 */ /* 0x000f68000c1e1b00 */
[----:B------:R-:W2:Y:S02]  /*3cf0*/  LDS.64 R26, [R44+-0x8] ;  /* 0xfffff8002c1a7984 */ /* 0x000ea40000000a00 */
[----:B--2---:R-:W-:-:S02]  /*3d00*/  DFMA R28, R28, R26, R30 ;  /* 0x0000001a1c1c722b */ /* 0x004fc4000000001e */
[----:B------:R-:W3:Y:S04]  /*3d10*/  LDS.64 R26, [R44] ;  /* 0x000000002c1a7984 */ /* 0x000ee80000000a00 */
[----:B------:R-:W2:Y:S02]  /*3d20*/  LDG.E.64 R30, desc[UR6][R20.64+0x20] ;  /* 0x00002006141e7981 */ /* 0x000ea4000c1e1b00 */
[----:B---3--:R-:W-:Y:S02]  /*3d30*/  DFMA R26, R24, R26, R28 ;  /* 0x0000001a181a722b */ /* 0x008fe4000000001c */
[----:B------:R-:W4:Y:S04]  /*3d40*/  LDS.64 R24, [R44+0x8] ;  /* 0x000008002c187984 */ /* 0x000f280000000a00 */
[----:B------:R-:W3:Y:S02]  /*3d50*/  LDG.E.64 R28, desc[UR6][R20.64+0x8] ;  /* 0x00000806141c7981 */ /* 0x000ee4000c1e1b00 */
[----:B----4-:R-:W-:-:S02]  /*3d60*/  DFMA R24, R22, R24, R26 ;  /* 0x000000181618722b */ /* 0x010fc4000000001a */
[----:B------:R-:W5:Y:S04]  /*3d70*/  LDS.64 R22, [R44+0x10] ;  /* 0x000010002c167984 */ /* 0x000f680000000a00 */
[----:B------:R-:W3:Y:S02]  /*3d80*/  LDS.64 R26, [R44+0x18] ;  /* 0x000018002c1a7984 */ /* 0x000ee40000000a00 */
[----:B-----5:R-:W-:Y:S02]  /*3d90*/  DFMA R32, R32, R22, R24 ;  /* 0x000000162020722b */ /* 0x020fe40000000018 */
[----:B------:R-:W4:Y:S04]  /*3da0*/  LDG.E.64 R24, desc[UR6][R20.64+0x10] ;  /* 0x0000100614187981 */ /* 0x000f28000c1e1b00 */
[----:B------:R-:W5:Y:S02]  /*3db0*/  LDG.E.64 R22, desc[UR6][R20.64+0x18] ;  /* 0x0000180614167981 */ /* 0x000f64000c1e1b00 */
[----:B---3--:R-:W-:-:S02]  /*3dc0*/  DFMA R28, R28, R26, R32 ;  /* 0x0000001a1c1c722b */ /* 0x008fc40000000020 */
[----:B------:R-:W4:Y:S04]  /*3dd0*/  LDS.64 R26, [R44+0x20] ;  /* 0x000020002c1a7984 */ /* 0x000f280000000a00 */
[----:B------:R-:W3:Y:S02]  /*3de0*/  LDG.E.64 R32, desc[UR6][R20.64+0x40] ;  /* 0x0000400614207981 */ /* 0x000ee4000c1e1b00 */
[----:B----4-:R-:W-:Y:S02]  /*3df0*/  DFMA R26, R24, R26, R28 ;  /* 0x0000001a181a722b */ /* 0x010fe4000000001c */
[----:B------:R-:W5:Y:S04]  /*3e00*/  LDS.64 R24, [R44+0x28] ;  /* 0x000028002c187984 */ /* 0x000f680000000a00 */
[----:B------:R-:W4:Y:S02]  /*3e10*/  LDG.E.64 R28, desc[UR6][R20.64+0x28] ;  /* 0x00002806141c7981 */ /* 0x000f24000c1e1b00 */
[----:B-----5:R-:W-:-:S02]  /*3e20*/  DFMA R24, R22, R24, R26 ;  /* 0x000000181618722b */ /* 0x020fc4000000001a */
[----:B------:R-:W2:Y:S04]  /*3e30*/  LDS.64 R22, [R44+0x30] ;  /* 0x000030002c167984 */ /* 0x000ea80000000a00 */
[----:B------:R-:W4:Y:S02]  /*3e40*/  LDS.64 R26, [R44+0x38] ;  /* 0x000038002c1a7984 */ /* 0x000f240000000a00 */
[----:B--2---:R-:W-:Y:S02]  /*3e50*/  DFMA R30, R30, R22, R24 ;  /* 0x000000161e1e722b */ /* 0x004fe40000000018 */
[----:B------:R-:W2:Y:S04]  /*3e60*/  LDG.E.64 R24, desc[UR6][R20.64+0x30] ;  /* 0x0000300614187981 */ /* 0x000ea8000c1e1b00 */
[----:B------:R-:W5:Y:S02]  /*3e70*/  LDG.E.64 R22, desc[UR6][R20.64+0x38] ;  /* 0x0000380614167981 */ /* 0x000f64000c1e1b00 */
[----:B----4-:R-:W-:-:S02]  /*3e80*/  DFMA R28, R28, R26, R30 ;  /* 0x0000001a1c1c722b */ /* 0x010fc4000000001e */
[----:B------:R-:W2:Y:S04]  /*3e90*/  LDS.64 R26, [R44+0x40] ;  /* 0x000040002c1a7984 */ /* 0x000ea80000000a00 */
[----:B------:R0:W4:Y:S02]  /*3ea0*/  LDG.E.64 R30, desc[UR6][R20.64+0x60] ;  /* 0x00006006141e7981 */ /* 0x000124000c1e1b00 */
[----:B--2---:R-:W-:Y:S02]  /*3eb0*/  DFMA R26, R24, R26, R28 ;  /* 0x0000001a181a722b */ /* 0x004fe4000000001c */
[----:B------:R-:W5:Y:S04]  /*3ec0*/  LDS.64 R24, [R44+0x48] ;  /* 0x000048002c187984 */ /* 0x000f680000000a00 */
[----:B------:R-:W2:Y:S02]  /*3ed0*/  LDG.E.64 R28, desc[UR6][R20.64+0x48] ;  /* 0x00004806141c7981 */ /* 0x000ea4000c1e1b00 */
[----:B-----5:R-:W-:-:S02]  /*3ee0*/  DFMA R24, R22, R24, R26 ;  /* 0x000000181618722b */ /* 0x020fc4000000001a */
[----:B------:R-:W3:Y:S04]  /*3ef0*/  LDS.64 R22, [R44+0x50] ;  /* 0x000050002c167984 */ /* 0x000ee80000000a00 */
[----:B------:R-:W2:Y:S02]  /*3f00*/  LDS.64 R26, [R44+0x58] ;  /* 0x000058002c1a7984 */ /* 0x000ea40000000a00 */
[----:B---3--:R-:W-:Y:S02]  /*3f10*/  DFMA R32, R32, R22, R24 ;  /* 0x000000162020722b */ /* 0x008fe40000000018 */
[----:B------:R-:W3:Y:S04]  /*3f20*/  LDG.E.64 R24, desc[UR6][R20.64+0x50] ;  /* 0x0000500614187981 */ /* 0x000ee8000c1e1b00 */
[----:B------:R-:W5:Y:S01]  /*3f30*/  LDG.E.64 R22, desc[UR6][R20.64+0x58] ;  /* 0x0000580614167981 */ /* 0x000f62000c1e1b00 */
[----:B------:R-:W-:-:S05]  /*3f40*/  VIADD R42, R42, 0xfffffff0 ;  /* 0xfffffff02a2a7836 */ /* 0x000fca0000000000 */
[----:B------:R-:W-:Y:S01]  /*3f50*/  ISETP.GT.AND P3, PT, R42, 0xe, PT ;  /* 0x0000000e2a00780c */ /* 0x000fe20003f64270 */
[----:B------:R-:W-:Y:S01]  /*3f60*/  VIADD R0, R0, 0x10 ;  /* 0x0000001000007836 */ /* 0x000fe20000000000 */
[----:B--2---:R-:W-:Y:S01]  /*3f70*/  DFMA R28, R28, R26, R32 ;  /* 0x0000001a1c1c722b */ /* 0x004fe20000000020 */
[----:B------:R-:W3:Y:S07]  /*3f80*/  LDS.64 R26, [R44+0x60] ;  /* 0x000060002c1a7984 */ /* 0x000eee0000000a00 */
[----:B---3--:R-:W-:Y:S01]  /*3f90*/  DFMA R26, R24, R26, R28 ;  /* 0x0000001a181a722b */ /* 0x008fe2000000001c */
[----:B------:R-:W5:Y:S07]  /*3fa0*/  LDS.64 R24, [R44+0x68] ;  /* 0x000068002c187984 */ /* 0x000f6e0000000a00 */
[----:B-----5:R-:W-:Y:S01]  /*3fb0*/  DFMA R24, R22, R24, R26 ;  /* 0x000000181618722b */ /* 0x020fe2000000001a */
[----:B------:R1:W4:Y:S01]  /*3fc0*/  LDS.64 R22, [R44+0x70] ;  /* 0x000070002c167984 */ /* 0x0003220000000a00 */
[----:B------:R-:W-:-:S04]  /*3fd0*/  IADD3 R26, P4, R20, 0x80, RZ ;  /* 0x00000080141a7810 */ /* 0x000fc80007f9e0ff */
[----:B0-----:R-:W-:Y:S01]  /*3fe0*/  MOV R20, R26 ;  /* 0x0000001a00147202 */ /* 0x001fe20000000f00 */
[----:B------:R-:W-:Y:S02]  /*3ff0*/  IMAD.X R21, RZ, RZ, R21, P4 ;  /* 0x000000ffff157224 */ /* 0x000fe400020e0615 */
[----:B-1----:R-:W-:Y:S01]  /*4000*/  VIADD R44, R44, 0x80 ;  /* 0x000000802c2c7836 */ /* 0x002fe20000000000 */
[----:B----4-:R-:W-:Y:S01]  /*4010*/  DFMA R30, R30, R22, R24 ;  /* 0x000000161e1e722b */ /* 0x010fe20000000018 */
[----:B------:R-:W-:Y:S10]  /*4020*/  @P3 BRA `(.L_x_844) ;  /* 0xfffffffc00203947 */ /* 0x000ff4000383ffff */
.L_x_843:
[----:B------:R-:W-:Y:S05]  /*4030*/  BSYNC B4 ;  /* 0x0000000000047941 */ /* 0x000fea0003800000 */
.L_x_842:
[----:B------:R-:W-:Y:S01]  /*4040*/  VIADD R22, R42, 0xfffffffe ;  /* 0xfffffffe2a167836 */ /* 0x000fe20000000000 */
[----:B------:R-:W-:Y:S04]  /*4050*/  BSSY B4, `(.L_x_845) ;  /* 0x0000022000047945 */ /* 0x000fe80003800000 */
[----:B------:R-:W-:-:S13]  /*4060*/  ISETP.GT.AND P3, PT, R22, 0x4, PT ;  /* 0x000000041600780c */ /* 0x000fda0003f64270 */
[----:B------:R-:W-:Y:S05]  /*4070*/  @!P3 BRA `(.L_x_846) ;  /* 0x00000000007cb947 */ /* 0x000fea0003800000 */
[----:B------:R-:W2:Y:S04]  /*4080*/  LDG.E.64 R32, desc[UR6][R20.64+-0x18] ;  /* 0xffffe80614207981 */ /* 0x000ea8000c1e1b00 */
[----:B------:R-:W3:Y:S04]  /*4090*/  LDG.E.64 R26, desc[UR6][R20.64+-0x10] ;  /* 0xfffff006141a7981 */ /* 0x000ee8000c1e1b00 */
[----:B------:R-:W4:Y:S04]  /*40a0*/  LDG.E.64 R22, desc[UR6][R20.64+-0x8] ;  /* 0xfffff80614167981 */ /* 0x000f28000c1e1b00 */
[----:B------:R-:W5:Y:S04]  /*40b0*/  LDG.E.64 R24, desc[UR6][R20.64] ;  /* 0x0000000614187981 */ /* 0x000f68000c1e1b00 */
[----:B------:R-:W2:Y:S02]  /*40c0*/  LDS.64 R28, [R44+-0x8] ;  /* 0xfffff8002c1c7984 */ /* 0x000ea40000000a00 */
[----:B--2---:R-:W-:-:S02]  /*40d0*/  DFMA R32, R32, R28, R30 ;  /* 0x0000001c2020722b */ /* 0x004fc4000000001e */
[----:B------:R-:W3:Y:S04]  /*40e0*/  LDS.64 R28, [R44] ;  /* 0x000000002c1c7984 */ /* 0x000ee80000000a00 */
[----:B------:R0:W2:Y:S02]  /*40f0*/  LDG.E.64 R30, desc[UR6][R20.64+0x20] ;  /* 0x00002006141e7981 */ /* 0x0000a4000c1e1b00 */
[----:B---3--:R-:W-:Y:S02]  /*4100*/  DFMA R26, R26, R28, R32 ;  /* 0x0000001c1a1a722b */ /* 0x008fe40000000020 */
[----:B------:R-:W4:Y:S04]  /*4110*/  LDS.64 R28, [R44+0x8] ;  /* 0x000008002c1c7984 */ /* 0x000f280000000a00 */
[----:B------:R-:W-:Y:S02]  /*4120*/  LDS.64 R32, [R44+0x18] ;  /* 0x000018002c207984 */ /* 0x000fe40000000a00 */
[----:B----4-:R-:W-:-:S02]  /*4130*/  DFMA R28, R22, R28, R26 ;  /* 0x0000001c161c722b */ /* 0x010fc4000000001a */
[----:B------:R-:W5:Y:S04]  /*4140*/  LDS.64 R26, [R44+0x10] ;  /* 0x000010002c1a7984 */ /* 0x000f680000000a00 */
[----:B------:R-:W3:Y:S02]  /*4150*/  LDG.E.64 R22, desc[UR6][R20.64+0x8] ;  /* 0x0000080614167981 */ /* 0x000ee4000c1e1b00 */
[----:B-----5:R-:W-:Y:S02]  /*4160*/  DFMA R24, R24, R26, R28 ;  /* 0x0000001a1818722b */ /* 0x020fe4000000001c */
[----:B------:R-:W4:Y:S04]  /*4170*/  LDG.E.64 R26, desc[UR6][R20.64+0x10] ;  /* 0x00001006141a7981 */ /* 0x000f28000c1e1b00 */
[----:B------:R-:W5:Y:S01]  /*4180*/  LDG.E.64 R28, desc[UR6][R20.64+0x18] ;  /* 0x00001806141c7981 */ /* 0x000f62000c1e1b00 */
[----:B------:R-:W-:Y:S01]  /*4190*/  PLOP3.LUT P0, PT, PT, PT, PT, 0x8, 0x0 ;  /* 0x000000000000781c */ /* 0x000fe20003f0e170 */
[----:B------:R-:W-:-:S02]  /*41a0*/  VIADD R0, R0, 0x8 ;  /* 0x0000000800007836 */ /* 0x000fc40000000000 */
[----:B------:R-:W-:Y:S01]  /*41b0*/  VIADD R42, R42, 0xfffffff8 ;  /* 0xfffffff82a2a7836 */ /* 0x000fe20000000000 */
[----:B---3--:R-:W-:Y:S01]  /*41c0*/  DFMA R24, R22, R32, R24 ;  /* 0x000000201618722b */ /* 0x008fe20000000018 */
[----:B------:R-:W4:Y:S07]  /*41d0*/  LDS.64 R22, [R44+0x20] ;  /* 0x000020002c167984 */ /* 0x000f2e0000000a00 */
[----:B----4-:R-:W-:Y:S01]  /*41e0*/  DFMA R24, R26, R22, R24 ;  /* 0x000000161a18722b */ /* 0x010fe20000000018 */
[----:B------:R-:W5:Y:S01]  /*41f0*/  LDS.64 R22, [R44+0x28] ;  /* 0x000028002c167984 */ /* 0x000f620000000a00 */
[----:B------:R-:W-:-:S06]  /*4200*/  IADD3 R26, P3, R20, 0x40, RZ ;  /* 0x00000040141a7810 */ /* 0x000fcc0007f7e0ff */
[----:B-----5:R-:W-:Y:S01]  /*4210*/  DFMA R24, R28, R22, R24 ;  /* 0x000000161c18722b */ /* 0x020fe20000000018 */
[----:B------:R1:W2:Y:S01]  /*4220*/  LDS.64 R22, [R44+0x30] ;  /* 0x000030002c167984 */ /* 0x0002a20000000a00 */
[----:B0-----:R-:W-:Y:S02]  /*4230*/  IMAD.X R21, RZ, RZ, R21, P3 ;  /* 0x000000ffff157224 */ /* 0x001fe400018e0615 */
[----:B------:R-:W-:Y:S02]  /*4240*/  IMAD.MOV.U32 R20, RZ, RZ, R26 ;  /* 0x000000ffff147224 */ /* 0x000fe400078e001a */
[----:B-1----:R-:W-:Y:S02]  /*4250*/  VIADD R44, R44, 0x40 ;  /* 0x000000402c2c7836 */ /* 0x002fe40000000000 */
[----:B--2---:R-:W-:-:S11]  /*4260*/  DFMA R30, R30, R22, R24 ;  /* 0x000000161e1e722b */ /* 0x004fd60000000018 */
.L_x_846:
[----:B------:R-:W-:Y:S05]  /*4270*/  BSYNC B4 ;  /* 0x0000000000047941 */ /* 0x000fea0003800000 */
.L_x_845:
[----:B------:R-:W-:-:S13]  /*4280*/  ISETP.NE.OR P0, PT, R42, 0x2, P0 ;  /* 0x000000022a00780c */ /* 0x000fda0000705670 */
[----:B------:R-:W-:Y:S05]  /*4290*/  @!P0 BREAK B3 ;  /* 0x0000000000038942 */ /* 0x000fea0003800000 */
[----:B------:R-:W-:Y:S05]  /*42a0*/  @!P0 BRA `(.L_x_839) ;  /* 0x0000000000548947 */ /* 0x000fea0003800000 */
.L_x_841:
[----:B------:R-:W-:Y:S05]  /*42b0*/  BSYNC B3 ;  /* 0x0000000000037941 */ /* 0x000fea0003800000 */
.L_x_840:
[----:B------:R-:W2:Y:S04]  /*42c0*/  LDG.E.64 R32, desc[UR6][R20.64+-0x18] ;  /* 0xffffe80614207981 */ /* 0x000ea8000c1e1b00 */
[----:B------:R-:W3:Y:S04]  /*42d0*/  LDG.E.64 R26, desc[UR6][R20.64+-0x10] ;  /* 0xfffff006141a7981 */ /* 0x000ee8000c1e1b00 */
[----:B------:R-:W4:Y:S04]  /*42e0*/  LDG.E.64 R24, desc[UR6][R20.64+-0x8] ;  /* 0xfffff80614187981 */ /* 0x000f28000c1e1b00 */
[----:B------:R0:W5:Y:S01]  /*42f0*/  LDG.E.64 R22, desc[UR6][R20.64] ;  /* 0x0000000614167981 */ /* 0x000162000c1e1b00 */
[----:B------:R-:W-:Y:S01]  /*4300*/  IADD3 R42, R42, -0x4, RZ ;  /* 0xfffffffc2a2a7810 */ /* 0x000fe20007ffe0ff */
[----:B------:R-:W-:-:S02]  /*4310*/  VIADD R0, R0, 0x4 ;  /* 0x0000000400007836 */ /* 0x000fc40000000000 */
[----:B------:R-:W2:Y:S01]  /*4320*/  LDS.64 R28, [R44+-0x8] ;  /* 0xfffff8002c1c7984 */ /* 0x000ea20000000a00 */
[----:B------:R-:W-:Y:S01]  /*4330*/  ISETP.NE.AND P0, PT, R42, 0x2, PT ;  /* 0x000000022a00780c */ /* 0x000fe20003f05270 */
[----:B--2---:R-:W-:Y:S02]  /*4340*/  DFMA R32, R32, R28, R30 ;  /* 0x0000001c2020722b */ /* 0x004fe4000000001e */
[----:B------:R-:W3:Y:S04]  /*4350*/  LDS.64 R28, [R44] ;  /* 0x000000002c1c7984 */ /* 0x000ee80000000a00 */
[----:B------:R-:W-:Y:S02]  /*4360*/  LDS.64 R30, [R44+0x10] ;  /* 0x000010002c1e7984 */ /* 0x000fe40000000a00 */
[----:B---3--:R-:W-:-:S02]  /*4370*/  DFMA R28, R26, R28, R32 ;  /* 0x0000001c1a1c722b */ /* 0x008fc40000000020 */
[----:B------:R1:W4:Y:S02]  /*4380*/  LDS.64 R26, [R44+0x8] ;  /* 0x000008002c1a7984 */ /* 0x0003240000000a00 */
[----:B-1----:R-:W-:-:S04]  /*4390*/  VIADD R44, R44, 0x20 ;  /* 0x000000202c2c7836 */ /* 0x002fc80000000000 */
[----:B----4-:R-:W-:Y:S01]  /*43a0*/  DFMA R24, R24, R26, R28 ;  /* 0x0000001a1818722b */ /* 0x010fe2000000001c */
[----:B------:R-:W-:-:S05]  /*43b0*/  IADD3 R26, P3, R20, 0x20, RZ ;  /* 0x00000020141a7810 */ /* 0x000fca0007f7e0ff */
[----:B0-----:R-:W-:Y:S02]  /*43c0*/  IMAD.X R21, RZ, RZ, R21, P3 ;  /* 0x000000ffff157224 */ /* 0x001fe400018e0615 */
[----:B-----5:R-:W-:Y:S01]  /*43d0*/  DFMA R30, R22, R30, R24 ;  /* 0x0000001e161e722b */ /* 0x020fe20000000018 */
[----:B------:R-:W-:Y:S01]  /*43e0*/  IMAD.MOV.U32 R20, RZ, RZ, R26 ;  /* 0x000000ffff147224 */ /* 0x000fe200078e001a */
[----:B------:R-:W-:Y:S09]  /*43f0*/  @P0 BRA `(.L_x_840) ;  /* 0xfffffffc00b00947 */ /* 0x000ff2000383ffff */
.L_x_839:
[----:B------:R-:W-:Y:S05]  /*4400*/  BSYNC B2 ;  /* 0x0000000000027941 */ /* 0x000fea0003800000 */
.L_x_838:
[----:B------:R-:W-:-:S13]  /*4410*/  ISETP.NE.AND P0, PT, R37, RZ, PT ;  /* 0x000000ff2500720c */ /* 0x000fda0003f05270 */
[----:B------:R-:W-:Y:S05]  /*4420*/  @!P0 BRA `(.L_x_837) ;  /* 0x0000000000388947 */ /* 0x000fea0003800000 */
[----:B------:R-:W-:-:S05]  /*4430*/  IMAD.WIDE R26, R0, 0x8, R18 ;  /* 0x00000008001a7825 */ /* 0x000fca00078e0212 */
[----:B------:R-:W2:Y:S01]  /*4440*/  LDG.E.64 R18, desc[UR6][R26.64] ;  /* 0x000000061a127981 */ /* 0x000ea2000c1e1b00 */
[----:B------:R-:W-:Y:S01]  /*4450*/  IMAD R0, R0, 0x8, R41 ;  /* 0x0000000800007824 */ /* 0x000fe200078e0229 */
[----:B------:R-:W-:-:S04]  /*4460*/  ISETP.NE.AND P0, PT, R37, 0x1, PT ;  /* 0x000000012500780c */ /* 0x000fc80003f05270 */
[----:B------:R-:W2:Y:S02]  /*4470*/  LDS.64 R20, [R0] ;  /* 0x0000000000147984 */ /* 0x000ea40000000a00 */
[----:B--2---:R-:W-:-:S07]  /*4480*/  DFMA R30, R18, R20, R30 ;  /* 0x00000014121e722b */ /* 0x004fce000000001e */
[----:B------:R-:W-:Y:S05]  /*4490*/  @!P0 BRA `(.L_x_837) ;  /* 0x00000000001c8947 */ /* 0x000fea0003800000 */
[----:B------:R-:W-:Y:S01]  /*44a0*/  ISETP.NE.AND P0, PT, R37, 0x2, PT ;  /* 0x000000022500780c */ /* 0x000fe20003f05270 */
[----:B------:R-:W2:Y:S04]  /*44b0*/  LDG.E.64 R24, desc[UR6][R26.64+0x8] ;  /* 0x000008061a187981 */ /* 0x000ea8000c1e1b00 */
[----:B------:R-:W2:Y:S08]  /*44c0*/  LDS.64 R22, [R0+0x8] ;  /* 0x0000080000167984 */ /* 0x000eb00000000a00 */
[----:B------:R-:W3:Y:S04]  /*44d0*/  @P0 LDG.E.64 R20, desc[UR6][R26.64+0x10] ;  /* 0x000010061a140981 */ /* 0x000ee8000c1e1b00 */
[----:B------:R-:W3:Y:S01]  /*44e0*/  @P0 LDS.64 R18, [R0+0x10] ;  /* 0x0000100000120984 */ /* 0x000ee20000000a00 */
[----:B--2---:R-:W-:-:S08]  /*44f0*/  DFMA R30, R24, R22, R30 ;  /* 0x00000016181e722b */ /* 0x004fd0000000001e */
[----:B---3--:R-:W-:-:S11]  /*4500*/  @P0 DFMA R30, R20, R18, R30 ;  /* 0x00000012141e022b */ /* 0x008fd6000000001e */
.L_x_837:
[----:B------:R-:W-:Y:S05]  /*4510*/  BSYNC B1 ;  /* 0x0000000000017941 */ /* 0x000fea0003800000 */
.L_x_836:
[C---:B------:R-:W-:Y:S01]  /*4520*/  IMAD R19, R2.reuse, 0x8, R9 ;  /* 0x0000000802137824 */ /* 0x040fe200078e0209 */
[----:B------:R-:W-:-:S04]  /*4530*/  IADD3 R2, R2, 0x1, RZ ;  /* 0x0000000102027810 */ /* 0x000fc80007ffe0ff */
[----:B------:R0:W-:Y:S01]  /*4540*/  STS.64 [R19], R30 ;  /* 0x0000001e13007388 */ /* 0x0001e20000000a00 */
[----:B------:R-:W-:-:S13]  /*4550*/  ISETP.GE.AND P0, PT, R2, R43, PT ;  /* 0x0000002b0200720c */ /* 0x000fda0003f06270 */
[----:B0-----:R-:W-:Y:S05]  /*4560*/  @!P0 BRA `(.L_x_847) ;  /* 0xfffffff400388947 */ /* 0x001fea000383ffff */
.L_x_835:
[----:B------:R-:W-:Y:S05]  /*4570*/  BSYNC B0 ;  /* 0x0000000000007941 */ /* 0x000fea0003800000 */
.L_x_834:
[----:B------:R-:W-:Y:S05]  /*4580*/  WARPSYNC.ALL ;  /* 0x0000000000007948 */ /* 0x000fea0003800000 */
[----:B------:R-:W-:Y:S01]  /*4590*/  LDS.64 R26, [R38] ;  /* 0x00000000261a7984 */ /* 0x000fe20000000a00 */
[----:B------:R-:W-:Y:S01]  /*45a0*/  ISETP.GE.AND P0, PT, R43, 0x2, PT ;  /* 0x000000022b00780c */ /* 0x000fe20003f06270 */
[----:B------:R-:W-:Y:S02]  /*45b0*/  BSSY B0, `(.L_x_848) ;  /* 0x0000090000007945 */ /* 0x000fe40003800000 */
[----:B------:R-:W0:Y:S02]  /*45c0*/  LDS.64 R2, [R9] ;  /* 0x0000000009027984 */ /* 0x000e240000000a00 */
[----:B0-----:R-:W-:-:S08]  /*45d0*/  DMUL R26, R26, R2 ;  /* 0x000000021a1a7228 */ /* 0x001fd00000000000 */
[----:B------:R-:W-:Y:S05]  /*45e0*/  @!P0 BRA `(.L_x_849) ;  /* 0x0000000800308947 */ /* 0x000fea0003800000 */
[----:B------:R-:W-:Y:S01]  /*45f0*/  BSSY B1, `(.L_x_850) ;  /* 0x000007b000017945 */ /* 0x000fe20003800000 */
[----:B------:R-:W-:-:S03]  /*4600*/  IMAD.MOV.U32 R32, RZ, RZ, 0x1 ;  /* 0x00000001ff207424 */ /* 0x000fc600078e00ff */
[----:B------:R-:W-:Y:S05]  /*4610*/  @!P2 BRA `(.L_x_851) ;  /* 0x0000000400e0a947 */ /* 0x000fea0003800000 */
[----:B------:R-:W-:Y:S01]  /*4620*/  ISETP.GT.AND P0, PT, R8, RZ, PT ;  /* 0x000000ff0800720c */ /* 0x000fe20003f04270 */
[----:B------:R-:W-:Y:S01]  /*4630*/  BSSY B2, `(.L_x_852) ;  /* 0x0000064000027945 */ /* 0x000fe20003800000 */
[----:B------:R-:W-:Y:S02]  /*4640*/  IMAD.MOV.U32 R32, RZ, RZ, 0x1 ;  /* 0x00000001ff207424 */ /* 0x000fe400078e00ff */
[----:B------:R-:W-:-:S09]  /*4650*/  IMAD.MOV.U32 R0, RZ, RZ, R8 ;  /* 0x000000ffff007224 */ /* 0x000fd200078e0008 */
[----:B------:R-:W-:Y:S05]  /*4660*/  @!P0 BRA `(.L_x_853) ;  /* 0x0000000400808947 */ /* 0x000fea0003800000 */
[----:B------:R-:W-:Y:S01]  /*4670*/  ISETP.GT.AND P3, PT, R0, 0xc, PT ;  /* 0x0000000c0000780c */ /* 0x000fe20003f64270 */
[----:B------:R-:W-:Y:S01]  /*4680*/  BSSY B3, `(.L_x_854) ;  /* 0x000003a000037945 */ /* 0x000fe20003800000 */
[----:B------:R-:W-:-:S11]  /*4690*/  PLOP3.LUT P0, PT, PT, PT, PT, 0x80, 0x0 ;  /* 0x000000000000781c */ /* 0x000fd60003f0f070 */
[----:B------:R-:W-:Y:S05]  /*46a0*/  @!P3 BRA `(.L_x_855) ;  /* 0x0000000000dcb947 */ /* 0x000fea0003800000 */
[----:B------:R-:W-:-:S13]  /*46b0*/  PLOP3.LUT P0, PT, PT, PT, PT, 0x8, 0x0 ;  /* 0x000000000000781c */ /* 0x000fda0003f0e170 */
.L_x_856:
[C---:B------:R-:W-:Y:S02]  /*46c0*/  IMAD R42, R32.reuse, 0x8, R9 ;  /* 0x00000008202a7824 */ /* 0x040fe400078e0209 */
[C---:B------:R-:W-:Y:S01]  /*46d0*/  IMAD R33, R32.reuse, 0x8, R38 ;  /* 0x0000000820217824 */ /* 0x040fe200078e0226 */
[----:B------:R-:W-:Y:S01]  /*46e0*/  IADD3 R32, R32, 0x10, RZ ;  /* 0x0000001020207810 */ /* 0x000fe20007ffe0ff */
[----:B------:R-:W-:Y:S01]  /*46f0*/  VIADD R0, R0, 0xfffffff0 ;  /* 0xfffffff000007836 */ /* 0x000fe20000000000 */
[----:B------:R-:W-:Y:S04]  /*4700*/  LDS.64 R18, [R42] ;  /* 0x000000002a127984 */ /* 0x000fe80000000a00 */
[----:B------:R-:W0:Y:S01]  /*4710*/  LDS.64 R24, [R33] ;  /* 0x0000000021187984 */ /* 0x000e220000000a00 */
[----:B------:R-:W-:-:S03]  /*4720*/  ISETP.GT.AND P3, PT, R0, 0xc, PT ;  /* 0x0000000c0000780c */ /* 0x000fc60003f64270 */
[----:B------:R-:W-:Y:S04]  /*4730*/  LDS.64 R16, [R42+0x8] ;  /* 0x000008002a107984 */ /* 0x000fe80000000a00 */
[----:B------:R-:W1:Y:S04]  /*4740*/  LDS.64 R22, [R33+0x8] ;  /* 0x0000080021167984 */ /* 0x000e680000000a00 */
[----:B------:R-:W-:Y:S04]  /*4750*/  LDS.64 R2, [R42+0x10] ;  /* 0x000010002a027984 */ /* 0x000fe80000000a00 */
[----:B------:R-:W2:Y:S04]  /*4760*/  LDS.64 R20, [R33+0x10] ;  /* 0x0000100021147984 */ /* 0x000ea80000000a00 */
[----:B------:R-:W-:Y:S04]  /*4770*/  LDS.64 R30, [R33+0x58] ;  /* 0x00005800211e7984 */ /* 0x000fe80000000a00 */
[----:B------:R-:W-:Y:S01]  /*4780*/  LDS.64 R28, [R42+0x60] ;  /* 0x000060002a1c7984 */ /* 0x000fe20000000a00 */
[----:B0-----:R-:W-:-:S03]  /*4790*/  DFMA R24, R18, R24, R26 ;  /* 0x000000181218722b */ /* 0x001fc6000000001a */
[----:B------:R-:W-:Y:S04]  /*47a0*/  LDS.64 R18, [R42+0x18] ;  /* 0x000018002a127984 */ /* 0x000fe80000000a00 */
[----:B------:R-:W0:Y:S01]  /*47b0*/  LDS.64 R26, [R33+0x18] ;  /* 0x00001800211a7984 */ /* 0x000e220000000a00 */
[----:B-1----:R-:W-:-:S03]  /*47c0*/  DFMA R22, R16, R22, R24 ;  /* 0x000000161016722b */ /* 0x002fc60000000018 */
[----:B------:R-:W-:Y:S04]  /*47d0*/  LDS.64 R16, [R42+0x20] ;  /* 0x000020002a107984 */ /* 0x000fe80000000a00 */
[----:B------:R-:W1:Y:S01]  /*47e0*/  LDS.64 R24, [R33+0x20] ;  /* 0x0000200021187984 */ /* 0x000e620000000a00 */
[----:B--2---:R-:W-:-:S03]  /*47f0*/  DFMA R20, R2, R20, R22 ;  /* 0x000000140214722b */ /* 0x004fc60000000016 */
[----:B------:R-:W-:Y:S04]  /*4800*/  LDS.64 R2, [R42+0x28] ;  /* 0x000028002a027984 */ /* 0x000fe80000000a00 */
[----:B------:R-:W2:Y:S01]  /*4810*/  LDS.64 R22, [R33+0x28] ;  /* 0x0000280021167984 */ /* 0x000ea20000000a00 */
        /* <DEDUP_REMOVED lines=16> */
[----:B------:R-:W2:Y:S04]  /*4920*/  LDS.64 R2, [R42+0x58] ;  /* 0x000058002a027984 */ /* 0x000ea80000000a00 */
[----:B------:R-:W3:Y:S01]  /*4930*/  LDS.64 R26, [R33+0x60] ;  /* 0x00006000211a7984 */ /* 0x000ee20000000a00 */
        /* <DEDUP_REMOVED lines=9> */
[----:B---3--:R-:W-:-:S08]  /*49d0*/  DFMA R26, R28, R26, R30 ;  /* 0x0000001a1c1a722b */ /* 0x008fd0000000001e */
[----:B0-----:R-:W-:-:S08]  /*49e0*/  DFMA R22, R24, R22, R26 ;  /* 0x000000161816722b */ /* 0x001fd0000000001a */
[----:B-1----:R-:W-:-:S08]  /*49f0*/  DFMA R18, R20, R18, R22 ;  /* 0x000000121412722b */ /* 0x002fd00000000016 */
[----:B--2---:R-:W-:Y:S01]  /*4a00*/  DFMA R26, R16, R2, R18 ;  /* 0x00000002101a722b */ /* 0x004fe20000000012 */
[----:B------:R-:W-:Y:S10]  /*4a10*/  @P3 BRA `(.L_x_856) ;  /* 0xfffffffc00283947 */ /* 0x000ff4000383ffff */
.L_x_855:
[----:B------:R-:W-:Y:S05]  /*4a20*/  BSYNC B3 ;  /* 0x0000000000037941 */ /* 0x000fea0003800000 */
.L_x_854:
[----:B------:R-:W-:Y:S01]  /*4a30*/  ISETP.GT.AND P3, PT, R0, 0x4, PT ;  /* 0x000000040000780c */ /* 0x000fe20003f64270 */
[----:B------:R-:W-:-:S12]  /*4a40*/  BSSY B3, `(.L_x_857) ;  /* 0x000001f000037945 */ /* 0x000fd80003800000 */
[----:B------:R-:W-:Y:S05]  /*4a50*/  @!P3 BRA `(.L_x_858) ;  /* 0x000000000074b947 */ /* 0x000fea0003800000 */
[C---:B------:R-:W-:Y:S01]  /*4a60*/  IMAD R42, R32.reuse, 0x8, R9 ;  /* 0x00000008202a7824 */ /* 0x040fe200078e0209 */
[----:B------:R-:W-:Y:S01]  /*4a70*/  PLOP3.LUT P0, PT, PT, PT, PT, 0x8, 0x0 ;  /* 0x000000000000781c */ /* 0x000fe20003f0e170 */
[----:B------:R-:W-:Y:S02]  /*4a80*/  IMAD R33, R32, 0x8, R38 ;  /* 0x0000000820217824 */ /* 0x000fe400078e0226 */
[----:B------:R-:W-:Y:S01]  /*4a90*/  VIADD R0, R0, 0xfffffff8 ;  /* 0xfffffff800007836 */ /* 0x000fe20000000000 */
[----:B------:R-:W-:Y:S01]  /*4aa0*/  LDS.64 R2, [R42] ;  /* 0x000000002a027984 */ /* 0x000fe20000000a00 */
[----:B------:R-:W-:-:S03]  /*4ab0*/  VIADD R32, R32, 0x8 ;  /* 0x0000000820207836 */ /* 0x000fc60000000000 */
[----:B------:R-:W0:Y:S04]  /*4ac0*/  LDS.64 R24, [R33] ;  /* 0x0000000021187984 */ /* 0x000e280000000a00 */
[----:B------:R-:W-:Y:S04]  /*4ad0*/  LDS.64 R22, [R42+0x8] ;  /* 0x000008002a167984 */ /* 0x000fe80000000a00 */
[----:B------:R-:W1:Y:S04]  /*4ae0*/  LDS.64 R20, [R33+0x8] ;  /* 0x0000080021147984 */ /* 0x000e680000000a00 */
[----:B------:R-:W-:Y:S04]  /*4af0*/  LDS.64 R18, [R42+0x10] ;  /* 0x000010002a127984 */ /* 0x000fe80000000a00 */
[----:B------:R-:W2:Y:S04]  /*4b00*/  LDS.64 R16, [R33+0x10] ;  /* 0x0000100021107984 */ /* 0x000ea80000000a00 */
[----:B------:R-:W-:Y:S04]  /*4b10*/  LDS.64 R30, [R33+0x18] ;  /* 0x00001800211e7984 */ /* 0x000fe80000000a00 */
[----:B------:R-:W-:Y:S01]  /*4b20*/  LDS.64 R28, [R42+0x20] ;  /* 0x000020002a1c7984 */ /* 0x000fe20000000a00 */
[----:B0-----:R-:W-:-:S03]  /*4b30*/  DFMA R24, R2, R24, R26 ;  /* 0x000000180218722b */ /* 0x001fc6000000001a */
[----:B------:R-:W0:Y:S04]  /*4b40*/  LDS.64 R2, [R42+0x18] ;  /* 0x000018002a027984 */ /* 0x000e280000000a00 */
[----:B------:R-:W3:Y:S01]  /*4b50*/  LDS.64 R26, [R33+0x20] ;  /* 0x00002000211a7984 */ /* 0x000ee20000000a00 */
        /* <DEDUP_REMOVED lines=9> */
[----:B---3--:R-:W-:-:S08]  /*4bf0*/  DFMA R26, R28, R26, R30 ;  /* 0x0000001a1c1a722b */ /* 0x008fd0000000001e */
[----:B-1----:R-:W-:-:S08]  /*4c00*/  DFMA R22, R24, R22, R26 ;  /* 0x000000161816722b */ /* 0x002fd0000000001a */
[----:B--2---:R-:W-:-:S08]  /*4c10*/  DFMA R18, R20, R18, R22 ;  /* 0x000000121412722b */ /* 0x004fd00000000016 */
[----:B0-----:R-:W-:-:S11]  /*4c20*/  DFMA R26, R2, R16, R18 ;  /* 0x00000010021a722b */ /* 0x001fd60000000012 */
.L_x_858:
[----:B------:R-:W-:Y:S05]  /*4c30*/  BSYNC B3 ;  /* 0x0000000000037941 */ /* 0x000fea0003800000 */
.L_x_857:
[----:B------:R-:W-:-:S13]  /*4c40*/  ISETP.NE.OR P0, PT, R0, RZ, P0 ;  /* 0x000000ff0000720c */ /* 0x000fda0000705670 */
[----:B------:R-:W-:Y:S05]  /*4c50*/  @!P0 BREAK B2 ;  /* 0x0000000000028942 */ /* 0x000fea0003800000 */
[----:B------:R-:W-:Y:S05]  /*4c60*/  @!P0 BRA `(.L_x_851) ;  /* 0x00000000004c8947 */ /* 0x000fea0003800000 */
.L_x_853:
[----:B------:R-:W-:Y:S05]  /*4c70*/  BSYNC B2 ;  /* 0x0000000000027941 */ /* 0x000fea0003800000 */
.L_x_852:
[----:B------:R-:W-:Y:S01]  /*4c80*/  IMAD R33, R32, 0x8, R9 ;  /* 0x0000000820217824 */ /* 0x000fe200078e0209 */
[----:B------:R-:W-:Y:S01]  /*4c90*/  IADD3 R0, R0, -0x4, RZ ;  /* 0xfffffffc00007810 */ /* 0x000fe20007ffe0ff */
[C---:B------:R-:W-:Y:S02]  /*4ca0*/  IMAD R42, R32.reuse, 0x8, R38 ;  /* 0x00000008202a7824 */ /* 0x040fe400078e0226 */
[----:B------:R-:W-:Y:S01]  /*4cb0*/  VIADD R32, R32, 0x4 ;  /* 0x0000000420207836 */ /* 0x000fe20000000000 */
[----:B------:R-:W-:Y:S01]  /*4cc0*/  LDS.64 R30, [R33] ;  /* 0x00000000211e7984 */ /* 0x000fe20000000a00 */
[----:B------:R-:W-:-:S03]  /*4cd0*/  ISETP.NE.AND P0, PT, R0, RZ, PT ;  /* 0x000000ff0000720c */ /* 0x000fc60003f05270 */
[----:B------:R-:W0:Y:S04]  /*4ce0*/  LDS.64 R28, [R42] ;  /* 0x000000002a1c7984 */ /* 0x000e280000000a00 */
[----:B------:R-:W-:Y:S04]  /*4cf0*/  LDS.64 R24, [R33+0x8] ;  /* 0x0000080021187984 */ /* 0x000fe80000000a00 */
[----:B------:R-:W1:Y:S04]  /*4d00*/  LDS.64 R22, [R42+0x8] ;  /* 0x000008002a167984 */ /* 0x000e680000000a00 */
[----:B------:R-:W-:Y:S04]  /*4d10*/  LDS.64 R20, [R33+0x10] ;  /* 0x0000100021147984 */ /* 0x000fe80000000a00 */
[----:B------:R-:W2:Y:S04]  /*4d20*/  LDS.64 R18, [R42+0x10] ;  /* 0x000010002a127984 */ /* 0x000ea80000000a00 */
[----:B------:R-:W-:Y:S04]  /*4d30*/  LDS.64 R16, [R33+0x18] ;  /* 0x0000180021107984 */ /* 0x000fe80000000a00 */
[----:B------:R-:W3:Y:S01]  /*4d40*/  LDS.64 R2, [R42+0x18] ;  /* 0x000018002a027984 */ /* 0x000ee20000000a00 */
[----:B0-----:R-:W-:-:S08]  /*4d50*/  DFMA R28, R30, R28, R26 ;  /* 0x0000001c1e1c722b */ /* 0x001fd0000000001a */
[----:B-1----:R-:W-:-:S08]  /*4d60*/  DFMA R22, R24, R22, R28 ;  /* 0x000000161816722b */ /* 0x002fd0000000001c */
[----:B--2---:R-:W-:-:S08]  /*4d70*/  DFMA R18, R20, R18, R22 ;  /* 0x000000121412722b */ /* 0x004fd00000000016 */
[----:B---3--:R-:W-:Y:S01]  /*4d80*/  DFMA R26, R16, R2, R18 ;  /* 0x00000002101a722b */ /* 0x008fe20000000012 */
[----:B------:R-:W-:Y:S10]  /*4d90*/  @P0 BRA `(.L_x_852) ;  /* 0xfffffffc00b80947 */ /* 0x000ff4000383ffff */
.L_x_851:
[----:B------:R-:W-:Y:S05]  /*4da0*/  BSYNC B1 ;  /* 0x0000000000017941 */ /* 0x000fea0003800000 */
.L_x_850:
[----:B------:R-:W-:-:S13]  /*4db0*/  ISETP.NE.AND P0, PT, R35, RZ, PT ;  /* 0x000000ff2300720c */ /* 0x000fda0003f05270 */
[----:B------:R-:W-:Y:S05]  /*4dc0*/  @!P0 BRA `(.L_x_849) ;  /* 0x0000000000388947 */ /* 0x000fea0003800000 */
[C---:B------:R-:W-:Y:S01]  /*4dd0*/  IMAD R0, R32.reuse, 0x8, R9 ;  /* 0x0000000820007824 */ /* 0x040fe200078e0209 */
[----:B------:R-:W-:Y:S01]  /*4de0*/  ISETP.NE.AND P0, PT, R35, 0x1, PT ;  /* 0x000000012300780c */ /* 0x000fe20003f05270 */
[----:B------:R-:W-:-:S03]  /*4df0*/  IMAD R32, R32, 0x8, R38 ;  /* 0x0000000820207824 */ /* 0x000fc600078e0226 */
[----:B------:R-:W-:Y:S04]  /*4e00*/  LDS.64 R16, [R0] ;  /* 0x0000000000107984 */ /* 0x000fe80000000a00 */
[----:B------:R-:W0:Y:S02]  /*4e10*/  LDS.64 R2, [R32] ;  /* 0x0000000020027984 */ /* 0x000e240000000a00 */
[----:B0-----:R-:W-:-:S03]  /*4e20*/  DFMA R26, R16, R2, R26 ;  /* 0x00000002101a722b */ /* 0x001fc6000000001a */
[----:B------:R-:W-:Y:S08]  /*4e30*/  @!P0 BRA `(.L_x_849) ;  /* 0x00000000001c8947 */ /* 0x000ff00003800000 */
[----:B------:R-:W-:Y:S01]  /*4e40*/  ISETP.NE.AND P0, PT, R35, 0x2, PT ;  /* 0x000000022300780c */ /* 0x000fe20003f05270 */
[----:B------:R-:W-:Y:S04]  /*4e50*/  LDS.64 R20, [R0+0x8] ;  /* 0x0000080000147984 */ /* 0x000fe80000000a00 */
[----:B------:R-:W0:Y:S08]  /*4e60*/  LDS.64 R18, [R32+0x8] ;  /* 0x0000080020127984 */ /* 0x000e300000000a00 */
[----:B------:R-:W-:Y:S04]  /*4e70*/  @P0 LDS.64 R16, [R0+0x10] ;  /* 0x0000100000100984 */ /* 0x000fe80000000a00 */
[----:B------:R-:W1:Y:S01]  /*4e80*/  @P0 LDS.64 R2, [R32+0x10] ;  /* 0x0000100020020984 */ /* 0x000e620000000a00 */
[----:B0-----:R-:W-:-:S08]  /*4e90*/  DFMA R26, R20, R18, R26 ;  /* 0x00000012141a722b */ /* 0x001fd0000000001a */
[----:B-1----:R-:W-:-:S11]  /*4ea0*/  @P0 DFMA R26, R16, R2, R26 ;  /* 0x00000002101a022b */ /* 0x002fd6000000001a */
.L_x_849:
[----:B------:R-:W-:Y:S05]  /*4eb0*/  BSYNC B0 ;  /* 0x0000000000007941 */ /* 0x000fea0003800000 */
.L_x_848:
[----:B------:R-:W-:Y:S05]  /*4ec0*/  WARPSYNC.ALL ;  /* 0x0000000000007948 */ /* 0x000fea0003800000 */
[----:B------:R-:W-:Y:S01]  /*4ed0*/  SHF.R.S32.HI R0, RZ, 0x1f, R5 ;  /* 0x0000001fff007819 */ /* 0x000fe20000011405 */
[----:B------:R-:W-:Y:S01]  /*4ee0*/  ULDC.64 UR8, c[0x0][0x290] ;  /* 0x0000a40000087ab9 */ /* 0x000fe20000000a00 */
[----:B------:R-:W-:Y:S01]  /*4ef0*/  IMAD.MOV.U32 R2, RZ, RZ, R14 ;  /* 0x000000ffff027224 */ /* 0x000fe200078e000e */
[----:B------:R-:W-:Y:S01]  /*4f00*/  SHF.R.S32.HI R17, RZ, 0x1f, R4 ;  /* 0x0000001fff117819 */ /* 0x000fe20000011404 */
[----:B------:R-:W-:Y:S02]  /*4f10*/  IMAD.MOV.U32 R3, RZ, RZ, R7 ;  /* 0x000000ffff037224 */ /* 0x000fe400078e0007 */
[----:B------:R-:W-:-:S02]  /*4f20*/  IMAD R0, R0, UR8, RZ ;  /* 0x0000000800007c24 */ /* 0x000fc4000f8e02ff */
[----:B------:R-:W-:-:S04]  /*4f30*/  IMAD.WIDE.U32 R2, R5, UR8, R2 ;  /* 0x0000000805027c25 */ /* 0x000fc8000f8e0002 */
[----:B------:R-:W-:Y:S01]  /*4f40*/  IMAD R5, R5, UR9, R0 ;  /* 0x0000000905057c24 */ /* 0x000fe2000f8e0200 */
[----:B------:R-:W-:Y:S01]  /*4f50*/  ULDC.64 UR8, c[0x0][0x298] ;  /* 0x0000a60000087ab9 */ /* 0x000fe20000000a00 */
[----:B------:R-:W-:Y:S02]  /*4f60*/  IMAD.IADD R34, R39, 0x1, R34 ;  /* 0x0000000127227824 */ /* 0x000fe400078e0222 */
        /* <DEDUP_REMOVED lines=8> */
[----:B------:R-:W-:-:S03]  /*4ff0*/  ISETP.GE.AND P0, PT, R34, UR4, PT ;  /* 0x0000000422007c0c */ /* 0x000fc6000bf06270 */
[----:B------:R0:W-:Y:S10]  /*5000*/  STG.E.64 desc[UR6][R4.64], R26 ;  /* 0x0000001a04007986 */ /* 0x0001f4000c101b06 */
[----:B------:R-:W-:Y:S05]  /*5010*/  @!P0 BRA `(.L_x_859) ;  /* 0xffffffe400dc8947 */ /* 0x000fea000383ffff */
[----:B------:R-:W-:Y:S05]  /*5020*/  EXIT ;  /* 0x000000000000794d */ /* 0x000fea0003800000 */
        .weak           $__internal_8_$__cuda_sm20_dblrcp_rn_slowpath_v3
        .type           $__internal_8_$__cuda_sm20_dblrcp_rn_slowpath_v3,@function
        .size           $__internal_8_$__cuda_sm20_dblrcp_rn_slowpath_v3,($__internal_9_$__cuda_sm20_div_rn_f64_full - $__internal_8_$__cuda_sm20_dblrcp_rn_slowpath_v3)
$__internal_8_$__cuda_sm20_dblrcp_rn_slowpath_v3:
        /* <DEDUP_REMOVED lines=24> */
.L_x_863:
        /* <DEDUP_REMOVED lines=10> */
.L_x_861:
[----:B------:R-:W-:Y:S01]  /*5250*/  LOP3.LUT R15, R9, 0x80000, RZ, 0xfc, !PT ;  /* 0x00080000090f7812 */ /* 0x000fe200078efcff */
[----:B------:R-:W-:-:S07]  /*5260*/  IMAD.MOV.U32 R14, RZ, RZ, R8 ;  /* 0x000000ffff0e7224 */ /* 0x000fce00078e0008 */
.L_x_862:
[----:B------:R-:W-:Y:S05]  /*5270*/  BSYNC B1 ;  /* 0x0000000000017941 */ /* 0x000fea0003800000 */
.L_x_860:
[----:B------:R-:W-:Y:S02]  /*5280*/  IMAD.MOV.U32 R8, RZ, RZ, R2 ;  /* 0x000000ffff087224 */ /* 0x000fe400078e0002 */
[----:B------:R-:W-:-:S04]  /*5290*/  IMAD.MOV.U32 R9, RZ, RZ, 0x0 ;  /* 0x00000000ff097424 */ /* 0x000fc800078e00ff */
[----:B------:R-:W-:Y:S05]  /*52a0*/  RET.REL.NODEC R8 `(_ZN2at6native54_GLOBAL__N__aa9a477a_21_UpSampleBilinear2d_cu_607db5e327upsample_gen2d_aa_out_frameIddNS0_18upsample_antialias20BicubicFilterFunctorEEEvT0_S5_NS_27GenericPackedTensorAccessorIKT_Lm4ENS_16DefaultPtrTraitsElEENS6_IS7_Lm4ES9_lEERKT1_) ;  /* 0xffffffac08547950 */ /* 0x000fea0003c3ffff */
        .weak           $__internal_9_$__cuda_sm20_div_rn_f64_full
        .type           $__internal_9_$__cuda_sm20_div_rn_f64_full,@function
        .size           $__internal_9_$__cuda_sm20_div_rn_f64_full,(.L_x_1781 - $__internal_9_$__cuda_sm20_div_rn_f64_full)
$__internal_9_$__cuda_sm20_div_rn_f64_full:
[C---:B------:R-:W-:Y:S01]  /*52b0*/  FSETP.GEU.AND P0, PT, |R11|.reuse, 1.469367938527859385e-39, PT ;  /* 0x001000000b00780b */ /* 0x040fe20003f0e200 */
[----:B------:R-:W-:Y:S01]  /*52c0*/  IMAD.MOV.U32 R16, RZ, RZ, 0x1 ;  /* 0x00000001ff107424 */ /* 0x000fe200078e00ff */
[----:B------:R-:W-:Y:S01]  /*52d0*/  LOP3.LUT R8, R11, 0x800fffff, RZ, 0xc0, !PT ;  /* 0x800fffff0b087812 */ /* 0x000fe200078ec0ff */
[----:B------:R-:W-:Y:S01]  /*52e0*/  BSSY B1, `(.L_x_864) ;  /* 0x0000054000017945 */ /* 0x000fe20003800000 */
[C---:B------:R-:W-:Y:S02]  /*52f0*/  FSETP.GEU.AND P3, PT, |R15|.reuse, 1.469367938527859385e-39, PT ;  /* 0x001000000f00780b */ /* 0x040fe40003f6e200 */
[----:B------:R-:W-:Y:S01]  /*5300*/  LOP3.LUT R9, R8, 0x3ff00000, RZ, 0xfc, !PT ;  /* 0x3ff0000008097812 */ /* 0x000fe200078efcff */
[----:B------:R-:W-:Y:S01]  /*5310*/  IMAD.MOV.U32 R8, RZ, RZ, R10 ;  /* 0x000000ffff087224 */ /* 0x000fe200078e000a */
[----:B------:R-:W-:Y:S02]  /*5320*/  LOP3.LUT R2, R15, 0x7ff00000, RZ, 0xc0, !PT ;  /* 0x7ff000000f027812 */ /* 0x000fe400078ec0ff */
[----:B------:R-:W-:-:S02]  /*5330*/  MOV R0, 0x1ca00000 ;  /* 0x1ca0000000007802 */ /* 0x000fc40000000f00 */
[C---:B------:R-:W-:Y:S01]  /*5340*/  LOP3.LUT R31, R11.reuse, 0x7ff00000, RZ, 0xc0, !PT ;  /* 0x7ff000000b1f7812 */ /* 0x040fe200078ec0ff */
[----:B------:R-:W-:Y:S01]  /*5350*/  @!P0 DMUL R8, R10, 8.98846567431157953865e+307 ;  /* 0x7fe000000a088828 */ /* 0x000fe20000000000 */
[----:B------:R-:W-:Y:S02]  /*5360*/  IMAD.MOV.U32 R32, RZ, RZ, R2 ;  /* 0x000000ffff207224 */ /* 0x000fe400078e0002 */
[C---:B------:R-:W-:Y:S02]  /*5370*/  ISETP.GE.U32.AND P2, PT, R2.reuse, R31, PT ;  /* 0x0000001f0200720c */ /* 0x040fe40003f46070 */
        /* <DEDUP_REMOVED lines=30> */
[----:B------:R-:W-:-:S04]  /*5560*/  SEL R15, R0, 0x63400000, !P0 ;  /* 0x63400000000f7807 */ /* 0x000fc80004000000 */
[----:B------:R-:W-:Y:S01]  /*5570*/  IADD3 R0, -R15, R14, RZ ;  /* 0x0000000e0f007210 */ /* 0x000fe20007ffe1ff */
[----:B------:R-:W-:-:S04]  /*5580*/  IMAD.MOV.U32 R14, RZ, RZ, RZ ;  /* 0x000000ffff0e7224 */ /* 0x000fc800078e00ff */
        /* <DEDUP_REMOVED lines=12> */
[----:B------:R-:W-:-:S06]  /*5650*/  IMAD.MOV.U32 R8, RZ, RZ, RZ ;  /* 0x000000ffff087224 */ /* 0x000fcc00078e00ff */
[----:B------:R-:W-:-:S03]  /*5660*/  DFMA R8, R22, -R8, R26 ;  /* 0x800000081608722b */ /* 0x000fc6000000001a */
[----:B------:R-:W-:-:S03]  /*5670*/  LOP3.LUT R11, R15, R11, RZ, 0x3c, !PT ;  /* 0x0000000b0f0b7212 */ /* 0x000fc600078e3cff */
[----:B------:R-:W-:-:S04]  /*5680*/  IADD3 R8, -R0, -0x43300000, RZ ;  /* 0xbcd0000000087810 */ /* 0x000fc80007ffe1ff */
[----:B------:R-:W-:-:S04]  /*5690*/  FSETP.NEU.AND P0, PT, |R9|, R8, PT ;  /* 0x000000080900720b */ /* 0x000fc80003f0d200 */
[----:B------:R-:W-:Y:S02]  /*56a0*/  FSEL R22, R14, R22, !P0 ;  /* 0x000000160e167208 */ /* 0x000fe40004000000 */
[----:B------:R-:W-:Y:S01]  /*56b0*/  FSEL R23, R11, R23, !P0 ;  /* 0x000000170b177208 */ /* 0x000fe20004000000 */
[----:B------:R-:W-:Y:S06]  /*56c0*/  BRA `(.L_x_866) ;  /* 0x0000000000547947 */ /* 0x000fec0003800000 */
.L_x_865:
[----:B------:R-:W-:-:S14]  /*56d0*/  DSETP.NAN.AND P0, PT, R14, R14, PT ;  /* 0x0000000e0e00722a */ /* 0x000fdc0003f08000 */
[----:B------:R-:W-:Y:S05]  /*56e0*/  @P0 BRA `(.L_x_867) ;  /* 0x0000000000440947 */ /* 0x000fea0003800000 */
[----:B------:R-:W-:-:S14]  /*56f0*/  DSETP.NAN.AND P0, PT, R10, R10, PT ;  /* 0x0000000a0a00722a */ /* 0x000fdc0003f08000 */
[----:B------:R-:W-:Y:S05]  /*5700*/  @P0 BRA `(.L_x_868) ;  /* 0x0000000000300947 */ /* 0x000fea0003800000 */
[----:B------:R-:W-:Y:S01]  /*5710*/  ISETP.NE.AND P0, PT, R32, R31, PT ;  /* 0x0000001f2000720c */ /* 0x000fe20003f05270 */
[----:B------:R-:W-:Y:S01]  /*5720*/  IMAD.MOV.U32 R23, RZ, RZ, -0x80000 ;  /* 0xfff80000ff177424 */ /* 0x000fe200078e00ff */
        /* <DEDUP_REMOVED lines=10> */
.L_x_868:
[----:B------:R-:W-:Y:S01]  /*57d0*/  LOP3.LUT R23, R11, 0x80000, RZ, 0xfc, !PT ;  /* 0x000800000b177812 */ /* 0x000fe200078efcff */
[----:B------:R-:W-:Y:S01]  /*57e0*/  IMAD.MOV.U32 R22, RZ, RZ, R10 ;  /* 0x000000ffff167224 */ /* 0x000fe200078e000a */
[----:B------:R-:W-:Y:S06]  /*57f0*/  BRA `(.L_x_866) ;  /* 0x0000000000087947 */ /* 0x000fec0003800000 */
.L_x_867:
[----:B------:R-:W-:Y:S02]  /*5800*/  LOP3.LUT R23, R15, 0x80000, RZ, 0xfc, !PT ;  /* 0x000800000f177812 */ /* 0x000fe400078efcff */
[----:B------:R-:W-:-:S07]  /*5810*/  MOV R22, R14 ;  /* 0x0000000e00167202 */ /* 0x000fce0000000f00 */
.L_x_866:
[----:B------:R-:W-:Y:S05]  /*5820*/  BSYNC B1 ;  /* 0x0000000000017941 */ /* 0x000fea0003800000 */
.L_x_864:
[----:B------:R-:W-:Y:S02]  /*5830*/  IMAD.MOV.U32 R8, RZ, RZ, R28 ;  /* 0x000000ffff087224 */ /* 0x000fe400078e001c */
[----:B------:R-:W-:Y:S02]  /*5840*/  IMAD.MOV.U32 R9, RZ, RZ, 0x0 ;  /* 0x00000000ff097424 */ /* 0x000fe400078e00ff */
[----:B------:R-:W-:Y:S02]  /*5850*/  IMAD.MOV.U32 R10, RZ, RZ, R22 ;  /* 0x000000ffff0a7224 */ /* 0x000fe400078e0016 */
[----:B------:R-:W-:Y:S01]  /*5860*/  IMAD.MOV.U32 R11, RZ, RZ, R23 ;  /* 0x000000ffff0b7224 */ /* 0x000fe200078e0017 */
[----:B------:R-:W-:Y:S06]  /*5870*/  RET.REL.NODEC R8 `(_ZN2at6native54_GLOBAL__N__aa9a477a_21_UpSampleBilinear2d_cu_607db5e327upsample_gen2d_aa_out_frameIddNS0_18upsample_antialias20BicubicFilterFunctorEEEvT0_S5_NS_27GenericPackedTensorAccessorIKT_Lm4ENS_16DefaultPtrTraitsElEENS6_IS7_Lm4ES9_lEERKT1_) ;  /* 0xffffffa408e07950 */ /* 0x000fec0003c3ffff */
.L_x_869:
        /* <DEDUP_REMOVED lines=16> */
.L_x_1781:


//--------------------- .text._ZN2at6native54_GLOBAL__N__aa9a477a_21_UpSampleBilinear2d_cu_607db5e336upsample_gen2d_aa_backward_out_frameIN3c108BFloat16EfNS0_18upsample_antialias21BilinearFilterFunctorEEEvT0_S7_NS_27GenericPackedTensorAccessorIT_Lm4ENS_16DefaultPtrTraitsElEENS8_IKS9_Lm4ESA_lEERKT1_ --------------------------
	.section	.text._ZN2at6native54_GLOBAL__N__aa9a477a_21_UpSampleBilinear2d_cu_607db5e336upsample_gen2d_aa_backward_out_frameIN3c108BFloat16EfNS0_18upsample_antialias21BilinearFilterFunctorEEEvT0_S7_NS_27GenericPackedTensorAccessorIT_Lm4ENS_16DefaultPtrTraitsElEENS8_IKS9_Lm4ESA_lEERKT1_,"ax",@progbits
	.align	128
.text._ZN2at6native54_GLOBAL__N__aa9a477a_21_UpSampleBilinear2d_cu_607db5e336upsample_gen2d_aa_backward_out_frameIN3c108BFloat16EfNS0_18upsample_antialias21BilinearFilterFunctorEEEvT0_S7_NS_27GenericPackedTensorAccessorIT_Lm4ENS_16DefaultPtrTraitsElEENS8_IKS9_Lm4ESA_lEERKT1_:
        .type           _ZN2at6native54_GLOBAL__N__aa9a477a_21_UpSampleBilinear2d_cu_607db5e336upsample_gen2d_aa_backward_out_frameIN3c108BFloat16EfNS0_18upsample_antialias21BilinearFilterFunctorEEEvT0_S7_NS_27GenericPackedTensorAccessorIT_Lm4ENS_16DefaultPtrTraitsElEENS8_IKS9_Lm4ESA_lEERKT1_,@function
        .size           _ZN2at6native54_GLOBAL__N__aa9a477a_21_UpSampleBilinear2d_cu_607db5e336upsample_gen2d_aa_backward_out_frameIN3c108BFloat16EfNS0_18upsample_antialias21BilinearFilterFunctorEEEvT0_S7_NS_27GenericPackedTensorAccessorIT_Lm4ENS_16DefaultPtrTraitsElEENS8_IKS9_Lm4ESA_lEERKT1_,(.L_x_1784 - _ZN2at6native54_GLOBAL__N__aa9a477a_21_UpSampleBilinear2d_cu_607db5e336upsample_gen2d_aa_backward_out_frameIN3c108BFloat16EfNS0_18upsample_antialias21BilinearFilterFunctorEEEvT0_S7_NS_27GenericPackedTensorAccessorIT_Lm4ENS_16DefaultPtrTraitsElEENS8_IKS9_Lm4ESA_lEERKT1_)
        .other          _ZN2at6native54_GLOBAL__N__aa9a477a_21_UpSampleBilinear2d_cu_607db5e336upsample_gen2d_aa_backward_out_frameIN3c108BFloat16EfNS0_18upsample_antialias21BilinearFilterFunctorEEEvT0_S7_NS_27GenericPackedTensorAccessorIT_Lm4ENS_16DefaultPtrTraitsElEENS8_IKS9_Lm4ESA_lEERKT1_,@"STO_CUDA_ENTRY STV_DEFAULT"
_ZN2at6native54_GLOBAL__N__aa9a477a_21_UpSampleBilinear2d_cu_607db5e336upsample_gen2d_aa_backward_out_frameIN3c108BFloat16EfNS0_18upsample_antialias21BilinearFilterFunctorEEEvT0_S7_NS_27GenericPackedTensorAccessorIT_Lm4ENS_16DefaultPtrTraitsElEENS8_IKS9_Lm4ESA_lEERKT1_:
        /* <DEDUP_REMOVED lines=15> */
[----:B------:R-:W0:Y:S08]  /*00f0*/  LDC R10, c[0x0][0x238] ;  /* 0x00008e00ff0a7b82 */ /* 0x000e300000000800 */
[----:B------:R-:W1:Y:S01]  /*0100*/  LDC R17, c[0x0][0x230] ;  /* 0x00008c00ff117b82 */ /* 0x000e620000000800 */
[----:B0-----:R-:W-:Y:S01]  /*0110*/  ISETP.NE.AND P0, PT, R10, UR6, PT ;  /* 0x000000060a007c0c */ /* 0x001fe2000bf05270 */
[----:B------:R-:W-:Y:S01]  /*0120*/  ULDC.64 UR6, c[0x0][0x208] ;  /* 0x0000820000067ab9 */ /* 0x000fe20000000a00 */
        /* <DEDUP_REMOVED lines=9> */
[----:B0-----:R-:W-:Y:S02]  /*01c0*/  FMNMX.FTZ R0, R2, 1, !PT ;  /* 0x3f80000002007809 */ /* 0x001fe40007810000 */
[----:B------:R-:W-:-:S02]  /*01d0*/  FMNMX.FTZ R5, R3, 1, !PT ;  /* 0x3f80000003057809 */ /* 0x000fc40007810000 */
[----:B------:R0:W1:Y:S01]  /*01e0*/  F2I.FTZ.CEIL.NTZ R14, R0 ;  /* 0x00000000000e7305 */ /* 0x000062000021b100 */
[-CC-:B------:R-:W-:Y:S02]  /*01f0*/  FFMA.FTZ R6, R13, R2.reuse, R0.reuse ;  /* 0x000000020d067223 */ /* 0x180fe40000010000 */
[-CC-:B------:R-:W-:Y:S02]  /*0200*/  FFMA.FTZ R7, R4, R3.reuse, R5.reuse ;  /* 0x0000000304077223 */ /* 0x180fe40000010005 */
[----:B------:R-:W-:Y:S01]  /*0210*/  FADD.FTZ R8, R6, 0.5 ;  /* 0x3f00000006087421 */ /* 0x000fe20000010000 */
[----:B------:R-:W-:Y:S01]  /*0220*/  FFMA.FTZ R6, R4, R3, -R5 ;  /* 0x0000000304067223 */ /* 0x000fe20000010805 */
[----:B------:R-:W-:Y:S01]  /*0230*/  FADD.FTZ R7, R7, 0.5 ;  /* 0x3f00000007077421 */ /* 0x000fe20000010000 */
[----:B------:R-:W2:Y:S01]  /*0240*/  F2I.FTZ.CEIL.NTZ R15, R5 ;  /* 0x00000005000f7305 */ /* 0x000ea2000021b100 */
[----:B0-----:R-:W-:Y:S01]  /*0250*/  FFMA.FTZ R0, R13, R2, -R0 ;  /* 0x000000020d007223 */ /* 0x001fe20000010800 */
[----:B------:R-:W-:-:S03]  /*0260*/  FADD.FTZ R6, R6, 0.5 ;  /* 0x3f00000006067421 */ /* 0x000fc60000010000 */
[----:B------:R-:W-:Y:S01]  /*0270*/  FADD.FTZ R2, R0, 0.5 ;  /* 0x3f00000000027421 */ /* 0x000fe20000010000 */
[----:B-1----:R-:W-:Y:S02]  /*0280*/  IMAD.SHL.U32 R14, R14, 0x2, RZ ;  /* 0x000000020e0e7824 */ /* 0x002fe400078e00ff */
[----:B------:R-:W0:Y:S02]  /*0290*/  F2I.FTZ.TRUNC.NTZ R8, R8 ;  /* 0x0000000800087305 */ /* 0x000e24000021f100 */
[----:B------:R-:W-:Y:S01]  /*02a0*/  VIADD R0, R14, 0x1 ;  /* 0x000000010e007836 */ /* 0x000fe20000000000 */
[----:B--2---:R-:W-:-:S05]  /*02b0*/  SHF.L.U32 R15, R15, 0x1, RZ ;  /* 0x000000010f0f7819 */ /* 0x004fca00000006ff */
[----:B------:R-:W1:Y:S01]  /*02c0*/  F2I.FTZ.TRUNC.NTZ R6, R6 ;  /* 0x0000000600067305 */ /* 0x000e62000021f100 */
[----:B------:R-:W-:Y:S02]  /*02d0*/  IMAD R5, R0, R9, RZ ;  /* 0x0000000900057224 */ /* 0x000fe400078e02ff */
[----:B------:R-:W-:Y:S01]  /*02e0*/  VIADD R0, R15, 0x1 ;  /* 0x000000010f007836 */ /* 0x000fe20000000000 */
[----:B0-----:R-:W-:-:S04]  /*02f0*/  VIMNMX R16, R8, R17, PT ;  /* 0x0000001108107248 */ /* 0x001fc80003fe0100 */
[----:B------:R-:W0:Y:S01]  /*0300*/  F2I.FTZ.TRUNC.NTZ R7, R7 ;  /* 0x0000000700077305 */ /* 0x000e22000021f100 */
[C---:B------:R-:W-:Y:S02]  /*0310*/  IMAD R28, R0.reuse, UR4, R5 ;  /* 0x00000004001c7c24 */ /* 0x040fe4000f8e0205 */
[----:B------:R-:W-:Y:S01]  /*0320*/  IMAD R0, R0, R19, RZ ;  /* 0x0000001300007224 */ /* 0x000fe200078e02ff */
[----:B-1----:R-:W-:-:S04]  /*0330*/  VIMNMX R27, RZ, R6, !PT ;  /* 0x00000006ff1b7248 */ /* 0x002fc80007fe0100 */
[----:B------:R-:W1:Y:S01]  /*0340*/  F2I.FTZ.TRUNC.NTZ R2, R2 ;  /* 0x0000000200027305 */ /* 0x000e62000021f100 */
[----:B0-----:R-:W-:-:S05]  /*0350*/  VIMNMX R10, R7, R10, PT ;  /* 0x0000000a070a7248 */ /* 0x001fca0003fe0100 */
[----:B------:R-:W-:Y:S01]  /*0360*/  IMAD.IADD R31, R10, 0x1, -R27 ;  /* 0x000000010a1f7824 */ /* 0x000fe200078e0a1b */
[----:B-1----:R-:W-:-:S05]  /*0370*/  VIMNMX R32, RZ, R2, !PT ;  /* 0x00000002ff207248 */ /* 0x002fca0007fe0100 */
[----:B------:R-:W-:Y:S01]  /*0380*/  IMAD.IADD R29, R16, 0x1, -R32 ;  /* 0x00000001101d7824 */ /* 0x000fe200078e0a20 */
[----:B------:R-:W-:Y:S06]  /*0390*/  @P0 BRA `(.L_x_872) ;  /* 0x0000000c009c0947 */ /* 0x000fec0003800000 */
[----:B------:R-:W-:Y:S01]  /*03a0*/  FSETP.GE.FTZ.AND P0, PT, R3, 1, PT ;  /* 0x3f8000000300780b */ /* 0x000fe20003f16000 */
[----:B------:R-:W-:Y:S01]  /*03b0*/  HFMA2.MMA R2, -RZ, RZ, 1.875, 0 ;  /* 0x3f800000ff027435 */ /* 0x000fe200000001ff */
[----:B------:R-:W-:-:S05]  /*03c0*/  I2FP.F32.S32 R17, R27 ;  /* 0x0000001b00117245 */ /* 0x000fca0000201400 */
[----:B------:R-:W-:-:S06]  /*03d0*/  FFMA.FTZ R17, -R4, R3, R17 ;  /* 0x0000000304117223 */ /* 0x000fcc0000010111 */
        /* <DEDUP_REMOVED lines=13> */
[----:B------:R-:W-:-:S03]  /*04b0*/  MOV R18, 0x4e0 ;  /* 0x000004e000127802 */ /* 0x000fc60000000f00 */
[----:B------:R-:W-:-:S07]  /*04c0*/  VIADD R6, R4, 0xfff00000 ;  /* 0xfff0000004067836 */ /* 0x000fce0000000000 */
[----:B------:R-:W-:Y:S05]  /*04d0*/  CALL.REL.NOINC `($__internal_10_$__cuda_sm20_dblrcp_rn_slowpath_v3) ;  /* 0x0000003800a07944 */ /* 0x000fea0003c00000 */
.L_x_874:
[----:B------:R-:W-:Y:S01]  /*04e0*/  UMOV UR4, 0xf0000000 ;  /* 0xf000000000047882 */ /* 0x000fe20000000000 */
[----:B------:R-:W-:Y:S01]  /*04f0*/  UMOV UR5, 0x380fffff ;  /* 0x380fffff00057882 */ /* 0x000fe20000000000 */
[----:B------:R-:W0:Y:S01]  /*0500*/  F2F.F32.F64 R2, R6 ;  /* 0x0000000600027310 */ /* 0x000e220000301000 */
[----:B------:R-:W-:-:S14]  /*0510*/  DSETP.GEU.AND P0, PT, |R6|, UR4, PT ;  /* 0x0000000406007e2a */ /* 0x000fdc000bf0e200 */
[----:B0-----:R-:W-:-:S07]  /*0520*/  @!P0 FMUL R2, R2, 1.175494350822287508e-38 ;  /* 0x0080000002028820 */ /* 0x001fce0000400000 */
.L_x_873:
[----:B------:R-:W-:Y:S01]  /*0530*/  ISETP.GE.AND P0, PT, R31, 0x1, PT ;  /* 0x000000011f00780c */ /* 0x000fe20003f06270 */
[----:B------:R-:W-:Y:S01]  /*0540*/  BSSY B1, `(.L_x_875) ;  /* 0x0000062000017945 */ /* 0x000fe20003800000 */
[----:B------:R-:W-:-:S11]  /*0550*/  IMAD.MOV.U32 R3, RZ, RZ, RZ ;  /* 0x000000ffff037224 */ /* 0x000fd600078e00ff */
[----:B------:R-:W-:Y:S05]  /*0560*/  @!P0 BRA `(.L_x_876) ;  /* 0x00000004007c8947 */ /* 0x000fea0003800000 */
[----:B------:R-:W-:Y:S01]  /*0570*/  LOP3.LUT R4, RZ, R10, RZ, 0x33, !PT ;  /* 0x0000000aff047212 */ /* 0x000fe200078e33ff */
[----:B------:R-:W-:Y:S01]  /*0580*/  BSSY B2, `(.L_x_877) ;  /* 0x0000047000027945 */ /* 0x000fe20003800000 */
[----:B------:R-:W-:Y:S02]  /*0590*/  IMAD.MOV.U32 R7, RZ, RZ, RZ ;  /* 0x000000ffff077224 */ /* 0x000fe400078e00ff */
[----:B------:R-:W-:Y:S02]  /*05a0*/  IADD3 R3, -R4, -0x2, -R27 ;  /* 0xfffffffe04037810 */ /* 0x000fe40007ffe91b */
[----:B------:R-:W-:Y:S02]  /*05b0*/  LOP3.LUT R4, R31, 0x3, RZ, 0xc0, !PT ;  /* 0x000000031f047812 */ /* 0x000fe400078ec0ff */
[----:B------:R-:W-:Y:S02]  /*05c0*/  ISETP.GE.U32.AND P2, PT, R3, 0x3, PT ;  /* 0x000000030300780c */ /* 0x000fe40003f46070 */
[----:B------:R-:W-:-:S02]  /*05d0*/  ISETP.NE.AND P1, PT, R4, RZ, PT ;  /* 0x000000ff0400720c */ /* 0x000fc40003f25270 */
[----:B------:R-:W-:-:S09]  /*05e0*/  MOV R3, RZ ;  /* 0x000000ff00037202 */ /* 0x000fd20000000f00 */
[----:B------:R-:W-:Y:S05]  /*05f0*/  @!P2 BRA `(.L_x_878) ;  /* 0x0000000000fca947 */ /* 0x000fea0003800000 */
[----:B------:R-:W0:Y:S01]  /*0600*/  S2R R7, SR_CgaCtaId ;  /* 0x0000000000077919 */ /* 0x000e220000008800 */
[----:B------:R-:W-:Y:S01]  /*0610*/  MOV R6, 0x400 ;  /* 0x0000040000067802 */ /* 0x000fe20000000f00 */
[----:B------:R-:W-:Y:S02]  /*0620*/  IMAD.IADD R5, R31, 0x1, -R4 ;  /* 0x000000011f057824 */ /* 0x000fe400078e0a04 */
[----:B------:R-:W-:Y:S01]  /*0630*/  IMAD.MOV.U32 R3, RZ, RZ, RZ ;  /* 0x000000ffff037224 */ /* 0x000fe200078e00ff */
[----:B0-----:R-:W-:Y:S01]  /*0640*/  LEA R6, R7, R6, 0x18 ;  /* 0x0000000607067211 */ /* 0x001fe200078ec0ff */
[----:B------:R-:W-:-:S11]  /*0650*/  HFMA2.MMA R7, -RZ, RZ, 0, 0 ;  /* 0x00000000ff077435 */ /* 0x000fd600000001ff */
.L_x_879:
[----:B------:R-:W-:Y:S01]  /*0660*/  I2FP.F32.S32 R8, R7 ;  /* 0x0000000700087245 */ /* 0x000fe20000201400 */
[C---:B------:R-:W-:Y:S02]  /*0670*/  VIADD R9, R7.reuse, 0x1 ;  /* 0x0000000107097836 */ /* 0x040fe40000000000 */
[C---:B------:R-:W-:Y:S02]  /*0680*/  VIADD R20, R7.reuse, 0x2 ;  /* 0x0000000207147836 */ /* 0x040fe40000000000 */
[----:B0-----:R-:W-:Y:S02]  /*0690*/  VIADD R21, R7, 0x3 ;  /* 0x0000000307157836 */ /* 0x001fe40000000000 */
[----:B------:R-:W-:Y:S01]  /*06a0*/  FADD.FTZ R8, R17, R8 ;  /* 0x0000000811087221 */ /* 0x000fe20000010000 */
[----:B------:R-:W-:Y:S01]  /*06b0*/  I2FP.F32.S32 R18, R9 ;  /* 0x0000000900127245 */ /* 0x000fe20000201400 */
[----:B------:R-:W-:Y:S01]  /*06c0*/  VIADD R5, R5, 0xfffffffc ;  /* 0xfffffffc05057836 */ /* 0x000fe20000000000 */
[----:B------:R-:W-:Y:S01]  /*06d0*/  I2FP.F32.S32 R20, R20 ;  /* 0x0000001400147245 */ /* 0x000fe20000201400 */
[----:B------:R-:W-:Y:S01]  /*06e0*/  FADD.FTZ R9, R8, 0.5 ;  /* 0x3f00000008097421 */ /* 0x000fe20000010000 */
[----:B------:R-:W-:Y:S01]  /*06f0*/  I2FP.F32.S32 R8, R21 ;  /* 0x0000001500087245 */ /* 0x000fe20000201400 */
[----:B------:R-:W-:-:S02]  /*0700*/  FADD.FTZ R18, R17, R18 ;  /* 0x0000001211127221 */ /* 0x000fc40000010000 */
[----:B------:R-:W-:Y:S01]  /*0710*/  FADD.FTZ R20, R17, R20 ;  /* 0x0000001411147221 */ /* 0x000fe20000010000 */
[-C--:B------:R-:W-:Y:S01]  /*0720*/  FMUL.FTZ R9, R9, R2.reuse ;  /* 0x0000000209097220 */ /* 0x080fe20000410000 */
[----:B------:R-:W-:Y:S01]  /*0730*/  FADD.FTZ R8, R17, R8 ;  /* 0x0000000811087221 */ /* 0x000fe20000010000 */
[----:B------:R-:W-:Y:S01]  /*0740*/  FADD.FTZ R21, R18, 0.5 ;  /* 0x3f00000012157421 */ /* 0x000fe20000010000 */
[----:B------:R-:W-:Y:S02]  /*0750*/  FADD.FTZ R23, R20, 0.5 ;  /* 0x3f00000014177421 */ /* 0x000fe40000010000 */
[----:B------:R-:W-:Y:S01]  /*0760*/  FADD.FTZ R25, R8, 0.5 ;  /* 0x3f00000008197421 */ /* 0x000fe20000010000 */
[-C--:B------:R-:W-:Y:S01]  /*0770*/  FMUL.FTZ R21, R21, R2.reuse ;  /* 0x0000000215157220 */ /* 0x080fe20000410000 */
[-C--:B------:R-:W-:Y:S01]  /*0780*/  FMUL.FTZ R23, R23, R2.reuse ;  /* 0x0000000217177220 */ /* 0x080fe20000410000 */
[----:B------:R-:W-:Y:S01]  /*0790*/  FSETP.GEU.FTZ.AND P5, PT, R9, RZ, PT ;  /* 0x000000ff0900720b */ /* 0x000fe20003fbe000 */
[----:B------:R-:W-:-:S02]  /*07a0*/  FMUL.FTZ R25, R25, R2 ;  /* 0x0000000219197220 */ /* 0x000fc40000410000 */
[----:B------:R-:W-:Y:S02]  /*07b0*/  FSETP.GEU.FTZ.AND P4, PT, R21, RZ, PT ;  /* 0x000000ff1500720b */ /* 0x000fe40003f9e000 */
[----:B------:R-:W-:Y:S02]  /*07c0*/  FSETP.GEU.FTZ.AND P3, PT, R23, RZ, PT ;  /* 0x000000ff1700720b */ /* 0x000fe40003f7e000 */
[----:B------:R-:W-:-:S06]  /*07d0*/  FSETP.GEU.FTZ.AND P2, PT, R25, RZ, PT ;  /* 0x000000ff1900720b */ /* 0x000fcc0003f5e000 */
[----:B------:R-:W-:-:S03]  /*07e0*/  @!P5 FADD.FTZ R9, -R9, -RZ ;  /* 0x800000ff0909d221 */ /* 0x000fc60000010100 */
[----:B------:R-:W-:Y:S01]  /*07f0*/  @!P4 FADD.FTZ R21, -R21, -RZ ;  /* 0x800000ff1515c221 */ /* 0x000fe20000010100 */
[----:B------:R-:W-:Y:S01]  /*0800*/  FADD.FTZ R8, -R9, 1 ;  /* 0x3f80000009087421 */ /* 0x000fe20000010100 */
[----:B------:R-:W-:Y:S01]  /*0810*/  @!P3 FADD.FTZ R23, -R23, -RZ ;  /* 0x800000ff1717b221 */ /* 0x000fe20000010100 */
[----:B------:R-:W-:Y:S01]  /*0820*/  FSETP.GEU.FTZ.AND P5, PT, R9, 1, PT ;  /* 0x3f8000000900780b */ /* 0x000fe20003fbe000 */
[----:B------:R-:W-:Y:S01]  /*0830*/  @!P2 FADD.FTZ R25, -R25, -RZ ;  /* 0x800000ff1919a221 */ /* 0x000fe20000010100 */
[----:B------:R-:W-:Y:S01]  /*0840*/  FADD.FTZ R9, -R21, 1 ;  /* 0x3f80000015097421 */ /* 0x000fe20000010100 */
[----:B------:R-:W-:Y:S01]  /*0850*/  FADD.FTZ R20, -R23, 1 ;  /* 0x3f80000017147421 */ /* 0x000fe20000010100 */
[----:B------:R-:W-:Y:S01]  /*0860*/  FSETP.GEU.FTZ.AND P2, PT, R21, 1, PT ;  /* 0x3f8000001500780b */ /* 0x000fe20003f5e000 */
[----:B------:R-:W-:Y:S01]  /*0870*/  FADD.FTZ R18, -R25, 1 ;  /* 0x3f80000019127421 */ /* 0x000fe20000010100 */
[----:B------:R-:W-:Y:S02]  /*0880*/  FSETP.GEU.FTZ.AND P3, PT, R23, 1, PT ;  /* 0x3f8000001700780b */ /* 0x000fe40003f7e000 */
[----:B------:R-:W-:-:S02]  /*0890*/  FSETP.GEU.FTZ.AND P4, PT, R25, 1, PT ;  /* 0x3f8000001900780b */ /* 0x000fc40003f9e000 */
[----:B------:R-:W-:Y:S01]  /*08a0*/  IADD3 R23, R0, R7, RZ ;  /* 0x0000000700177210 */ /* 0x000fe20007ffe0ff */
[----:B------:R-:W-:Y:S01]  /*08b0*/  VIADD R7, R7, 0x4 ;  /* 0x0000000407077836 */ /* 0x000fe20000000000 */
[----:B------:R-:W-:Y:S02]  /*08c0*/  FSEL R8, R8, RZ, !P5 ;  /* 0x000000ff08087208 */ /* 0x000fe40006800000 */
[----:B------:R-:W-:Y:S01]  /*08d0*/  FSEL R9, R9, RZ, !P2 ;  /* 0x000000ff09097208 */ /* 0x000fe20005000000 */
[----:B------:R-:W-:Y:S01]  /*08e0*/  IMAD R23, R23, 0x2, R6 ;  /* 0x0000000217177824 */ /* 0x000fe200078e0206 */
[----:B------:R-:W-:Y:S02]  /*08f0*/  FSEL R20, R20, RZ, !P3 ;  /* 0x000000ff14147208 */ /* 0x000fe40005800000 */
[----:B------:R-:W-:Y:S02]  /*0900*/  FSEL R18, R18, RZ, !P4 ;  /* 0x000000ff12127208 */ /* 0x000fe40006000000 */
[----:B------:R-:W-:Y:S01]  /*0910*/  F2FP.BF16.F32.PACK_AB R21, RZ, R8 ;  /* 0x00000008ff15723e */ /* 0x000fe200000010ff */
[----:B------:R-:W-:Y:S01]  /*0920*/  FADD.FTZ R8, R8, R3 ;  /* 0x0000000308087221 */ /* 0x000fe20000010000 */
[----:B------:R-:W-:-:S02]  /*0930*/  F2FP.BF16.F32.PACK_AB R22, RZ, R9 ;  /* 0x00000009ff16723e */ /* 0x000fc400000010ff */
[----:B------:R-:W-:Y:S01]  /*0940*/  F2FP.BF16.F32.PACK_AB R24, RZ, R20 ;  /* 0x00000014ff18723e */ /* 0x000fe200000010ff */
[----:B------:R0:W-:Y:S01]  /*0950*/  STS.U16 [R23], R21 ;  /* 0x0000001517007388 */ /* 0x0001e20000000400 */
[----:B------:R-:W-:Y:S01]  /*0960*/  F2FP.BF16.F32.PACK_AB R25, RZ, R18 ;  /* 0x00000012ff19723e */ /* 0x000fe200000010ff */
[----:B------:R-:W-:Y:S01]  /*0970*/  FADD.FTZ R9, R8, R9 ;  /* 0x0000000908097221 */ /* 0x000fe20000010000 */
[----:B------:R-:W-:Y:S01]  /*0980*/  ISETP.NE.AND P2, PT, R5, RZ, PT ;  /* 0x000000ff0500720c */ /* 0x000fe20003f45270 */
[----:B------:R0:W-:Y:S02]  /*0990*/  STS.U16 [R23+0x2], R22 ;  /* 0x0000021617007388 */ /* 0x0001e40000000400 */
[----:B------:R-:W-:Y:S02]  /*09a0*/  FADD.FTZ R9, R9, R20 ;  /* 0x0000001409097221 */ /* 0x000fe40000010000 */
[----:B------:R0:W-:Y:S02]  /*09b0*/  STS.U16 [R23+0x4], R24 ;  /* 0x0000041817007388 */ /* 0x0001e40000000400 */
[----:B------:R-:W-:-:S02]  /*09c0*/  FADD.FTZ R3, R9, R18 ;  /* 0x0000001209037221 */ /* 0x000fc40000010000 */
[----:B------:R0:W-:Y:S04]  /*09d0*/  STS.U16 [R23+0x6], R25 ;  /* 0x0000061917007388 */ /* 0x0001e80000000400 */
[----:B------:R-:W-:Y:S05]  /*09e0*/  @P2 BRA `(.L_x_879) ;  /* 0xfffffffc001c2947 */ /* 0x000fea000383ffff */
.L_x_878:
[----:B------:R-:W-:Y:S05]  /*09f0*/  BSYNC B2 ;  /* 0x0000000000027941 */ /* 0x000fea0003800000 */
.L_x_877:
[----:B------:R-:W-:Y:S05]  /*0a00*/  @!P1 BRA `(.L_x_876) ;  /* 0x0000000000549947 */ /* 0x000fea0003800000 */
[----:B------:R-:W1:Y:S01]  /*0a10*/  S2R R6, SR_CgaCtaId ;  /* 0x0000000000067919 */ /* 0x000e620000008800 */
[----:B------:R-:W-:-:S04]  /*0a20*/  MOV R5, 0x400 ;  /* 0x0000040000057802 */ /* 0x000fc80000000f00 */
[----:B-1----:R-:W-:-:S07]  /*0a30*/  LEA R5, R6, R5, 0x18 ;  /* 0x0000000506057211 */ /* 0x002fce00078ec0ff */
.L_x_880:
[-C--:B------:R-:W-:Y:S01]  /*0a40*/  I2FP.F32.S32 R6, R7.reuse ;  /* 0x0000000700067245 */ /* 0x080fe20000201400 */
[----:B------:R-:W-:Y:S01]  /*0a50*/  VIADD R4, R4, 0xffffffff ;  /* 0xffffffff04047836 */ /* 0x000fe20000000000 */
[----:B-1----:R-:W-:Y:S01]  /*0a60*/  IADD3 R18, R0, R7, RZ ;  /* 0x0000000700127210 */ /* 0x002fe20007ffe0ff */
[----:B------:R-:W-:Y:S02]  /*0a70*/  VIADD R7, R7, 0x1 ;  /* 0x0000000107077836 */ /* 0x000fe40000000000 */
[----:B------:R-:W-:Y:S02]  /*0a80*/  FADD.FTZ R6, R17, R6 ;  /* 0x0000000611067221 */ /* 0x000fe40000010000 */
[----:B------:R-:W-:Y:S02]  /*0a90*/  IMAD R18, R18, 0x2, R5 ;  /* 0x0000000212127824 */ /* 0x000fe400078e0205 */
[----:B------:R-:W-:-:S04]  /*0aa0*/  FADD.FTZ R9, R6, 0.5 ;  /* 0x3f00000006097421 */ /* 0x000fc80000010000 */
[----:B------:R-:W-:-:S05]  /*0ab0*/  FMUL.FTZ R9, R9, R2 ;  /* 0x0000000209097220 */ /* 0x000fca0000410000 */
[----:B------:R-:W-:-:S13]  /*0ac0*/  FSETP.GEU.FTZ.AND P1, PT, R9, RZ, PT ;  /* 0x000000ff0900720b */ /* 0x000fda0003f3e000 */
[----:B------:R-:W-:-:S04]  /*0ad0*/  @!P1 FADD.FTZ R9, -R9, -RZ ;  /* 0x800000ff09099221 */ /* 0x000fc80000010100 */
[C---:B------:R-:W-:Y:S01]  /*0ae0*/  FADD.FTZ R6, -R9.reuse, 1 ;  /* 0x3f80000009067421 */ /* 0x040fe20000010100 */
[----:B------:R-:W-:-:S04]  /*0af0*/  FSETP.GEU.FTZ.AND P1, PT, R9, 1, PT ;  /* 0x3f8000000900780b */ /* 0x000fc80003f3e000 */
[----:B------:R-:W-:Y:S02]  /*0b00*/  FSEL R6, R6, RZ, !P1 ;  /* 0x000000ff06067208 */ /* 0x000fe40004800000 */
[----:B------:R-:W-:Y:S02]  /*0b10*/  ISETP.NE.AND P1, PT, R4, RZ, PT ;  /* 0x000000ff0400720c */ /* 0x000fe40003f25270 */
[----:B------:R-:W-:Y:S01]  /*0b20*/  F2FP.BF16.F32.PACK_AB R8, RZ, R6 ;  /* 0x00000006ff08723e */ /* 0x000fe200000010ff */
[----:B------:R-:W-:-:S04]  /*0b30*/  FADD.FTZ R3, R6, R3 ;  /* 0x0000000306037221 */ /* 0x000fc80000010000 */
[----:B------:R1:W-:Y:S06]  /*0b40*/  STS.U16 [R18], R8 ;  /* 0x0000000812007388 */ /* 0x0003ec0000000400 */
[----:B------:R-:W-:Y:S05]  /*0b50*/  @P1 BRA `(.L_x_880) ;  /* 0xfffffffc00b81947 */ /* 0x000fea000383ffff */
.L_x_876:
[----:B------:R-:W-:Y:S05]  /*0b60*/  BSYNC B1 ;  /* 0x0000000000017941 */ /* 0x000fea0003800000 */
.L_x_875:
        /* <DEDUP_REMOVED lines=10> */
[----:B------:R-:W2:Y:S01]  /*0c10*/  F2F.BF16.F32 R6, R3 ;  /* 0x0000000300067304 */ /* 0x000ea20000202000 */
[----:B------:R-:W-:Y:S01]  /*0c20*/  FSETP.NEU.FTZ.AND P0, PT, R3, RZ, PT ;  /* 0x000000ff0300720b */ /* 0x000fe20003f1d000 */
[----:B------:R-:W-:Y:S02]  /*0c30*/  IMAD.IADD R5, R31, 0x1, -R4 ;  /* 0x000000011f057824 */ /* 0x000fe400078e0a04 */
[----:B------:R-:W-:Y:S01]  /*0c40*/  IMAD.MOV.U32 R2, RZ, RZ, RZ ;  /* 0x000000ffff027224 */ /* 0x000fe200078e00ff */
[----:B--2---:R-:W-:-:S09]  /*0c50*/  SHF.L.U32 R6, R6, 0x10, RZ ;  /* 0x0000001006067819 */ /* 0x004fd200000006ff */
.L_x_887:
[----:B------:R-:W-:Y:S01]  /*0c60*/  VIADD R5, R5, 0xfffffffc ;  /* 0xfffffffc05057836 */ /* 0x000fe20000000000 */
[----:B------:R-:W-:Y:S04]  /*0c70*/  BSSY B3, `(.L_x_885) ;  /* 0x000001d000037945 */ /* 0x000fe80003800000 */
[----:B------:R-:W-:Y:S01]  /*0c80*/  ISETP.NE.AND P1, PT, R5, RZ, PT ;  /* 0x000000ff0500720c */ /* 0x000fe20003f25270 */
[----:B--2---:R-:W-:-:S12]  /*0c90*/  @!P0 BRA `(.L_x_886) ;  /* 0x0000000000688947 */ /* 0x004fd80003800000 */
[----:B------:R-:W2:Y:S01]  /*0ca0*/  S2UR UR5, SR_CgaCtaId ;  /* 0x00000000000579c3 */ /* 0x000ea20000008800 */
[----:B------:R-:W-:Y:S01]  /*0cb0*/  UMOV UR4, 0x400 ;  /* 0x0000040000047882 */ /* 0x000fe20000000000 */
[----:B------:R-:W-:Y:S01]  /*0cc0*/  IMAD.IADD R7, R0, 0x1, R2 ;  /* 0x0000000100077824 */ /* 0x000fe200078e0202 */
[----:B------:R-:W3:Y:S01]  /*0cd0*/  MUFU.RCP R20, R6 ;  /* 0x0000000600147308 */ /* 0x000ee20000001000 */
[----:B--2---:R-:W-:-:S06]  /*0ce0*/  ULEA UR4, UR5, UR4, 0x18 ;  /* 0x0000000405047291 */ /* 0x004fcc000f8ec03f */
[----:B------:R-:W-:-:S05]  /*0cf0*/  LEA R7, R7, UR4, 0x1 ;  /* 0x0000000407077c11 */ /* 0x000fca000f8e08ff */
[----:B------:R-:W2:Y:S04]  /*0d00*/  LDS.U16 R9, [R7+0x2] ;  /* 0x0000020007097984 */ /* 0x000ea80000000400 */
[----:B-1----:R-:W1:Y:S04]  /*0d10*/  LDS.U16 R8, [R7] ;  /* 0x0000000007087984 */ /* 0x002e680000000400 */
[----:B------:R-:W4:Y:S04]  /*0d20*/  LDS.U16 R17, [R7+0x4] ;  /* 0x0000040007117984 */ /* 0x000f280000000400 */
[----:B------:R-:W5:Y:S01]  /*0d30*/  LDS.U16 R18, [R7+0x6] ;  /* 0x0000060007127984 */ /* 0x000f620000000400 */
[----:B--2---:R-:W-:Y:S01]  /*0d40*/  SHF.L.U32 R9, R9, 0x10, RZ ;  /* 0x0000001009097819 */ /* 0x004fe200000006ff */
[----:B-1----:R-:W-:-:S04]  /*0d50*/  IMAD.U32 R8, R8, 0x10000, RZ ;  /* 0x0001000008087824 */ /* 0x002fc800078e00ff */
[-C--:B---3--:R-:W-:Y:S01]  /*0d60*/  FMUL.FTZ R9, R9, R20.reuse ;  /* 0x0000001409097220 */ /* 0x088fe20000410000 */
[----:B----4-:R-:W-:Y:S02]  /*0d70*/  IMAD.U32 R17, R17, 0x10000, RZ ;  /* 0x0001000011117824 */ /* 0x010fe400078e00ff */
[-C--:B------:R-:W-:Y:S02]  /*0d80*/  FMUL.FTZ R8, R8, R20.reuse ;  /* 0x0000001408087220 */ /* 0x080fe40000410000 */
[----:B------:R-:W-:Y:S01]  /*0d90*/  F2FP.BF16.F32.PACK_AB R9, RZ, R9 ;  /* 0x00000009ff09723e */ /* 0x000fe200000010ff */
[----:B-----5:R-:W-:Y:S02]  /*0da0*/  IMAD.U32 R18, R18, 0x10000, RZ ;  /* 0x0001000012127824 */ /* 0x020fe400078e00ff */
        /* <DEDUP_REMOVED lines=9> */
.L_x_886:
[----:B------:R-:W-:Y:S05]  /*0e40*/  BSYNC B3 ;  /* 0x0000000000037941 */ /* 0x000fea0003800000 */
.L_x_885:
[----:B------:R-:W-:Y:S01]  /*0e50*/  VIADD R2, R2, 0x4 ;  /* 0x0000000402027836 */ /* 0x000fe20000000000 */
[----:B------:R-:W-:Y:S06]  /*0e60*/  @P1 BRA `(.L_x_887) ;  /* 0xfffffffc007c1947 */ /* 0x000fec000383ffff */
.L_x_884:
[----:B------:R-:W-:Y:S05]  /*0e70*/  BSYNC B2 ;  /* 0x0000000000027941 */ /* 0x000fea0003800000 */
.L_x_883:
[----:B------:R-:W-:-:S13]  /*0e80*/  ISETP.NE.AND P0, PT, R4, RZ, PT ;  /* 0x000000ff0400720c */ /* 0x000fda0003f05270 */
[----:B------:R-:W-:Y:S05]  /*0e90*/  @!P0 BRA `(.L_x_882) ;  /* 0x0000000000548947 */ /* 0x000fea0003800000 */
[----:B------:R-:W3:Y:S01]  /*0ea0*/  F2F.BF16.F32 R5, R3 ;  /* 0x0000000300057304 */ /* 0x000ee20000202000 */
[----:B------:R-:W-:Y:S02]  /*0eb0*/  FSETP.NEU.FTZ.AND P1, PT, R3, RZ, PT ;  /* 0x000000ff0300720b */ /* 0x000fe40003f3d000 */
[----:B---3--:R-:W-:-:S05]  /*0ec0*/  SHF.L.U32 R5, R5, 0x10, RZ ;  /* 0x0000001005057819 */ /* 0x008fca00000006ff */
[----:B------:R3:W4:Y:S06]  /*0ed0*/  MUFU.RCP R6, R5 ;  /* 0x0000000500067308 */ /* 0x00072c0000001000 */
.L_x_890:
[----:B------:R-:W-:Y:S01]  /*0ee0*/  VIADD R4, R4, 0xffffffff ;  /* 0xffffffff04047836 */ /* 0x000fe20000000000 */
[----:B------:R-:W-:Y:S04]  /*0ef0*/  BSSY B2, `(.L_x_888) ;  /* 0x000000d000027945 */ /* 0x000fe80003800000 */
[----:B------:R-:W-:Y:S01]  /*0f00*/  ISETP.NE.AND P0, PT, R4, RZ, PT ;  /* 0x000000ff0400720c */ /* 0x000fe20003f05270 */
[----:B---3--:R-:W-:-:S12]  /*0f10*/  @!P1 BRA `(.L_x_889) ;  /* 0x0000000000289947 */ /* 0x008fd80003800000 */
[----:B------:R-:W5:Y:S01]  /*0f20*/  S2UR UR5, SR_CgaCtaId ;  /* 0x00000000000579c3 */ /* 0x000f620000008800 */
[----:B------:R-:W-:Y:S01]  /*0f30*/  UMOV UR4, 0x400 ;  /* 0x0000040000047882 */ /* 0x000fe20000000000 */
[----:B------:R-:W-:Y:S01]  /*0f40*/  IMAD.IADD R3, R0, 0x1, R2 ;  /* 0x0000000100037824 */ /* 0x000fe200078e0202 */
[----:B-----5:R-:W-:-:S06]  /*0f50*/  ULEA UR4, UR5, UR4, 0x18 ;  /* 0x0000000405047291 */ /* 0x020fcc000f8ec03f */
[----:B------:R-:W-:-:S05]  /*0f60*/  LEA R3, R3, UR4, 0x1 ;  /* 0x0000000403037c11 */ /* 0x000fca000f8e08ff */
[----:B---3--:R-:W3:Y:S02]  /*0f70*/  LDS.U16 R5, [R3] ;  /* 0x0000000003057984 */ /* 0x008ee40000000400 */
[----:B---3--:R-:W-:-:S04]  /*0f80*/  IMAD.U32 R5, R5, 0x10000, RZ ;  /* 0x0001000005057824 */ /* 0x008fc800078e00ff */
[----:B----4-:R-:W-:-:S05]  /*0f90*/  FMUL.FTZ R5, R5, R6 ;  /* 0x0000000605057220 */ /* 0x010fca0000410000 */
[----:B------:R-:W-:-:S05]  /*0fa0*/  F2FP.BF16.F32.PACK_AB R5, RZ, R5 ;  /* 0x00000005ff05723e */ /* 0x000fca00000010ff */
[----:B------:R3:W-:Y:S02]  /*0fb0*/  STS.U16 [R3], R5 ;  /* 0x0000000503007388 */ /* 0x0007e40000000400 */
.L_x_889:
[----:B------:R-:W-:Y:S05]  /*0fc0*/  BSYNC B2 ;  /* 0x0000000000027941 */ /* 0x000fea0003800000 */
.L_x_888:
[----:B------:R-:W-:Y:S01]  /*0fd0*/  IADD3 R2, R2, 0x1, RZ ;  /* 0x0000000102027810 */ /* 0x000fe20007ffe0ff */
[----:B------:R-:W-:Y:S06]  /*0fe0*/  @P0 BRA `(.L_x_890) ;  /* 0xfffffffc00bc0947 */ /* 0x000fec000383ffff */
.L_x_882:
[----:B------:R-:W-:Y:S05]  /*0ff0*/  BSYNC B1 ;  /* 0x0000000000017941 */ /* 0x000fea0003800000 */
.L_x_881:
        /* <DEDUP_REMOVED lines=8> */
[----:B------:R-:W3:Y:S01]  /*1080*/  S2R R5, SR_CgaCtaId ;  /* 0x0000000000057919 */ /* 0x000ee20000008800 */
[----:B------:R-:W-:-:S04]  /*1090*/  MOV R4, 0x400 ;  /* 0x0000040000047802 */ /* 0x000fc80000000f00 */
[----:B---3--:R-:W-:-:S07]  /*10a0*/  LEA R5, R5, R4, 0x18 ;  /* 0x0000000405057211 */ /* 0x008fce00078ec0ff */
.L_x_893:
[----:B------:R-:W-:Y:S01]  /*10b0*/  IMAD.IADD R4, R0, 0x1, R2 ;  /* 0x0000000100047824 */ /* 0x000fe200078e0202 */
[----:B------:R-:W-:Y:S01]  /*10c0*/  IADD3 R3, R3, -0x1, RZ ;  /* 0xffffffff03037810 */ /* 0x000fe20007ffe0ff */
[----:B------:R-:W-:Y:S02]  /*10d0*/  VIADD R2, R2, 0x1 ;  /* 0x0000000102027836 */ /* 0x000fe40000000000 */
[----:B------:R-:W-:Y:S01]  /*10e0*/  IMAD R4, R4, 0x2, R5 ;  /* 0x0000000204047824 */ /* 0x000fe200078e0205 */
[----:B------:R-:W-:-:S04]  /*10f0*/  ISETP.NE.AND P0, PT, R3, RZ, PT ;  /* 0x000000ff0300720c */ /* 0x000fc80003f05270 */
[----:B------:R3:W-:Y:S09]  /*1100*/  STS.U16 [R4], RZ ;  /* 0x000000ff04007388 */ /* 0x0007f20000000400 */
[----:B---3--:R-:W-:Y:S05]  /*1110*/  @P0 BRA `(.L_x_893) ;  /* 0xfffffffc00e40947 */ /* 0x008fea000383ffff */
.L_x_892:
[----:B------:R-:W-:Y:S05]  /*1120*/  BSYNC B1 ;  /* 0x0000000000017941 */ /* 0x000fea0003800000 */
.L_x_891:
[----:B------:R-:W-:Y:S05]  /*1130*/  @!P1 BRA `(.L_x_872) ;  /* 0x0000000000349947 */ /* 0x000fea0003800000 */
[----:B------:R-:W3:Y:S01]  /*1140*/  S2R R4, SR_CgaCtaId ;  /* 0x0000000000047919 */ /* 0x000ee20000008800 */
[----:B------:R-:W-:-:S04]  /*1150*/  MOV R3, 0x400 ;  /* 0x0000040000037802 */ /* 0x000fc80000000f00 */
[----:B---3--:R-:W-:-:S07]  /*1160*/  LEA R3, R4, R3, 0x18 ;  /* 0x0000000304037211 */ /* 0x008fce00078ec0ff */
.L_x_894:
[----:B------:R-:W-:-:S04]  /*1170*/  IMAD.IADD R4, R0, 0x1, R2 ;  /* 0x0000000100047824 */ /* 0x000fc800078e0202 */
[----:B---3--:R-:W-:Y:S01]  /*1180*/  IMAD R5, R4, 0x2, R3 ;  /* 0x0000000204057824 */ /* 0x008fe200078e0203 */
        /* <DEDUP_REMOVED lines=8> */
.L_x_872:
[----:B------:R-:W-:Y:S05]  /*1210*/  BSYNC B0 ;  /* 0x0000000000007941 */ /* 0x000fea0003800000 */
.L_x_871:
[----:B------:R-:W-:Y:S01]  /*1220*/  ISETP.NE.AND P0, PT, R19, RZ, PT ;  /* 0x000000ff1300720c */ /* 0x000fe20003f05270 */
[----:B------:R-:W-:-:S12]  /*1230*/  BSSY B0, `(.L_x_895) ;  /* 0x00000ea000007945 */ /* 0x000fd80003800000 */
[----:B------:R-:W-:Y:S05]  /*1240*/  @P0 BRA `(.L_x_896) ;  /* 0x0000000c00a00947 */ /* 0x000fea0003800000 */
[----:B---3--:R-:W3:Y:S01]  /*1250*/  LDC R3, c[0x0][0x210] ;  /* 0x00008400ff037b82 */ /* 0x008ee20000000800 */
[----:B------:R-:W-:Y:S01]  /*1260*/  I2FP.F32.S32 R4, R32 ;  /* 0x0000002000047245 */ /* 0x000fe20000201400 */
[----:B------:R-:W-:Y:S01]  /*1270*/  IMAD.MOV.U32 R2, RZ, RZ, 0x3f800000 ;  /* 0x3f800000ff027424 */ /* 0x000fe200078e00ff */
[----:B---3--:R-:W-:-:S03]  /*1280*/  FSETP.GE.FTZ.AND P0, PT, R3, 1, PT ;  /* 0x3f8000000300780b */ /* 0x008fc60003f16000 */
[----:B------:R-:W-:-:S10]  /*1290*/  FFMA.FTZ R13, -R13, R3, R4 ;  /* 0x000000030d0d7223 */ /* 0x000fd40000010104 */
[----:B------:R-:W-:Y:S05]  /*12a0*/  @!P0 BRA `(.L_x_897) ;  /* 0x0000000000508947 */ /* 0x000fea0003800000 */
[----:B------:R-:W-:-:S06]  /*12b0*/  FMUL.FTZ R2, R3, 1 ;  /* 0x3f80000003027820 */ /* 0x000fcc0000410000 */
[----:B------:R-:W3:Y:S08]  /*12c0*/  F2F.F64.F32 R2, R2 ;  /* 0x0000000200027310 */ /* 0x000ef00000201800 */
[----:B---3--:R-:W2:Y:S01]  /*12d0*/  MUFU.RCP64H R5, R3 ;  /* 0x0000000300057308 */ /* 0x008ea20000001800 */
[----:B------:R-:W-:-:S05]  /*12e0*/  VIADD R4, R3, 0x300402 ;  /* 0x0030040203047836 */ /* 0x000fca0000000000 */
[----:B------:R-:W-:Y:S01]  /*12f0*/  FSETP.GEU.AND P0, PT, |R4|, 5.8789094863358348022e-39, PT ;  /* 0x004004020400780b */ /* 0x000fe20003f0e200 */
[----:B--2-4-:R-:W-:-:S08]  /*1300*/  DFMA R6, -R2, R4, 1 ;  /* 0x3ff000000206742b */ /* 0x014fd00000000104 */
[----:B------:R-:W-:-:S08]  /*1310*/  DFMA R6, R6, R6, R6 ;  /* 0x000000060606722b */ /* 0x000fd00000000006 */
[----:B------:R-:W-:-:S08]  /*1320*/  DFMA R6, R4, R6, R4 ;  /* 0x000000060406722b */ /* 0x000fd00000000004 */
[----:B-1----:R-:W-:-:S08]  /*1330*/  DFMA R8, -R2, R6, 1 ;  /* 0x3ff000000208742b */ /* 0x002fd00000000106 */
[----:B------:R-:W-:Y:S01]  /*1340*/  DFMA R6, R6, R8, R6 ;  /* 0x000000080606722b */ /* 0x000fe20000000006 */
[----:B------:R-:W-:Y:S10]  /*1350*/  @P0 BRA `(.L_x_898) ;  /* 0x0000000000100947 */ /* 0x000ff40003800000 */
[----:B------:R-:W-:Y:S02]  /*1360*/  LOP3.LUT R4, R3, 0x7fffffff, RZ, 0xc0, !PT ;  /* 0x7fffffff03047812 */ /* 0x000fe400078ec0ff */
[----:B------:R-:W-:Y:S02]  /*1370*/  MOV R18, 0x13a0 ;  /* 0x000013a000127802 */ /* 0x000fe40000000f00 */
[----:B------:R-:W-:-:S07]  /*1380*/  IADD3 R6, R4, -0x100000, RZ ;  /* 0xfff0000004067810 */ /* 0x000fce0007ffe0ff */
[----:B0-----:R-:W-:Y:S05]  /*1390*/  CALL.REL.NOINC `($__internal_10_$__cuda_sm20_dblrcp_rn_slowpath_v3) ;  /* 0x0000002800f07944 */ /* 0x001fea0003c00000 */
.L_x_898:
[----:B------:R-:W-:Y:S01]  /*13a0*/  UMOV UR4, 0xf0000000 ;  /* 0xf000000000047882 */ /* 0x000fe20000000000 */
[----:B------:R-:W-:Y:S01]  /*13b0*/  UMOV UR5, 0x380fffff ;  /* 0x380fffff00057882 */ /* 0x000fe20000000000 */
[----:B------:R-:W1:Y:S01]  /*13c0*/  F2F.F32.F64 R2, R6 ;  /* 0x0000000600027310 */ /* 0x000e620000301000 */
[----:B------:R-:W-:-:S14]  /*13d0*/  DSETP.GEU.AND P0, PT, |R6|, UR4, PT ;  /* 0x0000000406007e2a */ /* 0x000fdc000bf0e200 */
[----:B-1----:R-:W-:-:S07]  /*13e0*/  @!P0 FMUL R2, R2, 1.175494350822287508e-38 ;  /* 0x0080000002028820 */ /* 0x002fce0000400000 */
.L_x_897:
        /* <DEDUP_REMOVED lines=8> */
[----:B------:R-:W-:Y:S02]  /*1470*/  IADD3 R3, -R3, -0x2, -R32 ;  /* 0xfffffffe03037810 */ /* 0x000fe40007ffe920 */
[----:B------:R-:W-:Y:S02]  /*1480*/  ISETP.NE.AND P1, PT, R4, RZ, PT ;  /* 0x000000ff0400720c */ /* 0x000fe40003f25270 */
[----:B------:R-:W-:Y:S01]  /*1490*/  ISETP.GE.U32.AND P2, PT, R3, 0x3, PT ;  /* 0x000000030300780c */ /* 0x000fe20003f46070 */
[----:B------:R-:W-:-:S12]  /*14a0*/  IMAD.MOV.U32 R3, RZ, RZ, RZ ;  /* 0x000000ffff037224 */ /* 0x000fd800078e00ff */
[----:B------:R-:W-:Y:S05]  /*14b0*/  @!P2 BRA `(.L_x_902) ;  /* 0x0000000000fca947 */ /* 0x000fea0003800000 */
[----:B------:R-:W3:Y:S01]  /*14c0*/  S2R R5, SR_CgaCtaId ;  /* 0x0000000000057919 */ /* 0x000ee20000008800 */
[----:B----4-:R-:W-:Y:S01]  /*14d0*/  MOV R6, 0x400 ;  /* 0x0000040000067802 */ /* 0x010fe20000000f00 */
[----:B------:R-:W-:Y:S01]  /*14e0*/  IMAD.MOV.U32 R3, RZ, RZ, RZ ;  /* 0x000000ffff037224 */ /* 0x000fe200078e00ff */
[----:B--2---:R-:W-:Y:S02]  /*14f0*/  IADD3 R7, R29, -R4, RZ ;  /* 0x800000041d077210 */ /* 0x004fe40007ffe0ff */
[----:B---3--:R-:W-:Y:S01]  /*1500*/  LEA R6, R5, R6, 0x18 ;  /* 0x0000000605067211 */ /* 0x008fe200078ec0ff */
[----:B------:R-:W-:-:S07]  /*1510*/  IMAD.MOV.U32 R5, RZ, RZ, RZ ;  /* 0x000000ffff057224 */ /* 0x000fce00078e00ff */
.L_x_903:
[----:B-1----:R-:W-:Y:S01]  /*1520*/  I2FP.F32.S32 R8, R5 ;  /* 0x0000000500087245 */ /* 0x002fe20000201400 */
[C---:B---3--:R-:W-:Y:S01]  /*1530*/  VIADD R9, R5.reuse, 0x1 ;  /* 0x0000000105097836 */ /* 0x048fe20000000000 */
[C---:B------:R-:W-:Y:S01]  /*1540*/  IADD3 R15, R5.reuse, 0x2, RZ ;  /* 0x00000002050f7810 */ /* 0x040fe20007ffe0ff */
[----:B------:R-:W-:Y:S01]  /*1550*/  VIADD R17, R5, 0x3 ;  /* 0x0000000305117836 */ /* 0x000fe20000000000 */
[----:B------:R-:W-:Y:S01]  /*1560*/  IADD3 R7, R7, -0x4, RZ ;  /* 0xfffffffc07077810 */ /* 0x000fe20007ffe0ff */
[C---:B------:R-:W-:Y:S01]  /*1570*/  FADD.FTZ R8, R13.reuse, R8 ;  /* 0x000000080d087221 */ /* 0x040fe20000010000 */
[----:B------:R-:W-:Y:S02]  /*1580*/  I2FP.F32.S32 R18, R9 ;  /* 0x0000000900127245 */ /* 0x000fe40000201400 */
        /* <DEDUP_REMOVED lines=23> */
[C---:B------:R-:W-:Y:S01]  /*1700*/  FSETP.GEU.FTZ.AND P2, PT, R15.reuse, 1, PT ;  /* 0x3f8000000f00780b */ /* 0x040fe20003f5e000 */
[----:B------:R-:W-:Y:S01]  /*1710*/  FADD.FTZ R15, -R15, 1 ;  /* 0x3f8000000f0f7421 */ /* 0x000fe20000010100 */
[C---:B------:R-:W-:Y:S01]  /*1720*/  FSETP.GEU.FTZ.AND P3, PT, R17.reuse, 1, PT ;  /* 0x3f8000001100780b */ /* 0x040fe20003f7e000 */
[----:B------:R-:W-:Y:S01]  /*1730*/  FADD.FTZ R17, -R17, 1 ;  /* 0x3f80000011117421 */ /* 0x000fe20000010100 */
[C---:B0-----:R-:W-:Y:S01]  /*1740*/  FADD.FTZ R21, -R19.reuse, 1 ;  /* 0x3f80000013157421 */ /* 0x041fe20000010100 */
[----:B------:R-:W-:-:S02]  /*1750*/  FSETP.GEU.FTZ.AND P4, PT, R19, 1, PT ;  /* 0x3f8000001300780b */ /* 0x000fc40003f9e000 */
[----:B------:R-:W-:Y:S01]  /*1760*/  FSEL R18, R15, RZ, !P2 ;  /* 0x000000ff0f127208 */ /* 0x000fe20005000000 */
[----:B------:R-:W-:Y:S01]  /*1770*/  IMAD.IADD R15, R28, 0x1, R5 ;  /* 0x000000011c0f7824 */ /* 0x000fe200078e0205 */
[----:B------:R-:W-:Y:S01]  /*1780*/  FSEL R8, R8, RZ, !P5 ;  /* 0x000000ff08087208 */ /* 0x000fe20006800000 */
[----:B------:R-:W-:Y:S01]  /*1790*/  VIADD R5, R5, 0x4 ;  /* 0x0000000405057836 */ /* 0x000fe20000000000 */
[----:B------:R-:W-:Y:S01]  /*17a0*/  FSEL R20, R17, RZ, !P3 ;  /* 0x000000ff11147208 */ /* 0x000fe20005800000 */
[----:B------:R-:W-:Y:S01]  /*17b0*/  IMAD R15, R15, 0x2, R6 ;  /* 0x000000020f0f7824 */ /* 0x000fe200078e0206 */
[----:B------:R-:W-:Y:S01]  /*17c0*/  FSEL R22, R21, RZ, !P4 ;  /* 0x000000ff15167208 */ /* 0x000fe20006000000 */
[----:B------:R-:W-:Y:S01]  /*17d0*/  FADD.FTZ R3, R8, R3 ;  /* 0x0000000308037221 */ /* 0x000fe20000010000 */
[----:B------:R-:W-:Y:S02]  /*17e0*/  F2FP.BF16.F32.PACK_AB R9, RZ, R8 ;  /* 0x00000008ff09723e */ /* 0x000fe400000010ff */
[----:B------:R-:W-:Y:S01]  /*17f0*/  F2FP.BF16.F32.PACK_AB R17, RZ, R18 ;  /* 0x00000012ff11723e */ /* 0x000fe200000010ff */
[----:B------:R-:W-:Y:S01]  /*1800*/  FADD.FTZ R3, R3, R18 ;  /* 0x0000001203037221 */ /* 0x000fe20000010000 */
[----:B------:R-:W-:Y:S01]  /*1810*/  F2FP.BF16.F32.PACK_AB R19, RZ, R20 ;  /* 0x00000014ff13723e */ /* 0x000fe200000010ff */
[----:B------:R3:W-:Y:S01]  /*1820*/  STS.U16 [R15], R9 ;  /* 0x000000090f007388 */ /* 0x0007e20000000400 */
[----:B------:R-:W-:Y:S01]  /*1830*/  F2FP.BF16.F32.PACK_AB R21, RZ, R22 ;  /* 0x00000016ff15723e */ /* 0x000fe200000010ff */
[----:B------:R-:W-:Y:S01]  /*1840*/  FADD.FTZ R3, R3, R20 ;  /* 0x0000001403037221 */ /* 0x000fe20000010000 */
[----:B------:R-:W-:Y:S01]  /*1850*/  ISETP.NE.AND P2, PT, R7, RZ, PT ;  /* 0x000000ff0700720c */ /* 0x000fe20003f45270 */
[----:B------:R3:W-:Y:S02]  /*1860*/  STS.U16 [R15+0x2], R17 ;  /* 0x000002110f007388 */ /* 0x0007e40000000400 */
[----:B------:R-:W-:-:S02]  /*1870*/  FADD.FTZ R3, R3, R22 ;  /* 0x0000001603037221 */ /* 0x000fc40000010000 */
[----:B------:R3:W-:Y:S04]  /*1880*/  STS.U16 [R15+0x4], R19 ;  /* 0x000004130f007388 */ /* 0x0007e80000000400 */
[----:B------:R3:W-:Y:S04]  /*1890*/  STS.U16 [R15+0x6], R21 ;  /* 0x000006150f007388 */ /* 0x0007e80000000400 */
[----:B------:R-:W-:Y:S05]  /*18a0*/  @P2 BRA `(.L_x_903) ;  /* 0xfffffffc001c2947 */ /* 0x000fea000383ffff */
.L_x_902:
[----:B------:R-:W-:Y:S05]  /*18b0*/  BSYNC B2 ;  /* 0x0000000000027941 */ /* 0x000fea0003800000 */
.L_x_901:
[----:B------:R-:W-:Y:S05]  /*18c0*/  @!P1 BRA `(.L_x_900) ;  /* 0x0000000000549947 */ /* 0x000fea0003800000 */
[----:B--2---:R-:W2:Y:S01]  /*18d0*/  S2R R7, SR_CgaCtaId ;  /* 0x0000000000077919 */ /* 0x004ea20000008800 */
[----:B----4-:R-:W-:-:S04]  /*18e0*/  MOV R6, 0x400 ;  /* 0x0000040000067802 */ /* 0x010fc80000000f00 */
[----:B--2---:R-:W-:-:S07]  /*18f0*/  LEA R6, R7, R6, 0x18 ;  /* 0x0000000607067211 */ /* 0x004fce00078ec0ff */
.L_x_904:
[----:B-1----:R-:W-:Y:S01]  /*1900*/  I2FP.F32.S32 R8, R5 ;  /* 0x0000000500087245 */ /* 0x002fe20000201400 */
[----:B---3--:R-:W-:Y:S02]  /*1910*/  IMAD.IADD R9, R28, 0x1, R5 ;  /* 0x000000011c097824 */ /* 0x008fe400078e0205 */
[----:B------:R-:W-:Y:S02]  /*1920*/  VIADD R4, R4, 0xffffffff ;  /* 0xffffffff04047836 */ /* 0x000fe40000000000 */
[----:B------:R-:W-:Y:S01]  /*1930*/  FADD.FTZ R8, R13, R8 ;  /* 0x000000080d087221 */ /* 0x000fe20000010000 */
[----:B------:R-:W-:Y:S01]  /*1940*/  LEA R9, R9, R6, 0x1 ;  /* 0x0000000609097211 */ /* 0x000fe200078e08ff */
[----:B------:R-:W-:Y:S02]  /*1950*/  VIADD R5, R5, 0x1 ;  /* 0x0000000105057836 */ /* 0x000fe40000000000 */
        /* <DEDUP_REMOVED lines=12> */
.L_x_900:
[----:B------:R-:W-:Y:S05]  /*1a20*/  BSYNC B1 ;  /* 0x0000000000017941 */ /* 0x000fea0003800000 */
.L_x_899:
        /* <DEDUP_REMOVED lines=10> */
[----:B----4-:R-:W4:Y:S01]  /*1ad0*/  F2F.BF16.F32 R6, R3 ;  /* 0x0000000300067304 */ /* 0x010f220000202000 */
[----:B------:R-:W-:Y:S01]  /*1ae0*/  HFMA2.MMA R5, -RZ, RZ, 0, 0 ;  /* 0x00000000ff057435 */ /* 0x000fe200000001ff */
[----:B------:R-:W-:Y:S01]  /*1af0*/  FSETP.NEU.FTZ.AND P0, PT, R3, RZ, PT ;  /* 0x000000ff0300720b */ /* 0x000fe20003f1d000 */
[----:B------:R-:W-:Y:S02]  /*1b00*/  IMAD.IADD R4, R29, 0x1, -R2 ;  /* 0x000000011d047824 */ /* 0x000fe400078e0a02 */
[----:B----4-:R-:W-:-:S10]  /*1b10*/  IMAD.U32 R6, R6, 0x10000, RZ ;  /* 0x0001000006067824 */ /* 0x010fd400078e00ff */
.L_x_911:
[----:B------:R-:W-:Y:S01]  /*1b20*/  VIADD R4, R4, 0xfffffffc ;  /* 0xfffffffc04047836 */ /* 0x000fe20000000000 */
[----:B------:R-:W-:Y:S04]  /*1b30*/  BSSY B3, `(.L_x_909) ;  /* 0x000001d000037945 */ /* 0x000fe80003800000 */
[----:B------:R-:W-:Y:S01]  /*1b40*/  ISETP.NE.AND P1, PT, R4, RZ, PT ;  /* 0x000000ff0400720c */ /* 0x000fe20003f25270 */
[----:B----4-:R-:W-:-:S12]  /*1b50*/  @!P0 BRA `(.L_x_910) ;  /* 0x0000000000688947 */ /* 0x010fd80003800000 */
[----:B------:R-:W4:Y:S01]  /*1b60*/  S2UR UR5, SR_CgaCtaId ;  /* 0x00000000000579c3 */ /* 0x000f220000008800 */
[----:B------:R-:W-:Y:S01]  /*1b70*/  UMOV UR4, 0x400 ;  /* 0x0000040000047882 */ /* 0x000fe20000000000 */
[----:B-12---:R-:W-:Y:S01]  /*1b80*/  IADD3 R7, R28, R5, RZ ;  /* 0x000000051c077210 */ /* 0x006fe20007ffe0ff */
[----:B------:R-:W1:Y:S01]  /*1b90*/  MUFU.RCP R16, R6 ;  /* 0x0000000600107308 */ /* 0x000e620000001000 */
[----:B----4-:R-:W-:-:S06]  /*1ba0*/  ULEA UR4, UR5, UR4, 0x18 ;  /* 0x0000000405047291 */ /* 0x010fcc000f8ec03f */
[----:B------:R-:W-:-:S05]  /*1bb0*/  LEA R7, R7, UR4, 0x1 ;  /* 0x0000000407077c11 */ /* 0x000fca000f8e08ff */
[----:B------:R-:W2:Y:S04]  /*1bc0*/  LDS.U16 R13, [R7+0x4] ;  /* 0x00000400070d7984 */ /* 0x000ea80000000400 */
[----:B------:R-:W4:Y:S04]  /*1bd0*/  LDS.U16 R8, [R7] ;  /* 0x0000000007087984 */ /* 0x000f280000000400 */
[----:B---3--:R-:W3:Y:S04]  /*1be0*/  LDS.U16 R9, [R7+0x2] ;  /* 0x0000020007097984 */ /* 0x008ee80000000400 */
[----:B------:R-:W5:Y:S01]  /*1bf0*/  LDS.U16 R15, [R7+0x6] ;  /* 0x00000600070f7984 */ /* 0x000f620000000400 */
[----:B--2---:R-:W-:Y:S01]  /*1c00*/  SHF.L.U32 R13, R13, 0x10, RZ ;  /* 0x000000100d0d7819 */ /* 0x004fe200000006ff */
[----:B----4-:R-:W-:-:S04]  /*1c10*/  IMAD.U32 R8, R8, 0x10000, RZ ;  /* 0x0001000008087824 */ /* 0x010fc800078e00ff */
[-C--:B-1----:R-:W-:Y:S01]  /*1c20*/  FMUL.FTZ R13, R13, R16.reuse ;  /* 0x000000100d0d7220 */ /* 0x082fe20000410000 */
[----:B---3--:R-:W-:Y:S02]  /*1c30*/  IMAD.U32 R9, R9, 0x10000, RZ ;  /* 0x0001000009097824 */ /* 0x008fe400078e00ff */
        /* <DEDUP_REMOVED lines=12> */
.L_x_910:
[----:B------:R-:W-:Y:S05]  /*1d00*/  BSYNC B3 ;  /* 0x0000000000037941 */ /* 0x000fea0003800000 */
.L_x_909:
[----:B------:R-:W-:Y:S01]  /*1d10*/  VIADD R5, R5, 0x4 ;  /* 0x0000000405057836 */ /* 0x000fe20000000000 */
[----:B------:R-:W-:Y:S06]  /*1d20*/  @P1 BRA `(.L_x_911) ;  /* 0xfffffffc007c1947 */ /* 0x000fec000383ffff */
.L_x_908:
[----:B------:R-:W-:Y:S05]  /*1d30*/  BSYNC B2 ;  /* 0x0000000000027941 */ /* 0x000fea0003800000 */
.L_x_907:
[----:B------:R-:W-:-:S13]  /*1d40*/  ISETP.NE.AND P0, PT, R2, RZ, PT ;  /* 0x000000ff0200720c */ /* 0x000fda0003f05270 */
[----:B------:R-:W-:Y:S05]  /*1d50*/  @!P0 BRA `(.L_x_906) ;  /* 0x0000000000548947 */ /* 0x000fea0003800000 */
[----:B------:R-:W5:Y:S01]  /*1d60*/  F2F.BF16.F32 R4, R3 ;  /* 0x0000000300047304 */ /* 0x000f620000202000 */
[----:B------:R-:W-:Y:S02]  /*1d70*/  FSETP.NEU.FTZ.AND P1, PT, R3, RZ, PT ;  /* 0x000000ff0300720b */ /* 0x000fe40003f3d000 */
[----:B-----5:R-:W-:-:S05]  /*1d80*/  SHF.L.U32 R4, R4, 0x10, RZ ;  /* 0x0000001004047819 */ /* 0x020fca00000006ff */
[----:B-12-4-:R1:W2:Y:S06]  /*1d90*/  MUFU.RCP R7, R4 ;  /* 0x0000000400077308 */ /* 0x0162ac0000001000 */
.L_x_914:
[----:B------:R-:W-:Y:S01]  /*1da0*/  VIADD R2, R2, 0xffffffff ;  /* 0xffffffff02027836 */ /* 0x000fe20000000000 */
[----:B------:R-:W-:Y:S04]  /*1db0*/  BSSY B2, `(.L_x_912) ;  /* 0x000000d000027945 */ /* 0x000fe80003800000 */
[----:B------:R-:W-:Y:S01]  /*1dc0*/  ISETP.NE.AND P0, PT, R2, RZ, PT ;  /* 0x000000ff0200720c */ /* 0x000fe20003f05270 */
[----:B----4-:R-:W-:-:S12]  /*1dd0*/  @!P1 BRA `(.L_x_913) ;  /* 0x0000000000289947 */ /* 0x010fd80003800000 */
[----:B------:R-:W4:Y:S01]  /*1de0*/  S2UR UR5, SR_CgaCtaId ;  /* 0x00000000000579c3 */ /* 0x000f220000008800 */
[----:B------:R-:W-:Y:S01]  /*1df0*/  UMOV UR4, 0x400 ;  /* 0x0000040000047882 */ /* 0x000fe20000000000 */
[----:B------:R-:W-:Y:S01]  /*1e00*/  IMAD.IADD R3, R28, 0x1, R5 ;  /* 0x000000011c037824 */ /* 0x000fe200078e0205 */
[----:B----4-:R-:W-:-:S06]  /*1e10*/  ULEA UR4, UR5, UR4, 0x18 ;  /* 0x0000000405047291 */ /* 0x010fcc000f8ec03f */
[----:B------:R-:W-:-:S05]  /*1e20*/  LEA R3, R3, UR4, 0x1 ;  /* 0x0000000403037c11 */ /* 0x000fca000f8e08ff */
[----:B-1----:R-:W1:Y:S02]  /*1e30*/  LDS.U16 R4, [R3] ;  /* 0x0000000003047984 */ /* 0x002e640000000400 */
[----:B-1----:R-:W-:-:S05]  /*1e40*/  SHF.L.U32 R4, R4, 0x10, RZ ;  /* 0x0000001004047819 */ /* 0x002fca00000006ff */
[----:B--2---:R-:W-:-:S05]  /*1e50*/  FMUL.FTZ R4, R4, R7 ;  /* 0x0000000704047220 */ /* 0x004fca0000410000 */
[----:B------:R-:W-:-:S05]  /*1e60*/  F2FP.BF16.F32.PACK_AB R4, RZ, R4 ;  /* 0x00000004ff04723e */ /* 0x000fca00000010ff */
[----:B------:R4:W-:Y:S02]  /*1e70*/  STS.U16 [R3], R4 ;  /* 0x0000000403007388 */ /* 0x0009e40000000400 */
.L_x_913:
[----:B------:R-:W-:Y:S05]  /*1e80*/  BSYNC B2 ;  /* 0x0000000000027941 */ /* 0x000fea0003800000 */
.L_x_912:
[----:B------:R-:W-:Y:S01]  /*1e90*/  VIADD R5, R5, 0x1 ;  /* 0x0000000105057836 */ /* 0x000fe20000000000 */
[----:B------:R-:W-:Y:S06]  /*1ea0*/  @P0 BRA `(.L_x_914) ;  /* 0xfffffffc00bc0947 */ /* 0x000fec000383ffff */
.L_x_906:
[----:B------:R-:W-:Y:S05]  /*1eb0*/  BSYNC B1 ;  /* 0x0000000000017941 */ /* 0x000fea0003800000 */
.L_x_905:
[----:B------:R-:W-:-:S13]  /*1ec0*/  ISETP.GE.AND P0, PT, R14, R5, PT ;  /* 0x000000050e00720c */ /* 0x000fda0003f06270 */
[----:B------:R-:W-:Y:S05]  /*1ed0*/  @!P0 BRA `(.L_x_896) ;  /* 0x00000000007c8947 */ /* 0x000fea0003800000 */
[----:B------:R-:W-:Y:S01]  /*1ee0*/  IADD3 R2, -R5, 0x1, R14 ;  /* 0x0000000105027810 */ /* 0x000fe20007ffe10e */
[----:B----4-:R-:W-:Y:S01]  /*1ef0*/  IMAD.IADD R3, R14, 0x1, -R5 ;  /* 0x000000010e037824 */ /* 0x010fe200078e0a05 */
[----:B------:R-:W-:Y:S02]  /*1f00*/  BSSY B1, `(.L_x_915) ;  /* 0x000000e000017945 */ /* 0x000fe40003800000 */
[----:B------:R-:W-:Y:S02]  /*1f10*/  LOP3.LUT P0, R2, R2, 0x3, RZ, 0xc0, !PT ;  /* 0x0000000302027812 */ /* 0x000fe4000780c0ff */
[----:B------:R-:W-:-:S11]  /*1f20*/  ISETP.GE.U32.AND P1, PT, R3, 0x3, PT ;  /* 0x000000030300780c */ /* 0x000fd60003f26070 */
[----:B------:R-:W-:Y:S05]  /*1f30*/  @!P0 BRA `(.L_x_916) ;  /* 0x0000000000288947 */ /* 0x000fea0003800000 */
[----:B-1----:R-:W1:Y:S01]  /*1f40*/  S2R R4, SR_CgaCtaId ;  /* 0x0000000000047919 */ /* 0x002e620000008800 */
[----:B------:R-:W-:-:S04]  /*1f50*/  MOV R3, 0x400 ;  /* 0x0000040000037802 */ /* 0x000fc80000000f00 */
[----:B-1----:R-:W-:-:S07]  /*1f60*/  LEA R4, R4, R3, 0x18 ;  /* 0x0000000304047211 */ /* 0x002fce00078ec0ff */
.L_x_917:
[----:B------:R-:W-:Y:S01]  /*1f70*/  IADD3 R3, R28, R5, RZ ;  /* 0x000000051c037210 */ /* 0x000fe20007ffe0ff */
[----:B------:R-:W-:Y:S01]  /*1f80*/  VIADD R2, R2, 0xffffffff ;  /* 0xffffffff02027836 */ /* 0x000fe20000000000 */
[----:B------:R-:W-:-:S03]  /*1f90*/  IADD3 R5, R5, 0x1, RZ ;  /* 0x0000000105057810 */ /* 0x000fc60007ffe0ff */
[----:B------:R-:W-:Y:S01]  /*1fa0*/  IMAD R3, R3, 0x2, R4 ;  /* 0x0000000203037824 */ /* 0x000fe200078e0204 */
[----:B------:R-:W-:-:S04]  /*1fb0*/  ISETP.NE.AND P0, PT, R2, RZ, PT ;  /* 0x000000ff0200720c */ /* 0x000fc80003f05270 */
[----:B------:R4:W-:Y:S09]  /*1fc0*/  STS.U16 [R3], RZ ;  /* 0x000000ff03007388 */ /* 0x0009f20000000400 */
[----:B----4-:R-:W-:Y:S05]  /*1fd0*/  @P0 BRA `(.L_x_917) ;  /* 0xfffffffc00e40947 */ /* 0x010fea000383ffff */
.L_x_916:
[----:B------:R-:W-:Y:S05]  /*1fe0*/  BSYNC B1 ;  /* 0x0000000000017941 */ /* 0x000fea0003800000 */
.L_x_915:
[----:B------:R-:W-:Y:S05]  /*1ff0*/  @!P1 BRA `(.L_x_896) ;  /* 0x0000000000349947 */ /* 0x000fea0003800000 */
[----:B------:R-:W4:Y:S01]  /*2000*/  S2R R3, SR_CgaCtaId ;  /* 0x0000000000037919 */ /* 0x000f220000008800 */
[----:B------:R-:W-:-:S04]  /*2010*/  MOV R2, 0x400 ;  /* 0x0000040000027802 */ /* 0x000fc80000000f00 */
[----:B----4-:R-:W-:-:S07]  /*2020*/  LEA R2, R3, R2, 0x18 ;  /* 0x0000000203027211 */ /* 0x010fce00078ec0ff */
.L_x_918:
[----:B------:R-:W-:-:S04]  /*2030*/  IMAD.IADD R3, R28, 0x1, R5 ;  /* 0x000000011c037824 */ /* 0x000fc800078e0205 */
[----:B-1----:R-:W-:Y:S01]  /*2040*/  IMAD R4, R3, 0x2, R2 ;  /* 0x0000000203047824 */ /* 0x002fe200078e0202 */
        /* <DEDUP_REMOVED lines=8> */
.L_x_896:
[----:B------:R-:W-:Y:S05]  /*20d0*/  BSYNC B0 ;  /* 0x0000000000007941 */ /* 0x000fea0003800000 */
.L_x_895:
        /* <DEDUP_REMOVED lines=9> */
[----:B----4-:R-:W4:Y:S01]  /*2170*/  LDC R6, c[0x0][0x238] ;  /* 0x00008e00ff067b82 */ /* 0x010f220000000800 */
[----:B------:R-:W-:Y:S01]  /*2180*/  LOP3.LUT R10, RZ, R10, RZ, 0x33, !PT ;  /* 0x0000000aff0a7212 */ /* 0x000fe200078e33ff */
[----:B------:R-:W-:Y:S01]  /*2190*/  ULDC UR5, c[0x0][0x230] ;  /* 0x00008c0000057ab9 */ /* 0x000fe20000000800 */
[----:B---3--:R-:W-:Y:S01]  /*21a0*/  IMAD R3, R2, UR8, RZ ;  /* 0x0000000802037c24 */ /* 0x008fe2000f8e02ff */
[----:B------:R-:W-:Y:S01]  /*21b0*/  SHF.R.S32.HI R2, RZ, 0x1f, R11 ;  /* 0x0000001fff027819 */ /* 0x000fe2000001140b */
[----:B------:R-:W-:Y:S01]  /*21c0*/  UIADD3 UR5, UR5, -0x1, URZ ;  /* 0xffffffff05057890 */ /* 0x000fe2000fffe03f */
[----:B-12---:R-:W-:Y:S01]  /*21d0*/  IADD3 R7, R27, 0x3, RZ ;  /* 0x000000031b077810 */ /* 0x006fe20007ffe0ff */
[----:B------:R-:W-:Y:S01]  /*21e0*/  IMAD R3, R12, UR9, R3 ;  /* 0x000000090c037c24 */ /* 0x000fe2000f8e0203 */
[----:B------:R-:W-:Y:S01]  /*21f0*/  IADD3 R33, -R10, -0x2, -R27 ;  /* 0xfffffffe0a217810 */ /* 0x000fe20007ffe91b */
[----:B------:R-:W-:Y:S01]  /*2200*/  IMAD.WIDE.U32 R12, R12, UR8, RZ ;  /* 0x000000080c0c7c25 */ /* 0x000fe2000f8e00ff */
[----:B------:R-:W-:-:S03]  /*2210*/  ULDC.64 UR8, c[0x0][0x2a0] ;  /* 0x0000a80000087ab9 */ /* 0x000fc60000000a00 */
[----:B------:R-:W-:Y:S02]  /*2220*/  IMAD R2, R2, UR8, RZ ;  /* 0x0000000802027c24 */ /* 0x000fe4000f8e02ff */
[----:B------:R-:W-:Y:S02]  /*2230*/  IMAD.IADD R13, R13, 0x1, R3 ;  /* 0x000000010d0d7824 */ /* 0x000fe400078e0203 */
[----:B------:R-:W-:Y:S01]  /*2240*/  IMAD R5, R11, UR9, R2 ;  /* 0x000000090b057c24 */ /* 0x000fe2000f8e0202 */
[----:B------:R-:W-:Y:S01]  /*2250*/  LOP3.LUT R2, R31, 0x3, RZ, 0xc0, !PT ;  /* 0x000000031f027812 */ /* 0x000fe200078ec0ff */
[----:B------:R-:W-:-:S03]  /*2260*/  IMAD.WIDE.U32 R8, R11, UR8, R12 ;  /* 0x000000080b087c25 */ /* 0x000fc6000f8e000c */
[----:B------:R-:W-:Y:S02]  /*2270*/  IADD3 R4, R2, R10, R27 ;  /* 0x0000000a02047210 */ /* 0x000fe40007ffe01b */
[----:B------:R-:W-:Y:S01]  /*2280*/  IADD3 R5, R9, R5, RZ ;  /* 0x0000000509057210 */ /* 0x000fe20007ffe0ff */
[----:B------:R1:W-:Y:S01]  /*2290*/  STL.64 [R1], R8 ;  /* 0x0000000801007387 */ /* 0x0003e20000100a00 */
[----:B----4-:R-:W-:Y:S02]  /*22a0*/  VIADD R3, R6, 0xffffffff ;  /* 0xffffffff06037836 */ /* 0x010fe40000000000 */
[----:B------:R-:W-:Y:S01]  /*22b0*/  VIADD R4, R4, 0x1 ;  /* 0x0000000104047836 */ /* 0x000fe20000000000 */
[----:B------:R1:W-:Y:S06]  /*22c0*/  STL [R1+0x8], R5 ;  /* 0x0000080501007387 */ /* 0x0003ec0000100800 */
.L_x_940:
[----:B------:R-:W2:Y:S01]  /*22d0*/  LDL R12, [R1+0x8] ;  /* 0x00000800010c7983 */ /* 0x000ea20000100800 */
[----:B------:R-:W1:Y:S03]  /*22e0*/  LDC R13, c[0x0][0x228] ;  /* 0x00008a00ff0d7b82 */ /* 0x000e660000000800 */
[----:B------:R-:W3:Y:S01]  /*22f0*/  LDL.64 R14, [R1] ;  /* 0x00000000010e7983 */ /* 0x000ee20000100a00 */
[----:B------:R-:W-:Y:S01]  /*2300*/  IABS R10, R34 ;  /* 0x00000022000a7213 */ /* 0x000fe20000000000 */
[----:B------:R-:W-:Y:S01]  /*2310*/  ULDC.64 UR8, c[0x0][0x288] ;  /* 0x0000a20000087ab9 */ /* 0x000fe20000000a00 */
[----:B------:R-:W-:Y:S01]  /*2320*/  BSSY B2, `(.L_x_919) ;  /* 0x000015c000027945 */ /* 0x000fe20003800000 */
[----:B-1----:R-:W-:-:S04]  /*2330*/  IABS R8, R13 ;  /* 0x0000000d00087213 */ /* 0x002fc80000000000 */
[----:B------:R-:W1:Y:S08]  /*2340*/  I2F.RP R5, R8 ;  /* 0x0000000800057306 */ /* 0x000e700000209400 */
[----:B-1----:R-:W1:Y:S02]  /*2350*/  MUFU.RCP R5, R5 ;  /* 0x0000000500057308 */ /* 0x002e640000001000 */
[----:B-1----:R-:W-:-:S06]  /*2360*/  VIADD R6, R5, 0xffffffe ;  /* 0x0ffffffe05067836 */ /* 0x002fcc0000000000 */
[----:B------:R1:W4:Y:S02]  /*2370*/  F2I.FTZ.U32.TRUNC.NTZ R7, R6 ;  /* 0x0000000600077305 */ /* 0x000324000021f000 */
[----:B-1----:R-:W-:Y:S01]  /*2380*/  MOV R6, RZ ;  /* 0x000000ff00067202 */ /* 0x002fe20000000f00 */
[----:B----4-:R-:W-:-:S04]  /*2390*/  IMAD.MOV R9, RZ, RZ, -R7 ;  /* 0x000000ffff097224 */ /* 0x010fc800078e0a07 */
        /* <DEDUP_REMOVED lines=13> */
[----:B------:R-:W-:-:S06]  /*2470*/  @P0 VIADD R10, R10, 0x1 ;  /* 0x000000010a0a0836 */ /* 0x000fcc0000000000 */
[----:B------:R-:W-:Y:S02]  /*2480*/  @!P2 IADD3 R10, -R10, RZ, RZ ;  /* 0x000000ff0a0aa210 */ /* 0x000fe40007ffe1ff */
[----:B------:R-:W-:Y:S02]  /*2490*/  @!P1 LOP3.LUT R10, RZ, R13, RZ, 0x33, !PT ;  /* 0x0000000dff0a9212 */ /* 0x000fe400078e33ff */
[----:B------:R-:W-:Y:S02]  /*24a0*/  ISETP.GE.AND P1, PT, R29, 0x1, PT ;  /* 0x000000011d00780c */ /* 0x000fe40003f26270 */
[--C-:B------:R-:W-:Y:S01]  /*24b0*/  SHF.R.S32.HI R11, RZ, 0x1f, R10.reuse ;  /* 0x0000001fff0b7819 */ /* 0x100fe2000001140a */
[----:B0-----:R-:W-:-:S04]  /*24c0*/  IMAD.MOV R21, RZ, RZ, -R10 ;  /* 0x000000ffff157224 */ /* 0x001fc800078e0a0a */
[----:B------:R-:W-:Y:S02]  /*24d0*/  IMAD R21, R13, R21, R34 ;  /* 0x000000150d157224 */ /* 0x000fe400078e0222 */
[----:B------:R-:W-:-:S04]  /*24e0*/  IMAD R5, R11, UR8, RZ ;  /* 0x000000080b057c24 */ /* 0x000fc8000f8e02ff */
[----:B------:R-:W-:Y:S01]  /*24f0*/  IMAD R5, R10, UR9, R5 ;  /* 0x000000090a057c24 */ /* 0x000fe2000f8e0205 */
[----:B--2---:R-:W-:Y:S02]  /*2500*/  MOV R7, R12 ;  /* 0x0000000c00077202 */ /* 0x004fe40000000f00 */
[----:B------:R-:W-:Y:S01]  /*2510*/  SHF.R.S32.HI R12, RZ, 0x1f, R21 ;  /* 0x0000001fff0c7819 */ /* 0x000fe20000011415 */
[----:B---3--:R-:W-:-:S04]  /*2520*/  IMAD.MOV.U32 R6, RZ, RZ, R14 ;  /* 0x000000ffff067224 */ /* 0x008fc800078e000e */
[----:B------:R-:W-:Y:S01]  /*2530*/  IMAD.WIDE.U32 R6, R10, UR8, R6 ;  /* 0x000000080a067c25 */ /* 0x000fe2000f8e0006 */
[----:B------:R-:W-:-:S03]  /*2540*/  ULDC.64 UR8, c[0x0][0x290] ;  /* 0x0000a40000087ab9 */ /* 0x000fc60000000a00 */
[----:B------:R-:W-:Y:S02]  /*2550*/  IMAD R8, R12, UR8, RZ ;  /* 0x000000080c087c24 */ /* 0x000fe4000f8e02ff */
[----:B------:R-:W-:Y:S02]  /*2560*/  IMAD.IADD R7, R7, 0x1, R5 ;  /* 0x0000000107077824 */ /* 0x000fe400078e0205 */
[C---:B------:R-:W-:Y:S02]  /*2570*/  IMAD R5, R21.reuse, UR9, R8 ;  /* 0x0000000915057c24 */ /* 0x040fe4000f8e0208 */
[----:B------:R-:W-:Y:S01]  /*2580*/  IMAD.WIDE.U32 R8, R21, UR8, R6 ;  /* 0x0000000815087c25 */ /* 0x000fe2000f8e0006 */
[----:B------:R-:W-:-:S03]  /*2590*/  ULDC.64 UR8, c[0x0][0x260] ;  /* 0x0000980000087ab9 */ /* 0x000fc60000000a00 */
[----:B------:R-:W-:Y:S01]  /*25a0*/  IMAD.IADD R5, R9, 0x1, R5 ;  /* 0x0000000109057824 */ /* 0x000fe200078e0205 */
        /* <DEDUP_REMOVED lines=9> */
[----:B------:R-:W-:Y:S02]  /*2640*/  IMAD R10, R12, UR8, RZ ;  /* 0x000000080c0a7c24 */ /* 0x000fe4000f8e02ff */
[----:B------:R-:W-:Y:S01]  /*2650*/  IADD3 R9, R9, R11, RZ ;  /* 0x0000000b09097210 */ /* 0x000fe20007ffe0ff */
[----:B0-----:R-:W-:Y:S02]  /*2660*/  IMAD.MOV.U32 R6, RZ, RZ, RZ ;  /* 0x000000ffff067224 */ /* 0x001fe400078e00ff */
[C---:B------:R-:W-:Y:S02]  /*2670*/  IMAD R11, R21.reuse, UR9, R10 ;  /* 0x00000009150b7c24 */ /* 0x040fe4000f8e020a */
[----:B------:R-:W-:-:S04]  /*2680*/  IMAD.WIDE.U32 R20, R21, UR8, R8 ;  /* 0x0000000815147c25 */ /* 0x000fc8000f8e0008 */
[----:B------:R-:W-:-:S07]  /*2690*/  IMAD.IADD R30, R21, 0x1, R11 ;  /* 0x00000001151e7824 */ /* 0x000fce00078e020b */
.L_x_939:
[----:B------:R-:W-:Y:S01]  /*26a0*/  ISETP.GE.AND P0, PT, R31, 0x1, PT ;  /* 0x000000011f00780c */ /* 0x000fe20003f06270 */
[----:B------:R-:W-:-:S12]  /*26b0*/  BSSY B1, `(.L_x_921) ;  /* 0x000011f000017945 */ /* 0x000fd80003800000 */
[----:B------:R-:W-:Y:S05]  /*26c0*/  @!P0 BRA `(.L_x_922) ;  /* 0x0000001000748947 */ /* 0x000fea0003800000 */
[----:B------:R-:W0:Y:S01]  /*26d0*/  S2R R11, SR_CgaCtaId ;  /* 0x00000000000b7919 */ /* 0x000e220000008800 */
[----:B------:R-:W-:Y:S01]  /*26e0*/  VIADDMNMX.RELU R7, R6, R32, UR5, PT ;  /* 0x0000000506077e46 */ /* 0x000fe2000b801120 */
[----:B------:R-:W-:Y:S01]  /*26f0*/  ULDC.64 UR8, c[0x0][0x250] ;  /* 0x0000940000087ab9 */ /* 0x000fe20000000a00 */
[----:B------:R-:W-:Y:S01]  /*2700*/  ISETP.GE.U32.AND P0, PT, R33, 0x3, PT ;  /* 0x000000032100780c */ /* 0x000fe20003f06070 */
[----:B------:R-:W-:Y:S01]  /*2710*/  IMAD.MOV.U32 R9, RZ, RZ, R30 ;  /* 0x000000ffff097224 */ /* 0x000fe200078e001e */
[----:B------:R-:W-:Y:S01]  /*2720*/  SHF.R.S32.HI R8, RZ, 0x1f, R7 ;  /* 0x0000001fff087819 */ /* 0x000fe20000011407 */
[----:B------:R-:W-:Y:S01]  /*2730*/  BSSY B0, `(.L_x_923) ;  /* 0x00000a3000007945 */ /* 0x000fe20003800000 */
[----:B------:R-:W-:-:S03]  /*2740*/  MOV R26, 0x400 ;  /* 0x00000400001a7802 */ /* 0x000fc60000000f00 */
[----:B------:R-:W-:Y:S01]  /*2750*/  IMAD R10, R8, UR8, RZ ;  /* 0x00000008080a7c24 */ /* 0x000fe2000f8e02ff */
[----:B------:R-:W-:-:S05]  /*2760*/  MOV R8, R20 ;  /* 0x0000001400087202 */ /* 0x000fca0000000f00 */
[----:B------:R-:W-:-:S04]  /*2770*/  IMAD.WIDE.U32 R18, R7, UR8, R8 ;  /* 0x0000000807127c25 */ /* 0x000fc8000f8e0008 */
[----:B------:R-:W-:Y:S01]  /*2780*/  IMAD.IADD R9, R28, 0x1, R6 ;  /* 0x000000011c097824 */ /* 0x000fe200078e0206 */
[----:B0-----:R-:W-:Y:S01]  /*2790*/  LEA R26, R11, R26, 0x18 ;  /* 0x0000001a0b1a7211 */ /* 0x001fe200078ec0ff */
[----:B------:R-:W-:Y:S01]  /*27a0*/  IMAD R11, R7, UR9, R10 ;  /* 0x00000009070b7c24 */ /* 0x000fe2000f8e020a */
[----:B------:R-:W-:-:S03]  /*27b0*/  HFMA2.MMA R7, -RZ, RZ, 0, 0 ;  /* 0x00000000ff077435 */ /* 0x000fc600000001ff */
[----:B------:R-:W-:Y:S02]  /*27c0*/  IMAD R8, R9, 0x2, R26 ;  /* 0x0000000209087824 */ /* 0x000fe400078e021a */
[----:B------:R-:W-:Y:S01]  /*27d0*/  IMAD.IADD R9, R19, 0x1, R11 ;  /* 0x0000000113097824 */ /* 0x000fe200078e020b */
[----:B------:R-:W-:Y:S06]  /*27e0*/  @!P0 BRA `(.L_x_924) ;  /* 0x00000008005c8947 */ /* 0x000fec0003800000 */
[----:B------:R-:W-:Y:S01]  /*27f0*/  IADD3 R13, R27, 0x3, RZ ;  /* 0x000000031b0d7810 */ /* 0x000fe20007ffe0ff */
[----:B------:R-:W-:Y:S02]  /*2800*/  IMAD R12, R0, 0x2, R26 ;  /* 0x00000002000c7824 */ /* 0x000fe400078e021a */
[----:B------:R-:W-:Y:S01]  /*2810*/  IMAD.MOV.U32 R7, RZ, RZ, RZ ;  /* 0x000000ffff077224 */ /* 0x000fe200078e00ff */
[----:B------:R-:W-:Y:S01]  /*2820*/  MOV R10, R13 ;  /* 0x0000000d000a7202 */ /* 0x000fe20000000f00 */
[----:B-----5:R-:W-:Y:S02]  /*2830*/  IMAD.U32 R11, R5, 0x10000, RZ ;  /* 0x00010000050b7824 */ /* 0x020fe400078e00ff */
[----:B------:R-:W-:-:S07]  /*2840*/  VIADD R12, R12, 0x4 ;  /* 0x000000040c0c7836 */ /* 0x000fce0000000000 */
.L_x_933:
        /* <DEDUP_REMOVED lines=26> */
[----:B0-----:R-:W-:Y:S01]  /*29f0*/  SHF.L.U32 R25, R13, 0x10, RZ ;  /* 0x000000100d197819 */ /* 0x001fe200000006ff */
[----:B------:R-:W-:-:S03]  /*2a00*/  IMAD.MOV.U32 R13, RZ, RZ, 0x3254 ;  /* 0x00003254ff0d7424 */ /* 0x000fc600078e00ff */
[----:B------:R-:W-:Y:S02]  /*2a10*/  F2FP.BF16.F32.PACK_AB R25, RZ, R25 ;  /* 0x00000019ff19723e */ /* 0x000fe400000010ff */
[----:B--2---:R-:W-:-:S07]  /*2a20*/  SEL R24, R13, 0x7610, P0 ;  /* 0x000076100d187807 */ /* 0x004fce0000000000 */
.L_x_926:
[----:B-----5:R-:W-:-:S05]  /*2a30*/  HADD2.BF16_V2 R37, R36, R25.H0_H0 ;  /* 0x2000001924257230 */ /* 0x020fca0000200000 */
[----:B------:R-:W-:-:S06]  /*2a40*/  PRMT R37, R36, R24, R37 ;  /* 0x0000001824257216 */ /* 0x000fcc0000000025 */
[----:B------:R-:W2:Y:S02]  /*2a50*/  ATOM.E.CAS.STRONG.GPU PT, R37, [R22], R36, R37 ;  /* 0x000000241625738b */ /* 0x000ea400001ee125 */
[----:B--2---:R-:W-:Y:S01]  /*2a60*/  ISETP.NE.U32.AND P0, PT, R37, R36, PT ;  /* 0x000000242500720c */ /* 0x004fe20003f05070 */
[----:B------:R-:W-:-:S12]  /*2a70*/  IMAD.MOV.U32 R36, RZ, RZ, R37 ;  /* 0x000000ffff247224 */ /* 0x000fd800078e0025 */
[----:B------:R-:W-:Y:S05]  /*2a80*/  @P0 BRA `(.L_x_926) ;  /* 0xfffffffc00e80947 */ /* 0x000fea000383ffff */
[----:B------:R-:W-:Y:S05]  /*2a90*/  BSYNC B3 ;  /* 0x0000000000037941 */ /* 0x000fea0003800000 */
.L_x_925:
        /* <DEDUP_REMOVED lines=15> */
[----:B0-----:R-:W-:Y:S01]  /*2b90*/  IMAD.U32 R25, R25, 0x10000, RZ ;  /* 0x0001000019197824 */ /* 0x001fe200078e00ff */
[----:B-1----:R-:W-:-:S05]  /*2ba0*/  SHF.L.U32 R24, R24, 0x10, RZ ;  /* 0x0000001018187819 */ /* 0x002fca00000006ff */
        /* <DEDUP_REMOVED lines=10> */
.L_x_928:
[----:B-----5:R-:W-:-:S05]  /*2c50*/  HADD2.BF16_V2 R37, R36, R25.H0_H0 ;  /* 0x2000001924257230 */ /* 0x020fca0000200000 */
[----:B------:R-:W-:-:S06]  /*2c60*/  PRMT R37, R36, R24, R37 ;  /* 0x0000001824257216 */ /* 0x000fcc0000000025 */
[----:B------:R-:W2:Y:S02]  /*2c70*/  ATOM.E.CAS.STRONG.GPU PT, R37, [R22], R36, R37 ;  /* 0x000000241625738b */ /* 0x000ea400001ee125 */
[----:B--2---:R-:W-:Y:S01]  /*2c80*/  ISETP.NE.U32.AND P0, PT, R37, R36, PT ;  /* 0x000000242500720c */ /* 0x004fe20003f05070 */
[----:B------:R-:W-:-:S12]  /*2c90*/  IMAD.MOV.U32 R36, RZ, RZ, R37 ;  /* 0x000000ffff247224 */ /* 0x000fd800078e0025 */
[----:B------:R-:W-:Y:S05]  /*2ca0*/  @P0 BRA `(.L_x_928) ;  /* 0xfffffffc00e80947 */ /* 0x000fea000383ffff */
[----:B------:R-:W-:Y:S05]  /*2cb0*/  BSYNC B3 ;  /* 0x0000000000037941 */ /* 0x000fea0003800000 */
.L_x_927:
        /* <DEDUP_REMOVED lines=24> */
[----:B0-----:R-:W-:Y:S01]  /*2e40*/  IMAD.U32 R25, R24, 0x10000, RZ ;  /* 0x0001000018197824 */ /* 0x001fe200078e00ff */
[----:B------:R-:W-:-:S04]  /*2e50*/  SEL R24, R13, 0x7610, P0 ;  /* 0x000076100d187807 */ /* 0x000fc80000000000 */
[----:B--2---:R-:W-:-:S07]  /*2e60*/  F2FP.BF16.F32.PACK_AB R25, RZ, R25 ;  /* 0x00000019ff19723e */ /* 0x004fce00000010ff */
.L_x_930:
[----:B-----5:R-:W-:-:S05]  /*2e70*/  HADD2.BF16_V2 R37, R36, R25.H0_H0 ;  /* 0x2000001924257230 */ /* 0x020fca0000200000 */
[----:B------:R-:W-:-:S06]  /*2e80*/  PRMT R37, R36, R24, R37 ;  /* 0x0000001824257216 */ /* 0x000fcc0000000025 */
[----:B------:R-:W2:Y:S02]  /*2e90*/  ATOM.E.CAS.STRONG.GPU PT, R37, [R22], R36, R37 ;  /* 0x000000241625738b */ /* 0x000ea400001ee125 */
[----:B--2---:R-:W-:Y:S02]  /*2ea0*/  ISETP.NE.U32.AND P0, PT, R37, R36, PT ;  /* 0x000000242500720c */ /* 0x004fe40003f05070 */
[----:B------:R-:W-:-:S11]  /*2eb0*/  MOV R36, R37 ;  /* 0x0000002500247202 */ /* 0x000fd60000000f00 */
[----:B------:R-:W-:Y:S05]  /*2ec0*/  @P0 BRA `(.L_x_930) ;  /* 0xfffffffc00e80947 */ /* 0x000fea000383ffff */
[----:B------:R-:W-:Y:S05]  /*2ed0*/  BSYNC B3 ;  /* 0x0000000000037941 */ /* 0x000fea0003800000 */
.L_x_929:
[----:B------:R-:W-:Y:S01]  /*2ee0*/  VIMNMX.RELU R24, R10, R3, PT ;  /* 0x000000030a187248 */ /* 0x000fe20003fe1100 */
[----:B------:R-:W-:Y:S01]  /*2ef0*/  IMAD.MOV.U32 R22, RZ, RZ, R18 ;  /* 0x000000ffff167224 */ /* 0x000fe200078e0012 */
[----:B------:R-:W-:Y:S01]  /*2f00*/  BSSY B3, `(.L_x_931) ;  /* 0x000001f000037945 */ /* 0x000fe20003800000 */
[----:B------:R-:W-:Y:S01]  /*2f10*/  IMAD.MOV.U32 R23, RZ, RZ, R9 ;  /* 0x000000ffff177224 */ /* 0x000fe200078e0009 */
[----:B------:R-:W-:Y:S01]  /*2f20*/  SHF.R.S32.HI R25, RZ, 0x1f, R24 ;  /* 0x0000001fff197819 */ /* 0x000fe20000011418 */
[----:B------:R-:W-:-:S04]  /*2f30*/  IMAD.WIDE.U32 R22, R24, R16, R22 ;  /* 0x0000001018167225 */ /* 0x000fc800078e0016 */
[----:B------:R-:W-:-:S04]  /*2f40*/  IMAD R25, R25, R16, RZ ;  /* 0x0000001019197224 */ /* 0x000fc800078e02ff */
[----:B------:R-:W-:Y:S01]  /*2f50*/  IMAD R25, R24, R17, R25 ;  /* 0x0000001118197224 */ /* 0x000fe200078e0219 */
[----:B------:R-:W-:-:S04]  /*2f60*/  LEA R17, P0, R22, R14, 0x1 ;  /* 0x0000000e16117211 */ /* 0x000fc800078008ff */
[----:B------:R-:W-:Y:S02]  /*2f70*/  IADD3 R16, R23, R25, RZ ;  /* 0x0000001917107210 */ /* 0x000fe40007ffe0ff */
[----:B------:R-:W-:Y:S02]  /*2f80*/  LOP3.LUT R14, R17, 0xfffffffd, RZ, 0xc0, !PT ;  /* 0xfffffffd110e7812 */ /* 0x000fe400078ec0ff */
[----:B------:R-:W-:Y:S02]  /*2f90*/  LEA.HI.X R15, R22, R15, R16, 0x1, P0 ;  /* 0x0000000f160f7211 */ /* 0x000fe400000f0c10 */
[----:B------:R-:W0:Y:S04]  /*2fa0*/  LDS.U16 R16, [R12+0x2] ;  /* 0x000002000c107984 */ /* 0x000e280000000400 */
[----:B------:R-:W1:Y:S04]  /*2fb0*/  LDS.U16 R22, [R8] ;  /* 0x0000000008167984 */ /* 0x000e680000000400 */
[----:B------:R2:W5:Y:S01]  /*2fc0*/  LD.E R23, desc[UR6][R14.64] ;  /* 0x000000060e177980 */ /* 0x000562000c101900 */
[----:B0-----:R-:W-:-:S02]  /*2fd0*/  IMAD.U32 R16, R16, 0x10000, RZ ;  /* 0x0001000010107824 */ /* 0x001fc400078e00ff */
[----:B-1----:R-:W-:-:S04]  /*2fe0*/  IMAD.U32 R25, R22, 0x10000, RZ ;  /* 0x0001000016197824 */ /* 0x002fc800078e00ff */
[----:B------:R-:W-:-:S06]  /*2ff0*/  FMUL.FTZ R25, R16, R25 ;  /* 0x0000001910197220 */ /* 0x000fcc0000410000 */
        /* <DEDUP_REMOVED lines=9> */
.L_x_932:
[----:B-----5:R-:W-:-:S05]  /*3090*/  HADD2.BF16_V2 R22, R23, R13.H0_H0 ;  /* 0x2000000d17167230 */ /* 0x020fca0000200000 */
[----:B------:R-:W-:-:S06]  /*30a0*/  PRMT R22, R23, R16, R22 ;  /* 0x0000001017167216 */ /* 0x000fcc0000000016 */
[----:B------:R-:W2:Y:S02]  /*30b0*/  ATOM.E.CAS.STRONG.GPU PT, R22, [R14], R23, R22 ;  /* 0x000000170e16738b */ /* 0x000ea400001ee116 */
[----:B--2---:R-:W-:Y:S01]  /*30c0*/  ISETP.NE.U32.AND P0, PT, R22, R23, PT ;  /* 0x000000171600720c */ /* 0x004fe20003f05070 */
[----:B------:R-:W-:-:S12]  /*30d0*/  IMAD.MOV.U32 R23, RZ, RZ, R22 ;  /* 0x000000ffff177224 */ /* 0x000fd800078e0016 */
[----:B------:R-:W-:Y:S05]  /*30e0*/  @P0 BRA `(.L_x_932) ;  /* 0xfffffffc00e80947 */ /* 0x000fea000383ffff */
[----:B------:R-:W-:Y:S05]  /*30f0*/  BSYNC B3 ;  /* 0x0000000000037941 */ /* 0x000fea0003800000 */
.L_x_931:
[----:B------:R-:W-:Y:S01]  /*3100*/  IADD3 R7, R7, 0x4, RZ ;  /* 0x0000000407077810 */ /* 0x000fe20007ffe0ff */
[----:B------:R-:W-:Y:S01]  /*3110*/  VIADD R12, R12, 0x8 ;  /* 0x000000080c0c7836 */ /* 0x000fe20000000000 */
[----:B------:R-:W-:-:S03]  /*3120*/  IADD3 R10, R10, 0x4, RZ ;  /* 0x000000040a0a7810 */ /* 0x000fc60007ffe0ff */
[----:B------:R-:W-:-:S05]  /*3130*/  IMAD.IADD R13, R4, 0x1, R7 ;  /* 0x00000001040d7824 */ /* 0x000fca00078e0207 */
[----:B------:R-:W-:-:S13]  /*3140*/  ISETP.NE.AND P0, PT, R13, RZ, PT ;  /* 0x000000ff0d00720c */ /* 0x000fda0003f05270 */
[----:B------:R-:W-:Y:S05]  /*3150*/  @P0 BRA `(.L_x_933) ;  /* 0xfffffff400bc0947 */ /* 0x000fea000383ffff */
.L_x_924:
[----:B------:R-:W-:Y:S05]  /*3160*/  BSYNC B0 ;  /* 0x0000000000007941 */ /* 0x000fea0003800000 */
.L_x_923:
[----:B------:R-:W-:-:S13]  /*3170*/  ISETP.NE.AND P0, PT, R2, RZ, PT ;  /* 0x000000ff0200720c */ /* 0x000fda0003f05270 */
[----:B------:R-:W-:Y:S05]  /*3180*/  @!P0 BRA `(.L_x_922) ;  /* 0x0000000400c48947 */ /* 0x000fea0003800000 */
[----:B------:R-:W0:Y:S01]  /*3190*/  LDC.64 R10, c[0x0][0x258] ;  /* 0x00009600ff0a7b82 */ /* 0x000e220000000a00 */
[----:B------:R-:W-:Y:S01]  /*31a0*/  IMAD.IADD R22, R27, 0x1, R7 ;  /* 0x000000011b167824 */ /* 0x000fe200078e0207 */
[----:B-----5:R-:W-:Y:S01]  /*31b0*/  SHF.L.U32 R36, R5, 0x10, RZ ;  /* 0x0000001005247819 */ /* 0x020fe200000006ff */
[----:B------:R-:W-:Y:S01]  /*31c0*/  IMAD.MOV.U32 R14, RZ, RZ, R18 ;  /* 0x000000ffff0e7224 */ /* 0x000fe200078e0012 */
[----:B------:R-:W-:Y:S02]  /*31d0*/  BSSY B0, `(.L_x_934) ;  /* 0x0000025000007945 */ /* 0x000fe40003800000 */
[----:B------:R-:W-:Y:S02]  /*31e0*/  VIMNMX.RELU R17, R22, R3, PT ;  /* 0x0000000316117248 */ /* 0x000fe40003fe1100 */
[----:B------:R-:W1:Y:S02]  /*31f0*/  LDC.64 R12, c[0x0][0x218] ;  /* 0x00008600ff0c7b82 */ /* 0x000e640000000a00 */
[----:B------:R-:W-:-:S05]  /*3200*/  SHF.R.S32.HI R15, RZ, 0x1f, R17 ;  /* 0x0000001fff0f7819 */ /* 0x000fca0000011411 */
[----:B0-----:R-:W-:Y:S01]  /*3210*/  IMAD R16, R15, R10, RZ ;  /* 0x0000000a0f107224 */ /* 0x001fe200078e02ff */
[----:B------:R-:W-:-:S03]  /*3220*/  MOV R15, R9 ;  /* 0x00000009000f7202 */ /* 0x000fc60000000f00 */
[C---:B------:R-:W-:Y:S02]  /*3230*/  IMAD R25, R17.reuse, R11, R16 ;  /* 0x0000000b11197224 */ /* 0x040fe400078e0210 */
[----:B------:R-:W-:-:S04]  /*3240*/  IMAD.WIDE.U32 R14, R17, R10, R14 ;  /* 0x0000000a110e7225 */ /* 0x000fc800078e000e */
[----:B------:R-:W-:Y:S01]  /*3250*/  IMAD.IADD R17, R0, 0x1, R7 ;  /* 0x0000000100117824 */ /* 0x000fe200078e0207 */
[----:B-1----:R-:W-:Y:S01]  /*3260*/  LEA R23, P0, R14, R12, 0x1 ;  /* 0x0000000c0e177211 */ /* 0x002fe200078008ff */
[----:B------:R-:W-:-:S03]  /*3270*/  IMAD.IADD R7, R15, 0x1, R25 ;  /* 0x000000010f077824 */ /* 0x000fc600078e0219 */
[----:B------:R-:W-:Y:S02]  /*3280*/  LEA R26, R17, R26, 0x1 ;  /* 0x0000001a111a7211 */ /* 0x000fe400078e08ff */
[----:B------:R-:W-:Y:S02]  /*3290*/  LEA.HI.X R17, R14, R13, R7, 0x1, P0 ;  /* 0x0000000d0e117211 */ /* 0x000fe400000f0c07 */
[----:B------:R-:W0:Y:S01]  /*32a0*/  LDS.U16 R14, [R8] ;  /* 0x00000000080e7984 */ /* 0x000e220000000400 */
[----:B------:R-:W-:Y:S02]  /*32b0*/  LOP3.LUT R16, R23, 0xfffffffd, RZ, 0xc0, !PT ;  /* 0xfffffffd17107812 */ /* 0x000fe400078ec0ff */
[----:B------:R-:W-:Y:S01]  /*32c0*/  ISETP.NE.AND P0, PT, R2, 0x1, PT ;  /* 0x000000010200780c */ /* 0x000fe20003f05270 */
[----:B------:R-:W1:Y:S04]  /*32d0*/  LDS.U16 R7, [R26] ;  /* 0x000000001a077984 */ /* 0x000e680000000400 */
[----:B------:R2:W5:Y:S01]  /*32e0*/  LD.E R24, desc[UR6][R16.64] ;  /* 0x0000000610187980 */ /* 0x000562000c101900 */
[----:B0-----:R-:W-:-:S02]  /*32f0*/  IMAD.U32 R14, R14, 0x10000, RZ ;  /* 0x000100000e0e7824 */ /* 0x001fc400078e00ff */
[----:B-1----:R-:W-:-:S04]  /*3300*/  IMAD.U32 R7, R7, 0x10000, RZ ;  /* 0x0001000007077824 */ /* 0x002fc800078e00ff */
[----:B------:R-:W-:-:S06]  /*3310*/  FMUL.FTZ R14, R7, R14 ;  /* 0x0000000e070e7220 */ /* 0x000fcc0000410000 */
[----:B------:R-:W0:Y:S02]  /*3320*/  F2F.BF16.F32 R14, R14 ;  /* 0x0000000e000e7304 */ /* 0x000e240000202000 */
[----:B0-----:R-:W-:-:S04]  /*3330*/  IMAD.U32 R7, R14, 0x10000, RZ ;  /* 0x000100000e077824 */ /* 0x001fc800078e00ff */
[----:B------:R-:W-:Y:S01]  /*3340*/  FMUL.FTZ R25, R7, R36 ;  /* 0x0000002407197220 */ /* 0x000fe20000410000 */
[----:B------:R-:W-:-:S04]  /*3350*/  LOP3.LUT R7, R23, 0x2, RZ, 0xc0, !PT ;  /* 0x0000000217077812 */ /* 0x000fc800078ec0ff */
[----:B------:R-:W-:Y:S01]  /*3360*/  ISETP.EQ.U32.AND P1, PT, R7, RZ, PT ;  /* 0x000000ff0700720c */ /* 0x000fe20003f22070 */
[----:B------:R-:W0:Y:S01]  /*3370*/  F2F.BF16.F32 R25, R25 ;  /* 0x0000001900197304 */ /* 0x000e220000202000 */
[----:B------:R-:W-:-:S10]  /*3380*/  HFMA2.MMA R7, -RZ, RZ, 0, 0.19775390625 ;  /* 0x00003254ff077435 */ /* 0x000fd400000001ff */
[----:B------:R-:W-:Y:S01]  /*3390*/  SEL R14, R7, 0x7610, P1 ;  /* 0x00007610070e7807 */ /* 0x000fe20000800000 */
[----:B0-----:R-:W-:-:S05]  /*33a0*/  IMAD.U32 R15, R25, 0x10000, RZ ;  /* 0x00010000190f7824 */ /* 0x001fca00078e00ff */
[----:B--2---:R-:W-:-:S07]  /*33b0*/  F2FP.BF16.F32.PACK_AB R15, RZ, R15 ;  /* 0x0000000fff0f723e */ /* 0x004fce00000010ff */
.L_x_935:
[----:B-----5:R-:W-:-:S05]  /*33c0*/  HADD2.BF16_V2 R25, R24, R15.H0_H0 ;  /* 0x2000000f18197230 */ /* 0x020fca0000200000 */
[----:B------:R-:W-:-:S06]  /*33d0*/  PRMT R25, R24, R14, R25 ;  /* 0x0000000e18197216 */ /* 0x000fcc0000000019 */
[----:B------:R-:W2:Y:S02]  /*33e0*/  ATOM.E.CAS.STRONG.GPU PT, R25, [R16], R24, R25 ;  /* 0x000000181019738b */ /* 0x000ea400001ee119 */
[----:B--2---:R-:W-:Y:S01]  /*33f0*/  ISETP.NE.U32.AND P1, PT, R25, R24, PT ;  /* 0x000000181900720c */ /* 0x004fe20003f25070 */
[----:B------:R-:W-:-:S12]  /*3400*/  IMAD.MOV.U32 R24, RZ, RZ, R25 ;  /* 0x000000ffff187224 */ /* 0x000fd800078e0019 */
[----:B------:R-:W-:Y:S05]  /*3410*/  @P1 BRA `(.L_x_935) ;  /* 0xfffffffc00e81947 */ /* 0x000fea000383ffff */
[----:B------:R-:W-:Y:S05]  /*3420*/  BSYNC B0 ;  /* 0x0000000000007941 */ /* 0x000fea0003800000 */
.L_x_934:
[----:B------:R-:W-:Y:S05]  /*3430*/  @!P0 BRA `(.L_x_922) ;  /* 0x0000000400188947 */ /* 0x000fea0003800000 */
        /* <DEDUP_REMOVED lines=11> */
[----:B------:R-:W0:Y:S03]  /*34f0*/  LDS.U16 R17, [R26+0x2] ;  /* 0x000002001a117984 */ /* 0x000e260000000400 */
[----:B------:R-:W-:Y:S02]  /*3500*/  LEA.HI.X R15, R16, R13, R15, 0x1, P0 ;  /* 0x0000000d100f7211 */ /* 0x000fe400000f0c0f */
[----:B------:R-:W1:Y:S01]  /*3510*/  LDS.U16 R16, [R8] ;  /* 0x0000000008107984 */ /* 0x000e620000000400 */
[----:B------:R-:W-:-:S03]  /*3520*/  ISETP.NE.AND P0, PT, R2, 0x2, PT ;  /* 0x000000020200780c */ /* 0x000fc60003f05270 */
[----:B------:R2:W5:Y:S01]  /*3530*/  LD.E R24, desc[UR6][R14.64] ;  /* 0x000000060e187980 */ /* 0x000562000c101900 */
[----:B0-----:R-:W-:Y:S01]  /*3540*/  IMAD.U32 R17, R17, 0x10000, RZ ;  /* 0x0001000011117824 */ /* 0x001fe200078e00ff */
[----:B-1----:R-:W-:-:S05]  /*3550*/  SHF.L.U32 R16, R16, 0x10, RZ ;  /* 0x0000001010107819 */ /* 0x002fca00000006ff */
[----:B------:R-:W-:Y:S01]  /*3560*/  FMUL.FTZ R25, R17, R16 ;  /* 0x0000001011197220 */ /* 0x000fe20000410000 */
[----:B------:R-:W-:-:S05]  /*3570*/  IMAD.U32 R16, R5, 0x10000, RZ ;  /* 0x0001000005107824 */ /* 0x000fca00078e00ff */
[----:B------:R-:W0:Y:S02]  /*3580*/  F2F.BF16.F32 R25, R25 ;  /* 0x0000001900197304 */ /* 0x000e240000202000 */
[----:B0-----:R-:W-:-:S04]  /*3590*/  IMAD.U32 R17, R25, 0x10000, RZ ;  /* 0x0001000019117824 */ /* 0x001fc800078e00ff */
[----:B------:R-:W-:Y:S01]  /*35a0*/  FMUL.FTZ R35, R17, R16 ;  /* 0x0000001011237220 */ /* 0x000fe20000410000 */
[----:B------:R-:W-:-:S04]  /*35b0*/  LOP3.LUT R16, R23, 0x2, RZ, 0xc0, !PT ;  /* 0x0000000217107812 */ /* 0x000fc800078ec0ff */
[----:B------:R-:W-:Y:S01]  /*35c0*/  ISETP.EQ.U32.AND P1, PT, R16, RZ, PT ;  /* 0x000000ff1000720c */ /* 0x000fe20003f22070 */
[----:B------:R-:W0:Y:S03]  /*35d0*/  F2F.BF16.F32 R35, R35 ;  /* 0x0000002300237304 */ /* 0x000e260000202000 */
[----:B------:R-:W-:Y:S02]  /*35e0*/  SEL R16, R7, 0x7610, P1 ;  /* 0x0000761007107807 */ /* 0x000fe40000800000 */
[----:B0-----:R-:W-:-:S04]  /*35f0*/  SHF.L.U32 R17, R35, 0x10, RZ ;  /* 0x0000001023117819 */ /* 0x001fc800000006ff */
[----:B--2---:R-:W-:-:S07]  /*3600*/  F2FP.BF16.F32.PACK_AB R17, RZ, R17 ;  /* 0x00000011ff11723e */ /* 0x004fce00000010ff */
.L_x_937:
[----:B-----5:R-:W-:-:S05]  /*3610*/  HADD2.BF16_V2 R25, R24, R17.H0_H0 ;  /* 0x2000001118197230 */ /* 0x020fca0000200000 */
[----:B------:R-:W-:-:S06]  /*3620*/  PRMT R25, R24, R16, R25 ;  /* 0x0000001018197216 */ /* 0x000fcc0000000019 */
[----:B------:R-:W2:Y:S02]  /*3630*/  ATOM.E.CAS.STRONG.GPU PT, R25, [R14], R24, R25 ;  /* 0x000000180e19738b */ /* 0x000ea400001ee119 */
[----:B--2---:R-:W-:Y:S01]  /*3640*/  ISETP.NE.U32.AND P1, PT, R25, R24, PT ;  /* 0x000000181900720c */ /* 0x004fe20003f25070 */
[----:B------:R-:W-:-:S12]  /*3650*/  IMAD.MOV.U32 R24, RZ, RZ, R25 ;  /* 0x000000ffff187224 */ /* 0x000fd800078e0019 */
[----:B------:R-:W-:Y:S05]  /*3660*/  @P1 BRA `(.L_x_937) ;  /* 0xfffffffc00e81947 */ /* 0x000fea000383ffff */
[----:B------:R-:W-:Y:S05]  /*3670*/  BSYNC B0 ;  /* 0x0000000000007941 */ /* 0x000fea0003800000 */
.L_x_936:
[----:B------:R-:W-:Y:S05]  /*3680*/  @!P0 BRA `(.L_x_922) ;  /* 0x0000000000848947 */ /* 0x000fea0003800000 */
[----:B------:R-:W0:Y:S01]  /*3690*/  LDS.U16 R8, [R8] ;  /* 0x0000000008087984 */ /* 0x000e220000000400 */
[----:B------:R-:W-:Y:S01]  /*36a0*/  VIADDMNMX.RELU R17, R22, 0x2, R3, PT ;  /* 0x0000000216117846 */ /* 0x000fe20003801103 */
[----:B------:R-:W-:Y:S02]  /*36b0*/  IMAD.MOV.U32 R14, RZ, RZ, R18 ;  /* 0x000000ffff0e7224 */ /* 0x000fe400078e0012 */
[----:B------:R-:W1:Y:S01]  /*36c0*/  LDS.U16 R26, [R26+0x4] ;  /* 0x000004001a1a7984 */ /* 0x000e620000000400 */
        /* <DEDUP_REMOVED lines=10> */
[----:B0-----:R-:W-:Y:S01]  /*3770*/  SHF.L.U32 R15, R8, 0x10, RZ ;  /* 0x00000010080f7819 */ /* 0x001fe200000006ff */
[----:B-1----:R-:W-:-:S04]  /*3780*/  IMAD.U32 R12, R26, 0x10000, RZ ;  /* 0x000100001a0c7824 */ /* 0x002fc800078e00ff */
        /* <DEDUP_REMOVED lines=11> */
.L_x_938:
[----:B-----5:R-:W-:-:S05]  /*3840*/  HADD2.BF16_V2 R8, R13, R7.H0_H0 ;  /* 0x200000070d087230 */ /* 0x020fca0000200000 */
[----:B------:R-:W-:-:S06]  /*3850*/  PRMT R8, R13, R15, R8 ;  /* 0x0000000f0d087216 */ /* 0x000fcc0000000008 */
[----:B------:R-:W2:Y:S02]  /*3860*/  ATOM.E.CAS.STRONG.GPU PT, R8, [R10], R13, R8 ;  /* 0x0000000d0a08738b */ /* 0x000ea400001ee108 */
[----:B--2---:R-:W-:Y:S01]  /*3870*/  ISETP.NE.U32.AND P0, PT, R8, R13, PT ;  /* 0x0000000d0800720c */ /* 0x004fe20003f05070 */
[----:B------:R-:W-:-:S12]  /*3880*/  IMAD.MOV.U32 R13, RZ, RZ, R8 ;  /* 0x000000ffff0d7224 */ /* 0x000fd800078e0008 */
[----:B------:R-:W-:Y:S05]  /*3890*/  @P0 BRA `(.L_x_938) ;  /* 0xfffffffc00e80947 */ /* 0x000fea000383ffff */
.L_x_922:
[----:B------:R-:W-:Y:S05]  /*38a0*/  BSYNC B1 ;  /* 0x0000000000017941 */ /* 0x000fea0003800000 */
.L_x_921:
[----:B------:R-:W-:-:S05]  /*38b0*/  VIADD R6, R6, 0x1 ;  /* 0x0000000106067836 */ /* 0x000fca0000000000 */
[----:B------:R-:W-:-:S13]  /*38c0*/  ISETP.GE.AND P0, PT, R6, R29, PT ;  /* 0x0000001d0600720c */ /* 0x000fda0003f06270 */
[----:B------:R-:W-:Y:S05]  /*38d0*/  @!P0 BRA `(.L_x_939) ;  /* 0xffffffec00708947 */ /* 0x000fea000383ffff */
.L_x_920:
[----:B------:R-:W-:Y:S05]  /*38e0*/  BSYNC B2 ;  /* 0x0000000000027941 */ /* 0x000fea0003800000 */
.L_x_919:
[----:B-----5:R-:W0:Y:S02]  /*38f0*/  LDC R5, c[0x0][0x14] ;  /* 0x00000500ff057b82 */ /* 0x020e240000000800 */
[----:B0-----:R-:W-:-:S04]  /*3900*/  IADD3 R34, R5, R34, RZ ;  /* 0x0000002205227210 */ /* 0x001fc80007ffe0ff */
[----:B------:R-:W-:-:S13]  /*3910*/  ISETP.GE.AND P0, PT, R34, UR4, PT ;  /* 0x0000000422007c0c */ /* 0x000fda000bf06270 */
[----:B------:R-:W-:Y:S05]  /*3920*/  @!P0 BRA `(.L_x_940) ;  /* 0xffffffe800688947 */ /* 0x000fea000383ffff */
[----:B------:R-:W-:Y:S05]  /*3930*/  EXIT ;  /* 0x000000000000794d */ /* 0x000fea0003800000 */
.L_x_870:
[----:B------:R-:W0:Y:S01]  /*3940*/  LDC R10, c[0x0][0x228] ;  /* 0x00008a00ff0a7b82 */ /* 0x000e220000000800 */
[----:B------:R-:W-:-:S07]  /*3950*/  ULDC UR8, c[0x0][0x220] ;  /* 0x0000880000087ab9 */ /* 0x000fce0000000800 */
[----:B------:R-:W1:Y:S01]  /*3960*/  S2UR UR5, SR_CTAID.Z ;  /* 0x00000000000579c3 */ /* 0x000e620000002700 */
[----:B0-----:R-:W-:-:S05]  /*3970*/  IMAD R0, R10, UR8, RZ ;  /* 0x000000080a007c24 */ /* 0x001fca000f8e02ff */
[----:B-1----:R-:W-:-:S13]  /*3980*/  ISETP.LE.AND P0, PT, R0, UR5, PT ;  /* 0x0000000500007c0c */ /* 0x002fda000bf03270 */
[----:B------:R-:W-:Y:S05]  /*3990*/  @P0 EXIT ;  /* 0x000000000000094d */ /* 0x000fea0003800000 */
[-C--:B------:R-:W-:Y:S01]  /*39a0*/  IABS R6, R10.reuse ;  /* 0x0000000a00067213 */ /* 0x080fe20000000000 */
[----:B------:R-:W-:Y:S01]  /*39b0*/  ULDC.64 UR8, c[0x0][0x298] ;  /* 0x0000a60000087ab9 */ /* 0x000fe20000000a00 */
[----:B------:R-:W-:Y:S01]  /*39c0*/  SHF.R.S32.HI R3, RZ, 0x1f, R12 ;  /* 0x0000001fff037819 */ /* 0x000fe2000001140c */
[----:B------:R-:W-:Y:S01]  /*39d0*/  ULDC.64 UR10, c[0x0][0x250] ;  /* 0x00009400000a7ab9 */ /* 0x000fe20000000a00 */
[----:B------:R-:W0:Y:S01]  /*39e0*/  I2F.RP R2, R6 ;  /* 0x0000000600027306 */ /* 0x000e220000209400 */
[----:B------:R-:W-:Y:S01]  /*39f0*/  IMAD.WIDE.U32 R4, R12, UR8, RZ ;  /* 0x000000080c047c25 */ /* 0x000fe2000f8e00ff */
[----:B------:R-:W1:Y:S01]  /*3a00*/  LDC R8, c[0x0][0x228] ;  /* 0x00008a00ff087b82 */ /* 0x000e620000000800 */
[----:B------:R-:W-:Y:S01]  /*3a10*/  ISETP.NE.AND P0, PT, R10, RZ, PT ;  /* 0x000000ff0a00720c */ /* 0x000fe20003f05270 */
[----:B------:R-:W-:Y:S01]  /*3a20*/  ULDC.64 UR16, c[0x0][0x218] ;  /* 0x0000860000107ab9 */ /* 0x000fe20000000a00 */
[C---:B------:R-:W-:Y:S01]  /*3a30*/  IMAD R7, R3.reuse, UR8, RZ ;  /* 0x0000000803077c24 */ /* 0x040fe2000f8e02ff */
[----:B------:R-:W-:Y:S01]  /*3a40*/  LOP3.LUT R10, RZ, R10, RZ, 0x33, !PT ;  /* 0x0000000aff0a7212 */ /* 0x000fe200078e33ff */
[----:B------:R-:W-:Y:S01]  /*3a50*/  IMAD R3, R3, UR10, RZ ;  /* 0x0000000a03037c24 */ /* 0x000fe2000f8e02ff */
[----:B------:R-:W-:Y:S01]  /*3a60*/  ULDC.64 UR12, c[0x0][0x240] ;  /* 0x00009000000c7ab9 */ /* 0x000fe20000000a00 */
[C---:B------:R-:W-:Y:S01]  /*3a70*/  IMAD R15, R12.reuse, UR9, R7 ;  /* 0x000000090c0f7c24 */ /* 0x040fe2000f8e0207 */
[----:B------:R-:W-:Y:S01]  /*3a80*/  ULDC.64 UR8, c[0x0][0x2a0] ;  /* 0x0000a80000087ab9 */ /* 0x000fe20000000a00 */
[----:B------:R-:W-:Y:S01]  /*3a90*/  IMAD R7, R12, UR11, R3 ;  /* 0x0000000b0c077c24 */ /* 0x000fe2000f8e0203 */
[----:B------:R-:W-:Y:S01]  /*3aa0*/  ULDC.64 UR14, c[0x0][0x248] ;  /* 0x00009200000e7ab9 */ /* 0x000fe20000000a00 */
[----:B------:R-:W-:Y:S01]  /*3ab0*/  IMAD.IADD R15, R5, 0x1, R15 ;  /* 0x00000001050f7824 */ /* 0x000fe200078e020f */
[----:B0-----:R-:W0:Y:S01]  /*3ac0*/  MUFU.RCP R2, R2 ;  /* 0x0000000200027308 */ /* 0x001e220000001000 */
[----:B------:R-:W-:-:S02]  /*3ad0*/  IMAD.MOV.U32 R14, RZ, RZ, R4 ;  /* 0x000000ffff0e7224 */ /* 0x000fc400078e0004 */
[----:B0-----:R-:W-:Y:S02]  /*3ae0*/  VIADD R13, R2, 0xffffffe ;  /* 0x0ffffffe020d7836 */ /* 0x001fe40000000000 */
[----:B------:R-:W-:Y:S01]  /*3af0*/  IMAD.WIDE.U32 R2, R12, UR10, RZ ;  /* 0x0000000a0c027c25 */ /* 0x000fe2000f8e00ff */
[----:B------:R-:W-:Y:S01]  /*3b00*/  SHF.R.S32.HI R12, RZ, 0x1f, R11 ;  /* 0x0000001fff0c7819 */ /* 0x000fe2000001140b */
[----:B------:R-:W-:Y:S02]  /*3b10*/  ULDC.64 UR10, c[0x0][0x258] ;  /* 0x00009600000a7ab9 */ /* 0x000fe40000000a00 */
[----:B------:R-:W0:Y:S01]  /*3b20*/  F2I.FTZ.U32.TRUNC.NTZ R13, R13 ;  /* 0x0000000d000d7305 */ /* 0x000e22000021f000 */
[----:B------:R-:W-:Y:S01]  /*3b30*/  IADD3 R5, R3, R7, RZ ;  /* 0x0000000703057210 */ /* 0x000fe20007ffe0ff */
[----:B------:R-:W-:Y:S01]  /*3b40*/  IMAD.MOV.U32 R4, RZ, RZ, R2 ;  /* 0x000000ffff047224 */ /* 0x000fe200078e0002 */
[----:B------:R-:W2:Y:S01]  /*3b50*/  LDC R7, c[0x0][0x14] ;  /* 0x00000500ff077b82 */ /* 0x000ea20000000800 */
[----:B------:R-:W-:-:S02]  /*3b60*/  IMAD R2, R12, UR8, RZ ;  /* 0x000000080c027c24 */ /* 0x000fc4000f8e02ff */
[----:B------:R-:W-:Y:S02]  /*3b70*/  IMAD R12, R12, UR10, RZ ;  /* 0x0000000a0c0c7c24 */ /* 0x000fe4000f8e02ff */
[C---:B------:R-:W-:Y:S02]  /*3b80*/  IMAD R19, R11.reuse, UR9, R2 ;  /* 0x000000090b137c24 */ /* 0x040fe4000f8e0202 */
[C---:B------:R-:W-:Y:S02]  /*3b90*/  IMAD R17, R11.reuse, UR11, R12 ;  /* 0x0000000b0b117c24 */ /* 0x040fe4000f8e020c */
[----:B------:R-:W-:Y:S01]  /*3ba0*/  IMAD.WIDE.U32 R2, R11, UR8, R14 ;  /* 0x000000080b027c25 */ /* 0x000fe2000f8e000e */
[----:B------:R-:W-:Y:S01]  /*3bb0*/  ULDC.64 UR8, c[0x0][0x290] ;  /* 0x0000a40000087ab9 */ /* 0x000fe20000000a00 */
[----:B0-----:R-:W-:Y:S02]  /*3bc0*/  IADD3 R9, RZ, -R13, RZ ;  /* 0x8000000dff097210 */ /* 0x001fe40007ffe0ff */
[----:B------:R-:W-:-:S02]  /*3bd0*/  IMAD.MOV.U32 R12, RZ, RZ, RZ ;  /* 0x000000ffff0c7224 */ /* 0x000fc400078e00ff */
[----:B------:R-:W-:Y:S01]  /*3be0*/  IMAD.WIDE.U32 R4, R11, UR10, R4 ;  /* 0x0000000a0b047c25 */ /* 0x000fe2000f8e0004 */
[----:B------:R-:W-:-:S03]  /*3bf0*/  ULDC.64 UR10, c[0x0][0x260] ;  /* 0x00009800000a7ab9 */ /* 0x000fc60000000a00 */
[----:B------:R-:W-:Y:S02]  /*3c00*/  IMAD R9, R9, R6, RZ ;  /* 0x0000000609097224 */ /* 0x000fe400078e02ff */
[----:B------:R-:W-:Y:S02]  /*3c10*/  IMAD.IADD R11, R5, 0x1, R17 ;  /* 0x00000001050b7824 */ /* 0x000fe400078e0211 */
[----:B------:R-:W-:Y:S01]  /*3c20*/  IMAD.HI.U32 R9, R13, R9, R12 ;  /* 0x000000090d097227 */ /* 0x000fe200078e000c */
[----:B------:R-:W-:-:S03]  /*3c30*/  IADD3 R13, R3, R19, RZ ;  /* 0x00000013030d7210 */ /* 0x000fc60007ffe0ff */
[----:B------:R-:W-:Y:S01]  /*3c40*/  IMAD.U32 R15, RZ, RZ, UR5 ;  /* 0x00000005ff0f7e24 */ /* 0x000fe2000f8e00ff */
[----:B-1----:R-:W-:-:S06]  /*3c50*/  ULDC.64 UR4, c[0x0][0x288] ;  /* 0x0000a20000047ab9 */ /* 0x002fcc0000000a00 */
.L_x_941:
[----:B------:R-:W-:Y:S02]  /*3c60*/  IABS R14, R15 ;  /* 0x0000000f000e7213 */ /* 0x000fe40000000000 */
[----:B------:R-:W-:-:S03]  /*3c70*/  IABS R16, R8 ;  /* 0x0000000800107213 */ /* 0x000fc60000000000 */
[----:B------:R-:W-:-:S04]  /*3c80*/  IMAD.HI.U32 R12, R9, R14, RZ ;  /* 0x0000000e090c7227 */ /* 0x000fc800078e00ff */
[----:B------:R-:W-:-:S04]  /*3c90*/  IMAD.MOV R17, RZ, RZ, -R12 ;  /* 0x000000ffff117224 */ /* 0x000fc800078e0a0c */
[----:B------:R-:W-:Y:S01]  /*3ca0*/  IMAD R17, R16, R17, R14 ;  /* 0x0000001110117224 */ /* 0x000fe200078e020e */
[----:B------:R-:W-:-:S04]  /*3cb0*/  LOP3.LUT R14, R15, R8, RZ, 0x3c, !PT ;  /* 0x000000080f0e7212 */ /* 0x000fc800078e3cff */
[----:B------:R-:W-:Y:S02]  /*3cc0*/  ISETP.GT.U32.AND P2, PT, R6, R17, PT ;  /* 0x000000110600720c */ /* 0x000fe40003f44070 */
[----:B------:R-:W-:-:S11]  /*3cd0*/  ISETP.GE.AND P3, PT, R14, RZ, PT ;  /* 0x000000ff0e00720c */ /* 0x000fd60003f66270 */
[----:B------:R-:W-:Y:S01]  /*3ce0*/  @!P2 IADD3 R17, R17, -R16, RZ ;  /* 0x800000101111a210 */ /* 0x000fe20007ffe0ff */
[----:B------:R-:W-:Y:S02]  /*3cf0*/  @!P2 VIADD R12, R12, 0x1 ;  /* 0x000000010c0ca836 */ /* 0x000fe40000000000 */
[----:B------:R-:W-:Y:S01]  /*3d00*/  IMAD.MOV.U32 R16, RZ, RZ, R2 ;  /* 0x000000ffff107224 */ /* 0x000fe200078e0002 */
[----:B------:R-:W-:Y:S02]  /*3d10*/  ISETP.GE.U32.AND P1, PT, R17, R6, PT ;  /* 0x000000061100720c */ /* 0x000fe40003f26070 */
[----:B------:R-:W-:-:S11]  /*3d20*/  MOV R17, R13 ;  /* 0x0000000d00117202 */ /* 0x000fd60000000f00 */
[----:B------:R-:W-:-:S05]  /*3d30*/  @P1 VIADD R12, R12, 0x1 ;  /* 0x000000010c0c1836 */ /* 0x000fca0000000000 */
[----:B------:R-:W-:-:S04]  /*3d40*/  @!P3 IADD3 R12, -R12, RZ, RZ ;  /* 0x000000ff0c0cb210 */ /* 0x000fc80007ffe1ff */
[----:B------:R-:W-:-:S04]  /*3d50*/  SEL R14, R10, R12, !P0 ;  /* 0x0000000c0a0e7207 */ /* 0x000fc80004000000 */
[--C-:B0-----:R-:W-:Y:S01]  /*3d60*/  SHF.R.S32.HI R19, RZ, 0x1f, R14.reuse ;  /* 0x0000001fff137819 */ /* 0x101fe2000001140e */
        /* <DEDUP_REMOVED lines=12> */
[----:B------:R-:W-:-:S06]  /*3e30*/  LEA.HI.X R21, R16, UR11, R17, 0x1, P1 ;  /* 0x0000000b10157c11 */ /* 0x000fcc00088f0c11 */
[----:B------:R-:W3:Y:S01]  /*3e40*/  LDG.E.U16 R21, desc[UR6][R20.64] ;  /* 0x0000000614157981 */ /* 0x000ee2000c1e1500 */
[----:B------:R-:W-:Y:S01]  /*3e50*/  MOV R16, R4 ;  /* 0x0000000400107202 */ /* 0x000fe20000000f00 */
[----:B------:R-:W-:Y:S02]  /*3e60*/  IMAD R19, R19, UR12, RZ ;  /* 0x0000000c13137c24 */ /* 0x000fe4000f8e02ff */
[----:B------:R-:W-:Y:S02]  /*3e70*/  IMAD.MOV.U32 R17, RZ, RZ, R11 ;  /* 0x000000ffff117224 */ /* 0x000fe400078e000b */
[C---:B------:R-:W-:Y:S02]  /*3e80*/  IMAD R19, R14.reuse, UR13, R19 ;  /* 0x0000000d0e137c24 */ /* 0x040fe4000f8e0213 */
[----:B------:R-:W-:-:S04]  /*3e90*/  IMAD.WIDE.U32 R16, R14, UR12, R16 ;  /* 0x0000000c0e107c25 */ /* 0x000fc8000f8e0010 */
[----:B------:R-:W-:Y:S02]  /*3ea0*/  IMAD.IADD R17, R17, 0x1, R19 ;  /* 0x0000000111117824 */ /* 0x000fe400078e0213 */
[----:B------:R-:W-:Y:S02]  /*3eb0*/  IMAD R19, R18, UR14, RZ ;  /* 0x0000000e12137c24 */ /* 0x000fe4000f8e02ff */
[----:B------:R-:W-:-:S04]  /*3ec0*/  IMAD.WIDE.U32 R16, R12, UR14, R16 ;  /* 0x0000000e0c107c25 */ /* 0x000fc8000f8e0010 */
[----:B------:R-:W-:Y:S01]  /*3ed0*/  IMAD R19, R12, UR15, R19 ;  /* 0x0000000f0c137c24 */ /* 0x000fe2000f8e0213 */
[----:B------:R-:W-:Y:S01]  /*3ee0*/  LEA R18, P1, R16, UR16, 0x1 ;  /* 0x0000001010127c11 */ /* 0x000fe2000f8208ff */
[----:B--2---:R-:W-:-:S03]  /*3ef0*/  IMAD.IADD R15, R7, 0x1, R15 ;  /* 0x00000001070f7824 */ /* 0x004fc600078e020f */
[----:B------:R-:W-:-:S04]  /*3f00*/  IADD3 R17, R17, R19, RZ ;  /* 0x0000001311117210 */ /* 0x000fc80007ffe0ff */
[----:B------:R-:W-:Y:S02]  /*3f10*/  LEA.HI.X R19, R16, UR17, R17, 0x1, P1 ;  /* 0x0000001110137c11 */ /* 0x000fe400088f0c11 */
[----:B------:R-:W-:-:S03]  /*3f20*/  ISETP.GE.AND P1, PT, R15, R0, PT ;  /* 0x000000000f00720c */ /* 0x000fc60003f26270 */
[----:B---3--:R0:W-:Y:S10]  /*3f30*/  STG.E.U16 desc[UR6][R18.64], R21 ;  /* 0x0000001512007986 */ /* 0x0081f4000c101506 */
[----:B------:R-:W-:Y:S05]  /*3f40*/  @!P1 BRA `(.L_x_941) ;  /* 0xfffffffc00449947 */ /* 0x000fea000383ffff */
[----:B------:R-:W-:Y:S05]  /*3f50*/  EXIT ;  /* 0x000000000000794d */ /* 0x000fea0003800000 */
        .weak           $__internal_10_$__cuda_sm20_dblrcp_rn_slowpath_v3
        .type           $__internal_10_$__cuda_sm20_dblrcp_rn_slowpath_v3,@function
        .size           $__internal_10_$__cuda_sm20_dblrcp_rn_slowpath_v3,(.L_x_1784 - $__internal_10_$__cuda_sm20_dblrcp_rn_slowpath_v3)
$__internal_10_$__cuda_sm20_dblrcp_rn_slowpath_v3:
[----:B------:R-:W-:Y:S01]  /*3f60*/  IMAD.MOV.U32 R4, RZ, RZ, R2 ;  /* 0x000000ffff047224 */ /* 0x000fe200078e0002 */
[----:B------:R-:W-:Y:S01]  /*3f70*/  MOV R5, R3 ;  /* 0x0000000300057202 */ /* 0x000fe20000000f00 */
[----:B------:R-:W-:Y:S05]  /*3f80*/  BSSY B1, `(.L_x_942) ;  /* 0x0000024000017945 */ /* 0x000fea0003800000 */
[----:B------:R-:W-:-:S14]  /*3f90*/  DSETP.GTU.AND P0, PT, |R4|, +INF , PT ;  /* 0x7ff000000400742a */ /* 0x000fdc0003f0c200 */
        /* <DEDUP_REMOVED lines=9> */
[----:B------:R-:W-:Y:S01]  /*4030*/  IADD3 R3, R5, -0x3fe00000, RZ ;  /* 0xc020000005037810 */ /* 0x000fe20007ffe0ff */
[----:B------:R-:W-:-:S03]  /*4040*/  IMAD.MOV.U32 R2, RZ, RZ, R4 ;  /* 0x000000ffff027224 */ /* 0x000fc600078e0004 */
        /* <DEDUP_REMOVED lines=11> */
.L_x_945:
        /* <DEDUP_REMOVED lines=10> */
.L_x_943:
[----:B------:R-:W-:Y:S02]  /*41a0*/  LOP3.LUT R3, R5, 0x80000, RZ, 0xfc, !PT ;  /* 0x0008000005037812 */ /* 0x000fe400078efcff */
[----:B------:R-:W-:-:S07]  /*41b0*/  MOV R2, R4 ;  /* 0x0000000400027202 */ /* 0x000fce0000000f00 */
.L_x_944:
[----:B------:R-:W-:Y:S05]  /*41c0*/  BSYNC B1 ;  /* 0x0000000000017941 */ /* 0x000fea0003800000 */
.L_x_942:
[----:B------:R-:W-:Y:S01]  /*41d0*/  IMAD.MOV.U32 R6, RZ, RZ, R2 ;  /* 0x000000ffff067224 */ /* 0x000fe200078e0002 */
[----:B------:R-:W-:Y:S01]  /*41e0*/  MOV R2, R18 ;  /* 0x0000001200027202 */ /* 0x000fe20000000f00 */
[----:B------:R-:W-:Y:S02]  /*41f0*/  IMAD.MOV.U32 R7, RZ, RZ, R3 ;  /* 0x000000ffff077224 */ /* 0x000fe400078e0003 */
[----:B------:R-:W-:-:S04]  /*4200*/  IMAD.MOV.U32 R3, RZ, RZ, 0x0 ;  /* 0x00000000ff037424 */ /* 0x000fc800078e00ff */
[----:B------:R-:W-:Y:S05]  /*4210*/  RET.REL.NODEC R2 `(_ZN2at6native54_GLOBAL__N__aa9a477a_21_UpSampleBilinear2d_cu_607db5e336upsample_gen2d_aa_backward_out_frameIN3c108BFloat16EfNS0_18upsample_antialias21BilinearFilterFunctorEEEvT0_S7_NS_27GenericPackedTensorAccessorIT_Lm4ENS_16DefaultPtrTraitsElEENS8_IKS9_Lm4ESA_lEERKT1_) ;  /* 0xffffffbc02787950 */ /* 0x000fea0003c3ffff */
.L_x_946:
        /* <DEDUP_REMOVED lines=14> */
.L_x_1784:


//--------------------- .text._ZN2at6native54_GLOBAL__N__aa9a477a_21_UpSampleBilinear2d_cu_607db5e336upsample_gen2d_aa_backward_out_frameIN3c104HalfEfNS0_18upsample_antialias21BilinearFilterFunctorEEEvT0_S7_NS_27GenericPackedTensorAccessorIT_Lm4ENS_16DefaultPtrTraitsElEENS8_IKS9_Lm4ESA_lEERKT1_ --------------------------
	.section	.text._ZN2at6native54_GLOBAL__N__aa9a477a_21_UpSampleBilinear2d_cu_607db5e336upsample_gen2d_aa_backward_out_frameIN3c104HalfEfNS0_18upsample_antialias21BilinearFilterFunctorEEEvT0_S7_NS_27GenericPackedTensorAccessorIT_Lm4ENS_16DefaultPtrTraitsElEENS8_IKS9_Lm4ESA_lEERKT1_,"ax",@progbits
	.align	128
.text._ZN2at6native54_GLOBAL__N__aa9a477a_21_UpSampleBilinear2d_cu_607db5e336upsample_gen2d_aa_backward_out_frameIN3c104HalfEfNS0_18upsample_antialias21BilinearFilterFunctorEEEvT0_S7_NS_27GenericPackedTensorAccessorIT_Lm4ENS_16DefaultPtrTraitsElEENS8_IKS9_Lm4ESA_lEERKT1_:
        .type           _ZN2at6native54_GLOBAL__N__aa9a477a_21_UpSampleBilinear2d_cu_607db5e336upsample_gen2d_aa_backward_out_frameIN3c104HalfEfNS0_18upsample_antialias21BilinearFilterFunctorEEEvT0_S7_NS_27GenericPackedTensorAccessorIT_Lm4ENS_16DefaultPtrTraitsElEENS8_IKS9_Lm4ESA_lEERKT1_,@function
        .size           _ZN2at6native54_GLOBAL__N__aa9a477a_21_UpSampleBilinear2d_cu_607db5e336upsample_gen2d_aa_backward_out_frameIN3c104HalfEfNS0_18upsample_antialias21BilinearFilterFunctorEEEvT0_S7_NS_27GenericPackedTensorAccessorIT_Lm4ENS_16DefaultPtrTraitsElEENS8_IKS9_Lm4ESA_lEERKT1_,(.L_x_1786 - _ZN2at6native54_GLOBAL__N__aa9a477a_21_UpSampleBilinear2d_cu_607db5e336upsample_gen2d_aa_backward_out_frameIN3c104HalfEfNS0_18upsample_antialias21BilinearFilterFunctorEEEvT0_S7_NS_27GenericPackedTensorAccessorIT_Lm4ENS_16DefaultPtrTraitsElEENS8_IKS9_Lm4ESA_lEERKT1_)
        .other          _ZN2at6native54_GLOBAL__N__aa9a477a_21_UpSampleBilinear2d_cu_607db5e336upsample_gen2d_aa_backward_out_frameIN3c104HalfEfNS0_18upsample_antialias21BilinearFilterFunctorEEEvT0_S7_NS_27GenericPackedTensorAccessorIT_Lm4ENS_16DefaultPtrTraitsElEENS8_IKS9_Lm4ESA_lEERKT1_,@"STO_CUDA_ENTRY STV_DEFAULT"
_ZN2at6native54_GLOBAL__N__aa9a477a_21_UpSampleBilinear2d_cu_607db5e336upsample_gen2d_aa_backward_out_frameIN3c104HalfEfNS0_18upsample_antialias21BilinearFilterFunctorEEEvT0_S7_NS_27GenericPackedTensorAccessorIT_Lm4ENS_16DefaultPtrTraitsElEENS8_IKS9_Lm4ESA_lEERKT1_:
        /* <DEDUP_REMOVED lines=41> */
[----:B------:R-:W0:Y:S03]  /*0290*/  F2I.FTZ.TRUNC.NTZ R8, R8 ;  /* 0x0000000800087305 */ /* 0x000e26000021f100 */
[----:B------:R-:W-:Y:S01]  /*02a0*/  IADD3 R0, R14, 0x1, RZ ;  /* 0x000000010e007810 */ /* 0x000fe20007ffe0ff */
[----:B--2---:R-:W-:-:S04]  /*02b0*/  IMAD.SHL.U32 R15, R15, 0x2, RZ ;  /* 0x000000020f0f7824 */ /* 0x004fc800078e00ff */
        /* <DEDUP_REMOVED lines=9> */
[----:B------:R-:W-:Y:S01]  /*0350*/  IMAD.IADD R29, R16, 0x1, -R32 ;  /* 0x00000001101d7824 */ /* 0x000fe200078e0a20 */
[----:B0-----:R-:W-:Y:S02]  /*0360*/  VIMNMX R27, RZ, R6, !PT ;  /* 0x00000006ff1b7248 */ /* 0x001fe40007fe0100 */
[----:B-1----:R-:W-:-:S04]  /*0370*/  VIMNMX R10, R7, R10, PT ;  /* 0x0000000a070a7248 */ /* 0x002fc80003fe0100 */
[----:B------:R-:W-:Y:S01]  /*0380*/  IADD3 R31, -R27, R10, RZ ;  /* 0x0000000a1b1f7210 */ /* 0x000fe20007ffe1ff */
[----:B------:R-:W-:Y:S06]  /*0390*/  @P0 BRA `(.L_x_949) ;  /* 0x0000000c009c0947 */ /* 0x000fec0003800000 */
[----:B------:R-:W-:Y:S01]  /*03a0*/  FSETP.GE.FTZ.AND P0, PT, R3, 1, PT ;  /* 0x3f8000000300780b */ /* 0x000fe20003f16000 */
[----:B------:R-:W-:Y:S01]  /*03b0*/  IMAD.MOV.U32 R2, RZ, RZ, 0x3f800000 ;  /* 0x3f800000ff027424 */ /* 0x000fe200078e00ff */
[----:B------:R-:W-:-:S05]  /*03c0*/  I2FP.F32.S32 R17, R27 ;  /* 0x0000001b00117245 */ /* 0x000fca0000201400 */
[----:B------:R-:W-:-:S06]  /*03d0*/  FFMA.FTZ R17, -R4, R3, R17 ;  /* 0x0000000304117223 */ /* 0x000fcc0000010111 */
[----:B------:R-:W-:Y:S05]  /*03e0*/  @!P0 BRA `(.L_x_950) ;  /* 0x0000000000508947 */ /* 0x000fea0003800000 */
        /* <DEDUP_REMOVED lines=14> */
[----:B------:R-:W-:Y:S05]  /*04d0*/  CALL.REL.NOINC `($__internal_11_$__cuda_sm20_dblrcp_rn_slowpath_v3) ;  /* 0x0000003800a07944 */ /* 0x000fea0003c00000 */
.L_x_951:
[----:B------:R-:W-:Y:S01]  /*04e0*/  UMOV UR4, 0xf0000000 ;  /* 0xf000000000047882 */ /* 0x000fe20000000000 */
[----:B------:R-:W-:Y:S01]  /*04f0*/  UMOV UR5, 0x380fffff ;  /* 0x380fffff00057882 */ /* 0x000fe20000000000 */
[----:B------:R-:W0:Y:S01]  /*0500*/  F2F.F32.F64 R2, R6 ;  /* 0x0000000600027310 */ /* 0x000e220000301000 */
[----:B------:R-:W-:-:S14]  /*0510*/  DSETP.GEU.AND P0, PT, |R6|, UR4, PT ;  /* 0x0000000406007e2a */ /* 0x000fdc000bf0e200 */
[----:B0-----:R-:W-:-:S07]  /*0520*/  @!P0 FMUL R2, R2, 1.175494350822287508e-38 ;  /* 0x0080000002028820 */ /* 0x001fce0000400000 */
.L_x_950:
        /* <DEDUP_REMOVED lines=15> */
[----:B------:R-:W-:Y:S01]  /*0620*/  HFMA2.MMA R3, -RZ, RZ, 0, 0 ;  /* 0x00000000ff037435 */ /* 0x000fe200000001ff */
[----:B------:R-:W-:Y:S02]  /*0630*/  IMAD.IADD R5, R31, 0x1, -R4 ;  /* 0x000000011f057824 */ /* 0x000fe400078e0a04 */
[----:B0-----:R-:W-:Y:S01]  /*0640*/  LEA R6, R7, R6, 0x18 ;  /* 0x0000000607067211 */ /* 0x001fe200078ec0ff */
[----:B------:R-:W-:-:S07]  /*0650*/  IMAD.MOV.U32 R7, RZ, RZ, RZ ;  /* 0x000000ffff077224 */ /* 0x000fce00078e00ff */
.L_x_956:
[----:B------:R-:W-:Y:S01]  /*0660*/  I2FP.F32.S32 R8, R7 ;  /* 0x0000000700087245 */ /* 0x000fe20000201400 */
[C---:B------:R-:W-:Y:S01]  /*0670*/  VIADD R9, R7.reuse, 0x1 ;  /* 0x0000000107097836 */ /* 0x040fe20000000000 */
[C---:B------:R-:W-:Y:S01]  /*0680*/  IADD3 R20, R7.reuse, 0x2, RZ ;  /* 0x0000000207147810 */ /* 0x040fe20007ffe0ff */
        /* <DEDUP_REMOVED lines=31> */
[----:B------:R-:W-:Y:S01]  /*0880*/  FSETP.GEU.FTZ.AND P3, PT, R23, 1, PT ;  /* 0x3f8000001700780b */ /* 0x000fe20003f7e000 */
[----:B------:R-:W-:Y:S01]  /*0890*/  IMAD.IADD R23, R0, 0x1, R7 ;  /* 0x0000000100177824 */ /* 0x000fe200078e0207 */
[----:B------:R-:W-:Y:S01]  /*08a0*/  FSETP.GEU.FTZ.AND P4, PT, R25, 1, PT ;  /* 0x3f8000001900780b */ /* 0x000fe20003f9e000 */
[----:B------:R-:W-:Y:S01]  /*08b0*/  VIADD R7, R7, 0x4 ;  /* 0x0000000407077836 */ /* 0x000fe20000000000 */
[----:B------:R-:W-:-:S02]  /*08c0*/  FSEL R8, R8, RZ, !P5 ;  /* 0x000000ff08087208 */ /* 0x000fc40006800000 */
[----:B------:R-:W-:Y:S02]  /*08d0*/  FSEL R9, R9, RZ, !P2 ;  /* 0x000000ff09097208 */ /* 0x000fe40005000000 */
[----:B------:R-:W-:Y:S02]  /*08e0*/  FSEL R20, R20, RZ, !P3 ;  /* 0x000000ff14147208 */ /* 0x000fe40005800000 */
[----:B------:R-:W-:Y:S02]  /*08f0*/  FSEL R18, R18, RZ, !P4 ;  /* 0x000000ff12127208 */ /* 0x000fe40006000000 */
[----:B------:R-:W-:Y:S01]  /*0900*/  F2FP.F16.F32.PACK_AB R21, RZ, R8 ;  /* 0x00000008ff15723e */ /* 0x000fe200000000ff */
[----:B------:R-:W-:Y:S01]  /*0910*/  FADD.FTZ R8, R8, R3 ;  /* 0x0000000308087221 */ /* 0x000fe20000010000 */
[----:B------:R-:W-:Y:S02]  /*0920*/  F2FP.F16.F32.PACK_AB R22, RZ, R9 ;  /* 0x00000009ff16723e */ /* 0x000fe400000000ff */
[----:B------:R-:W-:Y:S01]  /*0930*/  F2FP.F16.F32.PACK_AB R24, RZ, R20 ;  /* 0x00000014ff18723e */ /* 0x000fe200000000ff */
[----:B------:R-:W-:Y:S01]  /*0940*/  FADD.FTZ R9, R8, R9 ;  /* 0x0000000908097221 */ /* 0x000fe20000010000 */
[----:B------:R-:W-:-:S02]  /*0950*/  F2FP.F16.F32.PACK_AB R25, RZ, R18 ;  /* 0x00000012ff19723e */ /* 0x000fc400000000ff */
[----:B------:R-:W-:Y:S01]  /*0960*/  LEA R23, R23, R6, 0x1 ;  /* 0x0000000617177211 */ /* 0x000fe200078e08ff */
[----:B------:R-:W-:Y:S01]  /*0970*/  FADD.FTZ R9, R9, R20 ;  /* 0x0000001409097221 */ /* 0x000fe20000010000 */
[----:B------:R-:W-:-:S03]  /*0980*/  ISETP.NE.AND P2, PT, R5, RZ, PT ;  /* 0x000000ff0500720c */ /* 0x000fc60003f45270 */
[----:B------:R0:W-:Y:S01]  /*0990*/  STS.U16 [R23], R21 ;  /* 0x0000001517007388 */ /* 0x0001e20000000400 */
[----:B------:R-:W-:-:S03]  /*09a0*/  FADD.FTZ R3, R9, R18 ;  /* 0x0000001209037221 */ /* 0x000fc60000010000 */
[----:B------:R0:W-:Y:S04]  /*09b0*/  STS.U16 [R23+0x2], R22 ;  /* 0x0000021617007388 */ /* 0x0001e80000000400 */
[----:B------:R0:W-:Y:S04]  /*09c0*/  STS.U16 [R23+0x4], R24 ;  /* 0x0000041817007388 */ /* 0x0001e80000000400 */
[----:B------:R0:W-:Y:S01]  /*09d0*/  STS.U16 [R23+0x6], R25 ;  /* 0x0000061917007388 */ /* 0x0001e20000000400 */
[----:B------:R-:W-:Y:S05]  /*09e0*/  @P2 BRA `(.L_x_956) ;  /* 0xfffffffc001c2947 */ /* 0x000fea000383ffff */
.L_x_955:
[----:B------:R-:W-:Y:S05]  /*09f0*/  BSYNC B2 ;  /* 0x0000000000027941 */ /* 0x000fea0003800000 */
.L_x_954:
[----:B------:R-:W-:Y:S05]  /*0a00*/  @!P1 BRA `(.L_x_953) ;  /* 0x0000000000549947 */ /* 0x000fea0003800000 */
[----:B------:R-:W1:Y:S01]  /*0a10*/  S2R R6, SR_CgaCtaId ;  /* 0x0000000000067919 */ /* 0x000e620000008800 */
[----:B------:R-:W-:-:S04]  /*0a20*/  MOV R5, 0x400 ;  /* 0x0000040000057802 */ /* 0x000fc80000000f00 */
[----:B-1----:R-:W-:-:S07]  /*0a30*/  LEA R5, R6, R5, 0x18 ;  /* 0x0000000506057211 */ /* 0x002fce00078ec0ff */
.L_x_957:
[-C--:B------:R-:W-:Y:S01]  /*0a40*/  I2FP.F32.S32 R6, R7.reuse ;  /* 0x0000000700067245 */ /* 0x080fe20000201400 */
[----:B------:R-:W-:Y:S01]  /*0a50*/  VIADD R4, R4, 0xffffffff ;  /* 0xffffffff04047836 */ /* 0x000fe20000000000 */
[----:B-1----:R-:W-:Y:S02]  /*0a60*/  IADD3 R18, R0, R7, RZ ;  /* 0x0000000700127210 */ /* 0x002fe40007ffe0ff */
[----:B------:R-:W-:Y:S01]  /*0a70*/  IADD3 R7, R7, 0x1, RZ ;  /* 0x0000000107077810 */ /* 0x000fe20007ffe0ff */
        /* <DEDUP_REMOVED lines=10> */
[----:B------:R-:W-:Y:S01]  /*0b20*/  F2FP.F16.F32.PACK_AB R8, RZ, R6 ;  /* 0x00000006ff08723e */ /* 0x000fe200000000ff */
[----:B------:R-:W-:-:S04]  /*0b30*/  FADD.FTZ R3, R6, R3 ;  /* 0x0000000306037221 */ /* 0x000fc80000010000 */
[----:B------:R1:W-:Y:S06]  /*0b40*/  STS.U16 [R18], R8 ;  /* 0x0000000812007388 */ /* 0x0003ec0000000400 */
[----:B------:R-:W-:Y:S05]  /*0b50*/  @P1 BRA `(.L_x_957) ;  /* 0xfffffffc00b81947 */ /* 0x000fea000383ffff */
.L_x_953:
[----:B------:R-:W-:Y:S05]  /*0b60*/  BSYNC B1 ;  /* 0x0000000000017941 */ /* 0x000fea0003800000 */
.L_x_952:
[----:B------:R-:W-:Y:S01]  /*0b70*/  BSSY B1, `(.L_x_958) ;  /* 0x0000048000017945 */ /* 0x000fe20003800000 */
[----:B------:R-:W-:-:S03]  /*0b80*/  IMAD.MOV.U32 R4, RZ, RZ, RZ ;  /* 0x000000ffff047224 */ /* 0x000fc600078e00ff */
[----:B------:R-:W-:Y:S05]  /*0b90*/  @!P0 BRA `(.L_x_959) ;  /* 0x0000000400148947 */ /* 0x000fea0003800000 */
        /* <DEDUP_REMOVED lines=10> */
[----:B-1----:R-:W-:Y:S01]  /*0c40*/  IADD3 R18, R31, -R2, RZ ;  /* 0x800000021f127210 */ /* 0x002fe20007ffe0ff */
[----:B------:R-:W-:-:S10]  /*0c50*/  HADD2.F32 R5, -RZ, R5.H0_H0 ;  /* 0x20000005ff057230 */ /* 0x000fd40000004100 */
.L_x_964:
[----:B------:R-:W-:Y:S01]  /*0c60*/  VIADD R18, R18, 0xfffffffc ;  /* 0xfffffffc12127836 */ /* 0x000fe20000000000 */
[----:B------:R-:W-:Y:S04]  /*0c70*/  BSSY B3, `(.L_x_962) ;  /* 0x000001d000037945 */ /* 0x000fe80003800000 */
[----:B------:R-:W-:Y:S01]  /*0c80*/  ISETP.NE.AND P1, PT, R18, RZ, PT ;  /* 0x000000ff1200720c */ /* 0x000fe20003f25270 */
[----:B-1----:R-:W-:-:S12]  /*0c90*/  @!P0 BRA `(.L_x_963) ;  /* 0x0000000000688947 */ /* 0x002fd80003800000 */
[----:B------:R-:W1:Y:S01]  /*0ca0*/  S2UR UR5, SR_CgaCtaId ;  /* 0x00000000000579c3 */ /* 0x000e620000008800 */
[----:B------:R-:W-:Y:S01]  /*0cb0*/  UMOV UR4, 0x400 ;  /* 0x0000040000047882 */ /* 0x000fe20000000000 */
[----:B------:R-:W-:Y:S01]  /*0cc0*/  IADD3 R6, R0, R4, RZ ;  /* 0x0000000400067210 */ /* 0x000fe20007ffe0ff */
[----:B------:R-:W2:Y:S01]  /*0cd0*/  MUFU.RCP R20, R5 ;  /* 0x0000000500147308 */ /* 0x000ea20000001000 */
[----:B-1----:R-:W-:-:S06]  /*0ce0*/  ULEA UR4, UR5, UR4, 0x18 ;  /* 0x0000000405047291 */ /* 0x002fcc000f8ec03f */
[----:B------:R-:W-:-:S05]  /*0cf0*/  LEA R6, R6, UR4, 0x1 ;  /* 0x0000000406067c11 */ /* 0x000fca000f8e08ff */
[----:B------:R-:W1:Y:S04]  /*0d00*/  LDS.U16 R7, [R6] ;  /* 0x0000000006077984 */ /* 0x000e680000000400 */
[----:B------:R-:W3:Y:S04]  /*0d10*/  LDS.U16 R8, [R6+0x2] ;  /* 0x0000020006087984 */ /* 0x000ee80000000400 */
[----:B------:R-:W4:Y:S04]  /*0d20*/  LDS.U16 R9, [R6+0x4] ;  /* 0x0000040006097984 */ /* 0x000f280000000400 */
[----:B------:R-:W5:Y:S01]  /*0d30*/  LDS.U16 R17, [R6+0x6] ;  /* 0x0000060006117984 */ /* 0x000f620000000400 */
[----:B-1----:R-:W-:-:S02]  /*0d40*/  HADD2.F32 R7, -RZ, R7.H0_H0 ;  /* 0x20000007ff077230 */ /* 0x002fc40000004100 */
[----:B---3--:R-:W-:-:S03]  /*0d50*/  HADD2.F32 R8, -RZ, R8.H0_H0 ;  /* 0x20000008ff087230 */ /* 0x008fc60000004100 */
[-C--:B--2---:R-:W-:Y:S01]  /*0d60*/  FMUL.FTZ R7, R7, R20.reuse ;  /* 0x0000001407077220 */ /* 0x084fe20000410000 */
[----:B----4-:R-:W-:Y:S02]  /*0d70*/  HADD2.F32 R9, -RZ, R9.H0_H0 ;  /* 0x20000009ff097230 */ /* 0x010fe40000004100 */
[-C--:B------:R-:W-:Y:S02]  /*0d80*/  FMUL.FTZ R8, R8, R20.reuse ;  /* 0x0000001408087220 */ /* 0x080fe40000410000 */
[----:B------:R-:W-:Y:S01]  /*0d90*/  F2FP.F16.F32.PACK_AB R7, RZ, R7 ;  /* 0x00000007ff07723e */ /* 0x000fe200000000ff */
[----:B-----5:R-:W-:Y:S02]  /*0da0*/  HADD2.F32 R17, -RZ, R17.H0_H0 ;  /* 0x20000011ff117230 */ /* 0x020fe40000004100 */
        /* <DEDUP_REMOVED lines=9> */
.L_x_963:
[----:B------:R-:W-:Y:S05]  /*0e40*/  BSYNC B3 ;  /* 0x0000000000037941 */ /* 0x000fea0003800000 */
.L_x_962:
[----:B------:R-:W-:Y:S01]  /*0e50*/  VIADD R4, R4, 0x4 ;  /* 0x0000000404047836 */ /* 0x000fe20000000000 */
[----:B------:R-:W-:Y:S06]  /*0e60*/  @P1 BRA `(.L_x_964) ;  /* 0xfffffffc007c1947 */ /* 0x000fec000383ffff */
.L_x_961:
[----:B------:R-:W-:Y:S05]  /*0e70*/  BSYNC B2 ;  /* 0x0000000000027941 */ /* 0x000fea0003800000 */
.L_x_960:
[----:B------:R-:W-:-:S13]  /*0e80*/  ISETP.NE.AND P0, PT, R2, RZ, PT ;  /* 0x000000ff0200720c */ /* 0x000fda0003f05270 */
[----:B------:R-:W-:Y:S05]  /*0e90*/  @!P0 BRA `(.L_x_959) ;  /* 0x0000000000548947 */ /* 0x000fea0003800000 */
[----:B------:R-:W-:Y:S02]  /*0ea0*/  F2FP.F16.F32.PACK_AB R5, RZ, R3 ;  /* 0x00000003ff05723e */ /* 0x000fe400000000ff */
[----:B------:R-:W-:-:S03]  /*0eb0*/  FSETP.NEU.FTZ.AND P1, PT, R3, RZ, PT ;  /* 0x000000ff0300720b */ /* 0x000fc60003f3d000 */
[----:B------:R-:W-:-:S04]  /*0ec0*/  HADD2.F32 R5, -RZ, R5.H0_H0 ;  /* 0x20000005ff057230 */ /* 0x000fc80000004100 */
[----:B-1----:R1:W2:Y:S06]  /*0ed0*/  MUFU.RCP R6, R5 ;  /* 0x0000000500067308 */ /* 0x0022ac0000001000 */
.L_x_967:
        /* <DEDUP_REMOVED lines=10> */
[----:B-1----:R-:W-:-:S05]  /*0f80*/  HADD2.F32 R5, -RZ, R5.H0_H0 ;  /* 0x20000005ff057230 */ /* 0x002fca0000004100 */
[----:B--2---:R-:W-:-:S05]  /*0f90*/  FMUL.FTZ R5, R5, R6 ;  /* 0x0000000605057220 */ /* 0x004fca0000410000 */
[----:B------:R-:W-:-:S05]  /*0fa0*/  F2FP.F16.F32.PACK_AB R5, RZ, R5 ;  /* 0x00000005ff05723e */ /* 0x000fca00000000ff */
[----:B------:R3:W-:Y:S02]  /*0fb0*/  STS.U16 [R3], R5 ;  /* 0x0000000503007388 */ /* 0x0007e40000000400 */
.L_x_966:
[----:B------:R-:W-:Y:S05]  /*0fc0*/  BSYNC B2 ;  /* 0x0000000000027941 */ /* 0x000fea0003800000 */
.L_x_965:
[----:B------:R-:W-:Y:S01]  /*0fd0*/  VIADD R4, R4, 0x1 ;  /* 0x0000000104047836 */ /* 0x000fe20000000000 */
[----:B------:R-:W-:Y:S06]  /*0fe0*/  @P0 BRA `(.L_x_967) ;  /* 0xfffffffc00bc0947 */ /* 0x000fec000383ffff */
.L_x_959:
[----:B------:R-:W-:Y:S05]  /*0ff0*/  BSYNC B1 ;  /* 0x0000000000017941 */ /* 0x000fea0003800000 */
.L_x_958:
[----:B------:R-:W-:-:S13]  /*1000*/  ISETP.GE.AND P0, PT, R15, R4, PT ;  /* 0x000000040f00720c */ /* 0x000fda0003f06270 */
[----:B------:R-:W-:Y:S05]  /*1010*/  @!P0 BRA `(.L_x_949) ;  /* 0x00000000007c8947 */ /* 0x000fea0003800000 */
[----:B------:R-:W-:Y:S01]  /*1020*/  IADD3 R2, -R4, 0x1, R15 ;  /* 0x0000000104027810 */ /* 0x000fe20007ffe10f */
[----:B---3--:R-:W-:Y:S01]  /*1030*/  IMAD.IADD R3, R15, 0x1, -R4 ;  /* 0x000000010f037824 */ /* 0x008fe200078e0a04 */
[----:B------:R-:W-:Y:S02]  /*1040*/  BSSY B1, `(.L_x_968) ;  /* 0x000000e000017945 */ /* 0x000fe40003800000 */
[----:B------:R-:W-:Y:S02]  /*1050*/  LOP3.LUT P0, R2, R2, 0x3, RZ, 0xc0, !PT ;  /* 0x0000000302027812 */ /* 0x000fe4000780c0ff */
[----:B------:R-:W-:-:S11]  /*1060*/  ISETP.GE.U32.AND P1, PT, R3, 0x3, PT ;  /* 0x000000030300780c */ /* 0x000fd60003f26070 */
[----:B------:R-:W-:Y:S05]  /*1070*/  @!P0 BRA `(.L_x_969) ;  /* 0x0000000000288947 */ /* 0x000fea0003800000 */
[----:B-12---:R-:W1:Y:S01]  /*1080*/  S2R R6, SR_CgaCtaId ;  /* 0x0000000000067919 */ /* 0x006e620000008800 */
[----:B------:R-:W-:-:S04]  /*1090*/  MOV R3, 0x400 ;  /* 0x0000040000037802 */ /* 0x000fc80000000f00 */
[----:B-1----:R-:W-:-:S07]  /*10a0*/  LEA R6, R6, R3, 0x18 ;  /* 0x0000000306067211 */ /* 0x002fce00078ec0ff */
.L_x_970:
[----:B------:R-:W-:Y:S01]  /*10b0*/  IADD3 R3, R0, R4, RZ ;  /* 0x0000000400037210 */ /* 0x000fe20007ffe0ff */
[----:B------:R-:W-:Y:S01]  /*10c0*/  VIADD R2, R2, 0xffffffff ;  /* 0xffffffff02027836 */ /* 0x000fe20000000000 */
[----:B------:R-:W-:-:S03]  /*10d0*/  IADD3 R4, R4, 0x1, RZ ;  /* 0x0000000104047810 */ /* 0x000fc60007ffe0ff */
[----:B------:R-:W-:Y:S01]  /*10e0*/  IMAD R3, R3, 0x2, R6 ;  /* 0x0000000203037824 */ /* 0x000fe200078e0206 */
[----:B------:R-:W-:-:S04]  /*10f0*/  ISETP.NE.AND P0, PT, R2, RZ, PT ;  /* 0x000000ff0200720c */ /* 0x000fc80003f05270 */
[----:B------:R3:W-:Y:S09]  /*1100*/  STS.U16 [R3], RZ ;  /* 0x000000ff03007388 */ /* 0x0007f20000000400 */
[----:B---3--:R-:W-:Y:S05]  /*1110*/  @P0 BRA `(.L_x_970) ;  /* 0xfffffffc00e40947 */ /* 0x008fea000383ffff */
.L_x_969:
[----:B------:R-:W-:Y:S05]  /*1120*/  BSYNC B1 ;  /* 0x0000000000017941 */ /* 0x000fea0003800000 */
.L_x_968:
[----:B------:R-:W-:Y:S05]  /*1130*/  @!P1 BRA `(.L_x_949) ;  /* 0x0000000000349947 */ /* 0x000fea0003800000 */
[----:B------:R-:W3:Y:S01]  /*1140*/  S2R R3, SR_CgaCtaId ;  /* 0x0000000000037919 */ /* 0x000ee20000008800 */
[----:B------:R-:W-:-:S04]  /*1150*/  MOV R2, 0x400 ;  /* 0x0000040000027802 */ /* 0x000fc80000000f00 */
[----:B---3--:R-:W-:-:S07]  /*1160*/  LEA R3, R3, R2, 0x18 ;  /* 0x0000000203037211 */ /* 0x008fce00078ec0ff */
.L_x_971:
        /* <DEDUP_REMOVED lines=10> */
.L_x_949:
[----:B------:R-:W-:Y:S05]  /*1210*/  BSYNC B0 ;  /* 0x0000000000007941 */ /* 0x000fea0003800000 */
.L_x_948:
        /* <DEDUP_REMOVED lines=10> */
[----:B------:R-:W1:Y:S08]  /*12c0*/  F2F.F64.F32 R2, R2 ;  /* 0x0000000200027310 */ /* 0x000e700000201800 */
[----:B-1--4-:R-:W2:Y:S01]  /*12d0*/  MUFU.RCP64H R5, R3 ;  /* 0x0000000300057308 */ /* 0x012ea20000001800 */
[----:B------:R-:W-:-:S04]  /*12e0*/  IADD3 R4, R3, 0x300402, RZ ;  /* 0x0030040203047810 */ /* 0x000fc80007ffe0ff */
[----:B------:R-:W-:Y:S02]  /*12f0*/  FSETP.GEU.AND P0, PT, |R4|, 5.8789094863358348022e-39, PT ;  /* 0x004004020400780b */ /* 0x000fe40003f0e200 */
[----:B--2---:R-:W-:-:S08]  /*1300*/  DFMA R6, -R2, R4, 1 ;  /* 0x3ff000000206742b */ /* 0x004fd00000000104 */
        /* <DEDUP_REMOVED lines=8> */
[----:B0-----:R-:W-:Y:S05]  /*1390*/  CALL.REL.NOINC `($__internal_11_$__cuda_sm20_dblrcp_rn_slowpath_v3) ;  /* 0x0000002800f07944 */ /* 0x001fea0003c00000 */
.L_x_975:
[----:B------:R-:W-:Y:S01]  /*13a0*/  UMOV UR4, 0xf0000000 ;  /* 0xf000000000047882 */ /* 0x000fe20000000000 */
[----:B------:R-:W-:Y:S01]  /*13b0*/  UMOV UR5, 0x380fffff ;  /* 0x380fffff00057882 */ /* 0x000fe20000000000 */
[----:B------:R-:W1:Y:S01]  /*13c0*/  F2F.F32.F64 R2, R6 ;  /* 0x0000000600027310 */ /* 0x000e620000301000 */
[----:B------:R-:W-:-:S14]  /*13d0*/  DSETP.GEU.AND P0, PT, |R6|, UR4, PT ;  /* 0x0000000406007e2a */ /* 0x000fdc000bf0e200 */
[----:B-1----:R-:W-:-:S07]  /*13e0*/  @!P0 FMUL R2, R2, 1.175494350822287508e-38 ;  /* 0x0080000002028820 */ /* 0x002fce0000400000 */
.L_x_974:
[----:B------:R-:W-:Y:S01]  /*13f0*/  ISETP.GE.AND P0, PT, R29, 0x1, PT ;  /* 0x000000011d00780c */ /* 0x000fe20003f06270 */
[----:B------:R-:W-:Y:S01]  /*1400*/  BSSY B1, `(.L_x_976) ;  /* 0x0000062000017945 */ /* 0x000fe20003800000 */
[----:B------:R-:W-:-:S11]  /*1410*/  IMAD.MOV.U32 R3, RZ, RZ, RZ ;  /* 0x000000ffff037224 */ /* 0x000fd600078e00ff */
[----:B------:R-:W-:Y:S05]  /*1420*/  @!P0 BRA `(.L_x_977) ;  /* 0x00000004007c8947 */ /* 0x000fea0003800000 */
[----:B------:R-:W-:Y:S01]  /*1430*/  LOP3.LUT R3, RZ, R16, RZ, 0x33, !PT ;  /* 0x00000010ff037212 */ /* 0x000fe200078e33ff */
[----:B------:R-:W-:Y:S01]  /*1440*/  BSSY B2, `(.L_x_978) ;  /* 0x0000047000027945 */ /* 0x000fe20003800000 */
[----:B------:R-:W-:Y:S01]  /*1450*/  LOP3.LUT R4, R29, 0x3, RZ, 0xc0, !PT ;  /* 0x000000031d047812 */ /* 0x000fe200078ec0ff */
[----:B-1--4-:R-:W-:Y:S01]  /*1460*/  IMAD.MOV.U32 R5, RZ, RZ, RZ ;  /* 0x000000ffff057224 */ /* 0x012fe200078e00ff */
[----:B------:R-:W-:Y:S02]  /*1470*/  IADD3 R3, -R3, -0x2, -R32 ;  /* 0xfffffffe03037810 */ /* 0x000fe40007ffe920 */
[----:B------:R-:W-:Y:S02]  /*1480*/  ISETP.NE.AND P1, PT, R4, RZ, PT ;  /* 0x000000ff0400720c */ /* 0x000fe40003f25270 */
[----:B------:R-:W-:Y:S02]  /*1490*/  ISETP.GE.U32.AND P2, PT, R3, 0x3, PT ;  /* 0x000000030300780c */ /* 0x000fe40003f46070 */
[----:B------:R-:W-:-:S11]  /*14a0*/  MOV R3, RZ ;  /* 0x000000ff00037202 */ /* 0x000fd60000000f00 */
[----:B------:R-:W-:Y:S05]  /*14b0*/  @!P2 BRA `(.L_x_979) ;  /* 0x0000000000fca947 */ /* 0x000fea0003800000 */
[----:B------:R-:W1:Y:S01]  /*14c0*/  S2R R5, SR_CgaCtaId ;  /* 0x0000000000057919 */ /* 0x000e620000008800 */
[----:B--2---:R-:W-:Y:S01]  /*14d0*/  MOV R6, 0x400 ;  /* 0x0000040000067802 */ /* 0x004fe20000000f00 */
[----:B------:R-:W-:Y:S01]  /*14e0*/  HFMA2.MMA R3, -RZ, RZ, 0, 0 ;  /* 0x00000000ff037435 */ /* 0x000fe200000001ff */
[----:B------:R-:W-:Y:S02]  /*14f0*/  IMAD.IADD R7, R29, 0x1, -R4 ;  /* 0x000000011d077824 */ /* 0x000fe400078e0a04 */
[----:B-1----:R-:W-:Y:S01]  /*1500*/  LEA R6, R5, R6, 0x18 ;  /* 0x0000000605067211 */ /* 0x002fe200078ec0ff */
[----:B------:R-:W-:-:S07]  /*1510*/  IMAD.MOV.U32 R5, RZ, RZ, RZ ;  /* 0x000000ffff057224 */ /* 0x000fce00078e00ff */
.L_x_980:
[----:B------:R-:W-:Y:S01]  /*1520*/  I2FP.F32.S32 R8, R5 ;  /* 0x0000000500087245 */ /* 0x000fe20000201400 */
[C---:B-1----:R-:W-:Y:S01]  /*1530*/  VIADD R9, R5.reuse, 0x1 ;  /* 0x0000000105097836 */ /* 0x042fe20000000000 */
[C---:B------:R-:W-:Y:S01]  /*1540*/  IADD3 R15, R5.reuse, 0x2, RZ ;  /* 0x00000002050f7810 */ /* 0x040fe20007ffe0ff */
[----:B------:R-:W-:Y:S02]  /*1550*/  VIADD R17, R5, 0x3 ;  /* 0x0000000305117836 */ /* 0x000fe40000000000 */
        /* <DEDUP_REMOVED lines=36> */
[----:B------:R-:W-:Y:S02]  /*17a0*/  FSEL R20, R17, RZ, !P3 ;  /* 0x000000ff11147208 */ /* 0x000fe40005800000 */
[----:B------:R-:W-:Y:S01]  /*17b0*/  FSEL R22, R21, RZ, !P4 ;  /* 0x000000ff15167208 */ /* 0x000fe20006000000 */
[----:B------:R-:W-:Y:S01]  /*17c0*/  FADD.FTZ R3, R8, R3 ;  /* 0x0000000308037221 */ /* 0x000fe20000010000 */
[----:B------:R-:W-:Y:S02]  /*17d0*/  F2FP.F16.F32.PACK_AB R9, RZ, R8 ;  /* 0x00000008ff09723e */ /* 0x000fe400000000ff */
[----:B------:R-:W-:Y:S01]  /*17e0*/  F2FP.F16.F32.PACK_AB R17, RZ, R18 ;  /* 0x00000012ff11723e */ /* 0x000fe200000000ff */
[----:B------:R-:W-:Y:S01]  /*17f0*/  FADD.FTZ R3, R3, R18 ;  /* 0x0000001203037221 */ /* 0x000fe20000010000 */
[----:B------:R-:W-:-:S02]  /*1800*/  F2FP.F16.F32.PACK_AB R19, RZ, R20 ;  /* 0x00000014ff13723e */ /* 0x000fc400000000ff */
[----:B------:R-:W-:Y:S01]  /*1810*/  F2FP.F16.F32.PACK_AB R21, RZ, R22 ;  /* 0x00000016ff15723e */ /* 0x000fe200000000ff */
[----:B------:R-:W-:Y:S01]  /*1820*/  FADD.FTZ R3, R3, R20 ;  /* 0x0000001403037221 */ /* 0x000fe20000010000 */
[----:B------:R-:W-:Y:S02]  /*1830*/  LEA R15, R15, R6, 0x1 ;  /* 0x000000060f0f7211 */ /* 0x000fe400078e08ff */
[----:B------:R-:W-:Y:S01]  /*1840*/  ISETP.NE.AND P2, PT, R7, RZ, PT ;  /* 0x000000ff0700720c */ /* 0x000fe20003f45270 */
[----:B------:R-:W-:Y:S02]  /*1850*/  FADD.FTZ R3, R3, R22 ;  /* 0x0000001603037221 */ /* 0x000fe40000010000 */
[----:B------:R1:W-:Y:S04]  /*1860*/  STS.U16 [R15], R9 ;  /* 0x000000090f007388 */ /* 0x0003e80000000400 */
[----:B------:R1:W-:Y:S04]  /*1870*/  STS.U16 [R15+0x2], R17 ;  /* 0x000002110f007388 */ /* 0x0003e80000000400 */
[----:B------:R1:W-:Y:S04]  /*1880*/  STS.U16 [R15+0x4], R19 ;  /* 0x000004130f007388 */ /* 0x0003e80000000400 */
[----:B------:R1:W-:Y:S01]  /*1890*/  STS.U16 [R15+0x6], R21 ;  /* 0x000006150f007388 */ /* 0x0003e20000000400 */
[----:B------:R-:W-:Y:S05]  /*18a0*/  @P2 BRA `(.L_x_980) ;  /* 0xfffffffc001c2947 */ /* 0x000fea000383ffff */
.L_x_979:
[----:B------:R-:W-:Y:S05]  /*18b0*/  BSYNC B2 ;  /* 0x0000000000027941 */ /* 0x000fea0003800000 */
.L_x_978:
[----:B------:R-:W-:Y:S05]  /*18c0*/  @!P1 BRA `(.L_x_977) ;  /* 0x0000000000549947 */ /* 0x000fea0003800000 */
[----:B------:R-:W3:Y:S01]  /*18d0*/  S2R R7, SR_CgaCtaId ;  /* 0x0000000000077919 */ /* 0x000ee20000008800 */
[----:B--2---:R-:W-:-:S04]  /*18e0*/  MOV R6, 0x400 ;  /* 0x0000040000067802 */ /* 0x004fc80000000f00 */
[----:B---3--:R-:W-:-:S07]  /*18f0*/  LEA R6, R7, R6, 0x18 ;  /* 0x0000000607067211 */ /* 0x008fce00078ec0ff */
.L_x_981:
[-C--:B------:R-:W-:Y:S01]  /*1900*/  I2FP.F32.S32 R8, R5.reuse ;  /* 0x0000000500087245 */ /* 0x080fe20000201400 */
[----:B------:R-:W-:Y:S01]  /*1910*/  VIADD R4, R4, 0xffffffff ;  /* 0xffffffff04047836 */ /* 0x000fe20000000000 */
[----:B-1-3--:R-:W-:Y:S02]  /*1920*/  IADD3 R9, R28, R5, RZ ;  /* 0x000000051c097210 */ /* 0x00afe40007ffe0ff */
        /* <DEDUP_REMOVED lines=15> */
.L_x_977:
[----:B------:R-:W-:Y:S05]  /*1a20*/  BSYNC B1 ;  /* 0x0000000000017941 */ /* 0x000fea0003800000 */
.L_x_976:
[----:B------:R-:W-:Y:S01]  /*1a30*/  BSSY B1, `(.L_x_982) ;  /* 0x0000048000017945 */ /* 0x000fe20003800000 */
[----:B-1--4-:R-:W-:-:S03]  /*1a40*/  IMAD.MOV.U32 R5, RZ, RZ, RZ ;  /* 0x000000ffff057224 */ /* 0x012fc600078e00ff */
        /* <DEDUP_REMOVED lines=8> */
[----:B------:R-:W-:Y:S01]  /*1ad0*/  F2FP.F16.F32.PACK_AB R4, RZ, R3 ;  /* 0x00000003ff04723e */ /* 0x000fe200000000ff */
[----:B------:R-:W-:Y:S01]  /*1ae0*/  IMAD.MOV.U32 R5, RZ, RZ, RZ ;  /* 0x000000ffff057224 */ /* 0x000fe200078e00ff */
[----:B------:R-:W-:Y:S02]  /*1af0*/  FSETP.NEU.FTZ.AND P0, PT, R3, RZ, PT ;  /* 0x000000ff0300720b */ /* 0x000fe40003f1d000 */
[----:B------:R-:W-:Y:S01]  /*1b00*/  IADD3 R15, R29, -R2, RZ ;  /* 0x800000021d0f7210 */ /* 0x000fe20007ffe0ff */
[----:B------:R-:W-:-:S10]  /*1b10*/  HADD2.F32 R4, -RZ, R4.H0_H0 ;  /* 0x20000004ff047230 */ /* 0x000fd40000004100 */
.L_x_988:
[----:B------:R-:W-:Y:S01]  /*1b20*/  VIADD R15, R15, 0xfffffffc ;  /* 0xfffffffc0f0f7836 */ /* 0x000fe20000000000 */
[----:B------:R-:W-:Y:S04]  /*1b30*/  BSSY B3, `(.L_x_986) ;  /* 0x000001d000037945 */ /* 0x000fe80003800000 */
[----:B------:R-:W-:Y:S01]  /*1b40*/  ISETP.NE.AND P1, PT, R15, RZ, PT ;  /* 0x000000ff0f00720c */ /* 0x000fe20003f25270 */
[----:B-1----:R-:W-:-:S12]  /*1b50*/  @!P0 BRA `(.L_x_987) ;  /* 0x0000000000688947 */ /* 0x002fd80003800000 */
[----:B------:R-:W1:Y:S01]  /*1b60*/  S2UR UR5, SR_CgaCtaId ;  /* 0x00000000000579c3 */ /* 0x000e620000008800 */
[----:B------:R-:W-:Y:S01]  /*1b70*/  UMOV UR4, 0x400 ;  /* 0x0000040000047882 */ /* 0x000fe20000000000 */
[----:B--2---:R-:W-:Y:S01]  /*1b80*/  IADD3 R6, R28, R5, RZ ;  /* 0x000000051c067210 */ /* 0x004fe20007ffe0ff */
[----:B------:R-:W2:Y:S01]  /*1b90*/  MUFU.RCP R16, R4 ;  /* 0x0000000400107308 */ /* 0x000ea20000001000 */
[----:B-1----:R-:W-:-:S06]  /*1ba0*/  ULEA UR4, UR5, UR4, 0x18 ;  /* 0x0000000405047291 */ /* 0x002fcc000f8ec03f */
[----:B------:R-:W-:-:S05]  /*1bb0*/  LEA R6, R6, UR4, 0x1 ;  /* 0x0000000406067c11 */ /* 0x000fca000f8e08ff */
[----:B---3--:R-:W1:Y:S04]  /*1bc0*/  LDS.U16 R7, [R6] ;  /* 0x0000000006077984 */ /* 0x008e680000000400 */
        /* <DEDUP_REMOVED lines=19> */
.L_x_987:
[----:B------:R-:W-:Y:S05]  /*1d00*/  BSYNC B3 ;  /* 0x0000000000037941 */ /* 0x000fea0003800000 */
.L_x_986:
[----:B------:R-:W-:Y:S01]  /*1d10*/  VIADD R5, R5, 0x4 ;  /* 0x0000000405057836 */ /* 0x000fe20000000000 */
[----:B------:R-:W-:Y:S06]  /*1d20*/  @P1 BRA `(.L_x_988) ;  /* 0xfffffffc007c1947 */ /* 0x000fec000383ffff */
.L_x_985:
[----:B------:R-:W-:Y:S05]  /*1d30*/  BSYNC B2 ;  /* 0x0000000000027941 */ /* 0x000fea0003800000 */
.L_x_984:
[----:B------:R-:W-:-:S13]  /*1d40*/  ISETP.NE.AND P0, PT, R2, RZ, PT ;  /* 0x000000ff0200720c */ /* 0x000fda0003f05270 */
[----:B------:R-:W-:Y:S05]  /*1d50*/  @!P0 BRA `(.L_x_983) ;  /* 0x0000000000548947 */ /* 0x000fea0003800000 */
[----:B------:R-:W-:Y:S02]  /*1d60*/  F2FP.F16.F32.PACK_AB R4, RZ, R3 ;  /* 0x00000003ff04723e */ /* 0x000fe400000000ff */
[----:B------:R-:W-:-:S03]  /*1d70*/  FSETP.NEU.FTZ.AND P1, PT, R3, RZ, PT ;  /* 0x000000ff0300720b */ /* 0x000fc60003f3d000 */
[----:B------:R-:W-:-:S04]  /*1d80*/  HADD2.F32 R4, -RZ, R4.H0_H0 ;  /* 0x20000004ff047230 */ /* 0x000fc80000004100 */
[----:B-1-3--:R1:W3:Y:S06]  /*1d90*/  MUFU.RCP R7, R4 ;  /* 0x0000000400077308 */ /* 0x00a2ec0000001000 */
.L_x_991:
[----:B------:R-:W-:Y:S01]  /*1da0*/  VIADD R2, R2, 0xffffffff ;  /* 0xffffffff02027836 */ /* 0x000fe20000000000 */
[----:B------:R-:W-:Y:S04]  /*1db0*/  BSSY B2, `(.L_x_989) ;  /* 0x000000d000027945 */ /* 0x000fe80003800000 */
[----:B------:R-:W-:Y:S01]  /*1dc0*/  ISETP.NE.AND P0, PT, R2, RZ, PT ;  /* 0x000000ff0200720c */ /* 0x000fe20003f05270 */
[----:B----4-:R-:W-:-:S12]  /*1dd0*/  @!P1 BRA `(.L_x_990) ;  /* 0x0000000000289947 */ /* 0x010fd80003800000 */
[----:B------:R-:W4:Y:S01]  /*1de0*/  S2UR UR5, SR_CgaCtaId ;  /* 0x00000000000579c3 */ /* 0x000f220000008800 */
[----:B------:R-:W-:Y:S01]  /*1df0*/  UMOV UR4, 0x400 ;  /* 0x0000040000047882 */ /* 0x000fe20000000000 */
[----:B------:R-:W-:Y:S01]  /*1e00*/  IADD3 R3, R28, R5, RZ ;  /* 0x000000051c037210 */ /* 0x000fe20007ffe0ff */
[----:B----4-:R-:W-:-:S06]  /*1e10*/  ULEA UR4, UR5, UR4, 0x18 ;  /* 0x0000000405047291 */ /* 0x010fcc000f8ec03f */
[----:B------:R-:W-:-:S05]  /*1e20*/  LEA R3, R3, UR4, 0x1 ;  /* 0x0000000403037c11 */ /* 0x000fca000f8e08ff */
[----:B-1----:R-:W1:Y:S02]  /*1e30*/  LDS.U16 R4, [R3] ;  /* 0x0000000003047984 */ /* 0x002e640000000400 */
[----:B-1----:R-:W-:-:S05]  /*1e40*/  HADD2.F32 R4, -RZ, R4.H0_H0 ;  /* 0x20000004ff047230 */ /* 0x002fca0000004100 */
[----:B---3--:R-:W-:-:S05]  /*1e50*/  FMUL.FTZ R4, R4, R7 ;  /* 0x0000000704047220 */ /* 0x008fca0000410000 */
[----:B------:R-:W-:-:S05]  /*1e60*/  F2FP.F16.F32.PACK_AB R4, RZ, R4 ;  /* 0x00000004ff04723e */ /* 0x000fca00000000ff */
[----:B------:R4:W-:Y:S02]  /*1e70*/  STS.U16 [R3], R4 ;  /* 0x0000000403007388 */ /* 0x0009e40000000400 */
.L_x_990:
[----:B------:R-:W-:Y:S05]  /*1e80*/  BSYNC B2 ;  /* 0x0000000000027941 */ /* 0x000fea0003800000 */
.L_x_989:
[----:B------:R-:W-:Y:S01]  /*1e90*/  VIADD R5, R5, 0x1 ;  /* 0x0000000105057836 */ /* 0x000fe20000000000 */
[----:B------:R-:W-:Y:S06]  /*1ea0*/  @P0 BRA `(.L_x_991) ;  /* 0xfffffffc00bc0947 */ /* 0x000fec000383ffff */
.L_x_983:
[----:B------:R-:W-:Y:S05]  /*1eb0*/  BSYNC B1 ;  /* 0x0000000000017941 */ /* 0x000fea0003800000 */
.L_x_982:
        /* <DEDUP_REMOVED lines=11> */
.L_x_994:
[----:B------:R-:W-:Y:S01]  /*1f70*/  IADD3 R3, R28, R5, RZ ;  /* 0x000000051c037210 */ /* 0x000fe20007ffe0ff */
[----:B------:R-:W-:Y:S01]  /*1f80*/  VIADD R2, R2, 0xffffffff ;  /* 0xffffffff02027836 */ /* 0x000fe20000000000 */
[----:B------:R-:W-:-:S03]  /*1f90*/  IADD3 R5, R5, 0x1, RZ ;  /* 0x0000000105057810 */ /* 0x000fc60007ffe0ff */
[----:B------:R-:W-:Y:S01]  /*1fa0*/  IMAD R3, R3, 0x2, R4 ;  /* 0x0000000203037824 */ /* 0x000fe200078e0204 */
[----:B------:R-:W-:-:S04]  /*1fb0*/  ISETP.NE.AND P0, PT, R2, RZ, PT ;  /* 0x000000ff0200720c */ /* 0x000fc80003f05270 */
[----:B------:R4:W-:Y:S09]  /*1fc0*/  STS.U16 [R3], RZ ;  /* 0x000000ff03007388 */ /* 0x0009f20000000400 */
[----:B----4-:R-:W-:Y:S05]  /*1fd0*/  @P0 BRA `(.L_x_994) ;  /* 0xfffffffc00e40947 */ /* 0x010fea000383ffff */
.L_x_993:
[----:B------:R-:W-:Y:S05]  /*1fe0*/  BSYNC B1 ;  /* 0x0000000000017941 */ /* 0x000fea0003800000 */
.L_x_992:
[----:B------:R-:W-:Y:S05]  /*1ff0*/  @!P1 BRA `(.L_x_973) ;  /* 0x0000000000349947 */ /* 0x000fea0003800000 */
[----:B------:R-:W4:Y:S01]  /*2000*/  S2R R3, SR_CgaCtaId ;  /* 0x0000000000037919 */ /* 0x000f220000008800 */
[----:B------:R-:W-:-:S04]  /*2010*/  MOV R2, 0x400 ;  /* 0x0000040000027802 */ /* 0x000fc80000000f00 */
[----:B----4-:R-:W-:-:S07]  /*2020*/  LEA R2, R3, R2, 0x18 ;  /* 0x0000000203027211 */ /* 0x010fce00078ec0ff */
.L_x_995:
        /* <DEDUP_REMOVED lines=10> */
.L_x_973:
[----:B------:R-:W-:Y:S05]  /*20d0*/  BSYNC B0 ;  /* 0x0000000000007941 */ /* 0x000fea0003800000 */
.L_x_972:
        /* <DEDUP_REMOVED lines=9> */
[----:B-12---:R-:W1:Y:S01]  /*2170*/  LDC R6, c[0x0][0x238] ;  /* 0x00008e00ff067b82 */ /* 0x006e620000000800 */
[----:B------:R-:W-:Y:S01]  /*2180*/  LOP3.LUT R10, RZ, R10, RZ, 0x33, !PT ;  /* 0x0000000aff0a7212 */ /* 0x000fe200078e33ff */
[----:B------:R-:W-:Y:S01]  /*2190*/  ULDC UR5, c[0x0][0x230] ;  /* 0x00008c0000057ab9 */ /* 0x000fe20000000800 */
[----:B---34-:R-:W-:Y:S01]  /*21a0*/  IMAD R3, R2, UR8, RZ ;  /* 0x0000000802037c24 */ /* 0x018fe2000f8e02ff */
[----:B------:R-:W-:Y:S01]  /*21b0*/  SHF.R.S32.HI R2, RZ, 0x1f, R11 ;  /* 0x0000001fff027819 */ /* 0x000fe2000001140b */
[----:B------:R-:W-:Y:S01]  /*21c0*/  UIADD3 UR5, UR5, -0x1, URZ ;  /* 0xffffffff05057890 */ /* 0x000fe2000fffe03f */
[----:B------:R-:W-:Y:S01]  /*21d0*/  IADD3 R7, R27, 0x3, RZ ;  /* 0x000000031b077810 */ /* 0x000fe20007ffe0ff */
        /* <DEDUP_REMOVED lines=12> */
[----:B-1----:R-:W-:Y:S02]  /*22a0*/  VIADD R3, R6, 0xffffffff ;  /* 0xffffffff06037836 */ /* 0x002fe40000000000 */
[----:B------:R-:W-:Y:S01]  /*22b0*/  VIADD R4, R4, 0x1 ;  /* 0x0000000104047836 */ /* 0x000fe20000000000 */
[----:B------:R2:W-:Y:S06]  /*22c0*/  STL [R1+0x8], R5 ;  /* 0x0000080501007387 */ /* 0x0005ec0000100800 */
.L_x_1017:
[----:B------:R-:W3:Y:S01]  /*22d0*/  LDL R12, [R1+0x8] ;  /* 0x00000800010c7983 */ /* 0x000ee20000100800 */
[----:B------:R-:W2:Y:S03]  /*22e0*/  LDC R13, c[0x0][0x228] ;  /* 0x00008a00ff0d7b82 */ /* 0x000ea60000000800 */
[----:B------:R-:W4:Y:S01]  /*22f0*/  LDL.64 R14, [R1] ;  /* 0x00000000010e7983 */ /* 0x000f220000100a00 */
[----:B------:R-:W-:Y:S01]  /*2300*/  IABS R10, R34 ;  /* 0x00000022000a7213 */ /* 0x000fe20000000000 */
[----:B------:R-:W-:Y:S01]  /*2310*/  ULDC.64 UR8, c[0x0][0x288] ;  /* 0x0000a20000087ab9 */ /* 0x000fe20000000a00 */
[----:B------:R-:W-:Y:S01]  /*2320*/  BSSY B2, `(.L_x_996) ;  /* 0x000015c000027945 */ /* 0x000fe20003800000 */
[----:B--2---:R-:W-:-:S04]  /*2330*/  IABS R8, R13 ;  /* 0x0000000d00087213 */ /* 0x004fc80000000000 */
[----:B------:R-:W1:Y:S08]  /*2340*/  I2F.RP R5, R8 ;  /* 0x0000000800057306 */ /* 0x000e700000209400 */
[----:B-1----:R-:W1:Y:S02]  /*2350*/  MUFU.RCP R5, R5 ;  /* 0x0000000500057308 */ /* 0x002e640000001000 */
[----:B-1----:R-:W-:-:S06]  /*2360*/  VIADD R6, R5, 0xffffffe ;  /* 0x0ffffffe05067836 */ /* 0x002fcc0000000000 */
[----:B------:R1:W2:Y:S02]  /*2370*/  F2I.FTZ.U32.TRUNC.NTZ R7, R6 ;  /* 0x0000000600077305 */ /* 0x0002a4000021f000 */
[----:B-1----:R-:W-:Y:S01]  /*2380*/  MOV R6, RZ ;  /* 0x000000ff00067202 */ /* 0x002fe20000000f00 */
[----:B--2---:R-:W-:-:S04]  /*2390*/  IMAD.MOV R9, RZ, RZ, -R7 ;  /* 0x000000ffff097224 */ /* 0x004fc800078e0a07 */
        /* <DEDUP_REMOVED lines=22> */
[----:B---3--:R-:W-:Y:S02]  /*2500*/  MOV R7, R12 ;  /* 0x0000000c00077202 */ /* 0x008fe40000000f00 */
[----:B------:R-:W-:Y:S01]  /*2510*/  SHF.R.S32.HI R12, RZ, 0x1f, R21 ;  /* 0x0000001fff0c7819 */ /* 0x000fe20000011415 */
[----:B----4-:R-:W-:-:S04]  /*2520*/  IMAD.MOV.U32 R6, RZ, RZ, R14 ;  /* 0x000000ffff067224 */ /* 0x010fc800078e000e */
        /* <DEDUP_REMOVED lines=23> */
.L_x_1016:
        /* <DEDUP_REMOVED lines=25> */
[----:B-----5:R-:W-:Y:S02]  /*2830*/  HADD2.F32 R11, -RZ, R5.H0_H0 ;  /* 0x20000005ff0b7230 */ /* 0x020fe40000004100 */
[----:B------:R-:W-:-:S07]  /*2840*/  VIADD R12, R12, 0x4 ;  /* 0x000000040c0c7836 */ /* 0x000fce0000000000 */
.L_x_1010:
        /* <DEDUP_REMOVED lines=30> */
.L_x_1003:
[----:B-----5:R-:W-:-:S05]  /*2a30*/  HADD2 R37, R36, R25.H0_H0 ;  /* 0x2000001924257230 */ /* 0x020fca0000000000 */
[----:B------:R-:W-:-:S06]  /*2a40*/  PRMT R37, R36, R24, R37 ;  /* 0x0000001824257216 */ /* 0x000fcc0000000025 */
[----:B------:R-:W2:Y:S02]  /*2a50*/  ATOM.E.CAS.STRONG.GPU PT, R37, [R22], R36, R37 ;  /* 0x000000241625738b */ /* 0x000ea400001ee125 */
[----:B--2---:R-:W-:Y:S02]  /*2a60*/  ISETP.NE.U32.AND P0, PT, R37, R36, PT ;  /* 0x000000242500720c */ /* 0x004fe40003f05070 */
[----:B------:R-:W-:-:S11]  /*2a70*/  MOV R36, R37 ;  /* 0x0000002500247202 */ /* 0x000fd60000000f00 */
[----:B------:R-:W-:Y:S05]  /*2a80*/  @P0 BRA `(.L_x_1003) ;  /* 0xfffffffc00e80947 */ /* 0x000fea000383ffff */
[----:B------:R-:W-:Y:S05]  /*2a90*/  BSYNC B3 ;  /* 0x0000000000037941 */ /* 0x000fea0003800000 */
.L_x_1002:
[----:B------:R-:W-:Y:S01]  /*2aa0*/  VIADDMNMX.RELU R35, R10, 0xfffffffe, R3, PT ;  /* 0xfffffffe0a237846 */ /* 0x000fe20003801103 */
[----:B------:R-:W-:Y:S01]  /*2ab0*/  IMAD.MOV.U32 R22, RZ, RZ, R18 ;  /* 0x000000ffff167224 */ /* 0x000fe200078e0012 */
[----:B------:R-:W-:Y:S02]  /*2ac0*/  BSSY B3, `(.L_x_1004) ;  /* 0x000001f000037945 */ /* 0x000fe40003800000 */
        /* <DEDUP_REMOVED lines=24> */
.L_x_1005:
[----:B-----5:R-:W-:-:S05]  /*2c50*/  HADD2 R37, R36, R25.H0_H0 ;  /* 0x2000001924257230 */ /* 0x020fca0000000000 */
[----:B------:R-:W-:-:S06]  /*2c60*/  PRMT R37, R36, R24, R37 ;  /* 0x0000001824257216 */ /* 0x000fcc0000000025 */
[----:B------:R-:W2:Y:S02]  /*2c70*/  ATOM.E.CAS.STRONG.GPU PT, R37, [R22], R36, R37 ;  /* 0x000000241625738b */ /* 0x000ea400001ee125 */
[----:B--2---:R-:W-:Y:S01]  /*2c80*/  ISETP.NE.U32.AND P0, PT, R37, R36, PT ;  /* 0x000000242500720c */ /* 0x004fe20003f05070 */
[----:B------:R-:W-:-:S12]  /*2c90*/  IMAD.MOV.U32 R36, RZ, RZ, R37 ;  /* 0x000000ffff247224 */ /* 0x000fd800078e0025 */
[----:B------:R-:W-:Y:S05]  /*2ca0*/  @P0 BRA `(.L_x_1005) ;  /* 0xfffffffc00e80947 */ /* 0x000fea000383ffff */
[----:B------:R-:W-:Y:S05]  /*2cb0*/  BSYNC B3 ;  /* 0x0000000000037941 */ /* 0x000fea0003800000 */
.L_x_1004:
        /* <DEDUP_REMOVED lines=27> */
.L_x_1007:
[----:B-----5:R-:W-:-:S05]  /*2e70*/  HADD2 R37, R36, R25.H0_H0 ;  /* 0x2000001924257230 */ /* 0x020fca0000000000 */
[----:B------:R-:W-:-:S06]  /*2e80*/  PRMT R37, R36, R24, R37 ;  /* 0x0000001824257216 */ /* 0x000fcc0000000025 */
[----:B------:R-:W2:Y:S02]  /*2e90*/  ATOM.E.CAS.STRONG.GPU PT, R37, [R22], R36, R37 ;  /* 0x000000241625738b */ /* 0x000ea400001ee125 */
[----:B--2---:R-:W-:Y:S01]  /*2ea0*/  ISETP.NE.U32.AND P0, PT, R37, R36, PT ;  /* 0x000000242500720c */ /* 0x004fe20003f05070 */
[----:B------:R-:W-:-:S12]  /*2eb0*/  IMAD.MOV.U32 R36, RZ, RZ, R37 ;  /* 0x000000ffff247224 */ /* 0x000fd800078e0025 */
[----:B------:R-:W-:Y:S05]  /*2ec0*/  @P0 BRA `(.L_x_1007) ;  /* 0xfffffffc00e80947 */ /* 0x000fea000383ffff */
[----:B------:R-:W-:Y:S05]  /*2ed0*/  BSYNC B3 ;  /* 0x0000000000037941 */ /* 0x000fea0003800000 */
.L_x_1006:
        /* <DEDUP_REMOVED lines=16> */
[----:B-1----:R-:W-:Y:S01]  /*2fe0*/  HADD2.F32 R25, -RZ, R22.H0_H0 ;  /* 0x20000016ff197230 */ /* 0x002fe20000004100 */
[----:B------:R-:W-:-:S04]  /*2ff0*/  LOP3.LUT R22, R17, 0x2, RZ, 0xc0, !PT ;  /* 0x0000000211167812 */ /* 0x000fc800078ec0ff */
[----:B------:R-:W-:Y:S01]  /*3000*/  FMUL.FTZ R16, R16, R25 ;  /* 0x0000001910107220 */ /* 0x000fe20000410000 */
[----:B------:R-:W-:-:S04]  /*3010*/  ISETP.EQ.U32.AND P0, PT, R22, RZ, PT ;  /* 0x000000ff1600720c */ /* 0x000fc80003f02070 */
[----:B------:R-:W-:-:S05]  /*3020*/  F2FP.F16.F32.PACK_AB R16, RZ, R16 ;  /* 0x00000010ff10723e */ /* 0x000fca00000000ff */
[----:B------:R-:W-:-:S05]  /*3030*/  HADD2.F32 R16, -RZ, R16.H0_H0 ;  /* 0x20000010ff107230 */ /* 0x000fca0000004100 */
[----:B------:R-:W-:-:S05]  /*3040*/  FMUL.FTZ R16, R16, R11 ;  /* 0x0000000b10107220 */ /* 0x000fca0000410000 */
[----:B------:R-:W-:-:S05]  /*3050*/  F2FP.F16.F32.PACK_AB R16, RZ, R16 ;  /* 0x00000010ff10723e */ /* 0x000fca00000000ff */
[----:B------:R-:W-:Y:S01]  /*3060*/  HADD2.F32 R22, -RZ, R16.H0_H0 ;  /* 0x20000010ff167230 */ /* 0x000fe20000004100 */
[----:B------:R-:W-:-:S04]  /*3070*/  SEL R16, R13, 0x7610, P0 ;  /* 0x000076100d107807 */ /* 0x000fc80000000000 */
[----:B--2---:R-:W-:-:S07]  /*3080*/  F2FP.F16.F32.PACK_AB R13, RZ, R22 ;  /* 0x00000016ff0d723e */ /* 0x004fce00000000ff */
.L_x_1009:
[----:B-----5:R-:W-:-:S05]  /*3090*/  HADD2 R22, R23, R13.H0_H0 ;  /* 0x2000000d17167230 */ /* 0x020fca0000000000 */
[----:B------:R-:W-:-:S06]  /*30a0*/  PRMT R22, R23, R16, R22 ;  /* 0x0000001017167216 */ /* 0x000fcc0000000016 */
[----:B------:R-:W2:Y:S02]  /*30b0*/  ATOM.E.CAS.STRONG.GPU PT, R22, [R14], R23, R22 ;  /* 0x000000170e16738b */ /* 0x000ea400001ee116 */
[----:B--2---:R-:W-:Y:S02]  /*30c0*/  ISETP.NE.U32.AND P0, PT, R22, R23, PT ;  /* 0x000000171600720c */ /* 0x004fe40003f05070 */
[----:B------:R-:W-:-:S11]  /*30d0*/  MOV R23, R22 ;  /* 0x0000001600177202 */ /* 0x000fd60000000f00 */
[----:B------:R-:W-:Y:S05]  /*30e0*/  @P0 BRA `(.L_x_1009) ;  /* 0xfffffffc00e80947 */ /* 0x000fea000383ffff */
[----:B------:R-:W-:Y:S05]  /*30f0*/  BSYNC B3 ;  /* 0x0000000000037941 */ /* 0x000fea0003800000 */
.L_x_1008:
[----:B------:R-:W-:Y:S01]  /*3100*/  VIADD R7, R7, 0x4 ;  /* 0x0000000407077836 */ /* 0x000fe20000000000 */
[----:B------:R-:W-:Y:S01]  /*3110*/  IADD3 R12, R12, 0x8, RZ ;  /* 0x000000080c0c7810 */ /* 0x000fe20007ffe0ff */
[----:B------:R-:W-:Y:S02]  /*3120*/  VIADD R10, R10, 0x4 ;  /* 0x000000040a0a7836 */ /* 0x000fe40000000000 */
[----:B------:R-:W-:-:S05]  /*3130*/  IMAD.IADD R13, R4, 0x1, R7 ;  /* 0x00000001040d7824 */ /* 0x000fca00078e0207 */
[----:B------:R-:W-:-:S13]  /*3140*/  ISETP.NE.AND P0, PT, R13, RZ, PT ;  /* 0x000000ff0d00720c */ /* 0x000fda0003f05270 */
[----:B------:R-:W-:Y:S05]  /*3150*/  @P0 BRA `(.L_x_1010) ;  /* 0xfffffff400bc0947 */ /* 0x000fea000383ffff */
.L_x_1001:
[----:B------:R-:W-:Y:S05]  /*3160*/  BSYNC B0 ;  /* 0x0000000000007941 */ /* 0x000fea0003800000 */
.L_x_1000:
[----:B------:R-:W-:-:S13]  /*3170*/  ISETP.NE.AND P0, PT, R2, RZ, PT ;  /* 0x000000ff0200720c */ /* 0x000fda0003f05270 */
[----:B------:R-:W-:Y:S05]  /*3180*/  @!P0 BRA `(.L_x_999) ;  /* 0x0000000400c48947 */ /* 0x000fea0003800000 */
[----:B------:R-:W0:Y:S01]  /*3190*/  LDC.64 R10, c[0x0][0x258] ;  /* 0x00009600ff0a7b82 */ /* 0x000e220000000a00 */
[----:B------:R-:W-:Y:S01]  /*31a0*/  IMAD.IADD R22, R27, 0x1, R7 ;  /* 0x000000011b167824 */ /* 0x000fe200078e0207 */
[----:B------:R-:W-:Y:S01]  /*31b0*/  MOV R14, R18 ;  /* 0x00000012000e7202 */ /* 0x000fe20000000f00 */
[----:B------:R-:W-:Y:S03]  /*31c0*/  BSSY B0, `(.L_x_1011) ;  /* 0x0000026000007945 */ /* 0x000fe60003800000 */
[----:B------:R-:W-:Y:S02]  /*31d0*/  VIMNMX.RELU R17, R22, R3, PT ;  /* 0x0000000316117248 */ /* 0x000fe40003fe1100 */
[----:B------:R-:W1:Y:S02]  /*31e0*/  LDC.64 R12, c[0x0][0x218] ;  /* 0x00008600ff0c7b82 */ /* 0x000e640000000a00 */
[----:B------:R-:W-:-:S05]  /*31f0*/  SHF.R.S32.HI R15, RZ, 0x1f, R17 ;  /* 0x0000001fff0f7819 */ /* 0x000fca0000011411 */
[-C--:B0-----:R-:W-:Y:S02]  /*3200*/  IMAD R16, R15, R10.reuse, RZ ;  /* 0x0000000a0f107224 */ /* 0x081fe400078e02ff */
[----:B------:R-:W-:Y:S02]  /*3210*/  IMAD.MOV.U32 R15, RZ, RZ, R9 ;  /* 0x000000ffff0f7224 */ /* 0x000fe400078e0009 */
[C---:B------:R-:W-:Y:S02]  /*3220*/  IMAD R25, R17.reuse, R11, R16 ;  /* 0x0000000b11197224 */ /* 0x040fe400078e0210 */
[----:B------:R-:W-:-:S04]  /*3230*/  IMAD.WIDE.U32 R14, R17, R10, R14 ;  /* 0x0000000a110e7225 */ /* 0x000fc800078e000e */
[----:B------:R-:W-:Y:S01]  /*3240*/  IMAD.IADD R17, R0, 0x1, R7 ;  /* 0x0000000100117824 */ /* 0x000fe200078e0207 */
[----:B------:R-:W-:Y:S02]  /*3250*/  IADD3 R7, R15, R25, RZ ;  /* 0x000000190f077210 */ /* 0x000fe40007ffe0ff */
[----:B-1----:R-:W-:Y:S01]  /*3260*/  LEA R23, P0, R14, R12, 0x1 ;  /* 0x0000000c0e177211 */ /* 0x002fe200078008ff */
[----:B------:R-:W-:-:S03]  /*3270*/  IMAD R26, R17, 0x2, R26 ;  /* 0x00000002111a7824 */ /* 0x000fc600078e021a */
[----:B------:R-:W-:Y:S02]  /*3280*/  LEA.HI.X R17, R14, R13, R7, 0x1, P0 ;  /* 0x0000000d0e117211 */ /* 0x000fe400000f0c07 */
[----:B------:R-:W0:Y:S01]  /*3290*/  LDS.U16 R14, [R8] ;  /* 0x00000000080e7984 */ /* 0x000e220000000400 */
[----:B------:R-:W-:Y:S02]  /*32a0*/  LOP3.LUT R16, R23, 0xfffffffd, RZ, 0xc0, !PT ;  /* 0xfffffffd17107812 */ /* 0x000fe400078ec0ff */
[----:B------:R-:W-:Y:S01]  /*32b0*/  ISETP.NE.AND P0, PT, R2, 0x1, PT ;  /* 0x000000010200780c */ /* 0x000fe20003f05270 */
[----:B------:R-:W1:Y:S04]  /*32c0*/  LDS.U16 R7, [R26] ;  /* 0x000000001a077984 */ /* 0x000e680000000400 */
[----:B------:R2:W5:Y:S01]  /*32d0*/  LD.E R24, desc[UR6][R16.64] ;  /* 0x0000000610187980 */ /* 0x000562000c101900 */
[----:B0-----:R-:W-:-:S02]  /*32e0*/  HADD2.F32 R14, -RZ, R14.H0_H0 ;  /* 0x2000000eff0e7230 */ /* 0x001fc40000004100 */
[----:B-1----:R-:W-:-:S05]  /*32f0*/  HADD2.F32 R7, -RZ, R7.H0_H0 ;  /* 0x20000007ff077230 */ /* 0x002fca0000004100 */
[----:B------:R-:W-:Y:S01]  /*3300*/  FMUL.FTZ R7, R7, R14 ;  /* 0x0000000e07077220 */ /* 0x000fe20000410000 */
[----:B-----5:R-:W-:-:S04]  /*3310*/  HADD2.F32 R14, -RZ, R5.H0_H0 ;  /* 0x20000005ff0e7230 */ /* 0x020fc80000004100 */
[----:B------:R-:W-:-:S05]  /*3320*/  F2FP.F16.F32.PACK_AB R7, RZ, R7 ;  /* 0x00000007ff07723e */ /* 0x000fca00000000ff */
[----:B------:R-:W-:-:S05]  /*3330*/  HADD2.F32 R7, -RZ, R7.H0_H0 ;  /* 0x20000007ff077230 */ /* 0x000fca0000004100 */
[----:B------:R-:W-:Y:S01]  /*3340*/  FMUL.FTZ R7, R7, R14 ;  /* 0x0000000e07077220 */ /* 0x000fe20000410000 */
[----:B------:R-:W-:-:S04]  /*3350*/  LOP3.LUT R14, R23, 0x2, RZ, 0xc0, !PT ;  /* 0x00000002170e7812 */ /* 0x000fc800078ec0ff */
[----:B------:R-:W-:Y:S02]  /*3360*/  F2FP.F16.F32.PACK_AB R7, RZ, R7 ;  /* 0x00000007ff07723e */ /* 0x000fe400000000ff */
[----:B------:R-:W-:-:S03]  /*3370*/  ISETP.EQ.U32.AND P1, PT, R14, RZ, PT ;  /* 0x000000ff0e00720c */ /* 0x000fc60003f22070 */
[----:B------:R-:W-:Y:S02]  /*3380*/  HADD2.F32 R15, -RZ, R7.H0_H0 ;  /* 0x20000007ff0f7230 */ /* 0x000fe40000004100 */
[----:B------:R-:W-:-:S03]  /*3390*/  IMAD.MOV.U32 R7, RZ, RZ, 0x3254 ;  /* 0x00003254ff077424 */ /* 0x000fc600078e00ff */
[----:B------:R-:W-:Y:S02]  /*33a0*/  F2FP.F16.F32.PACK_AB R15, RZ, R15 ;  /* 0x0000000fff0f723e */ /* 0x000fe400000000ff */
[----:B--2---:R-:W-:-:S07]  /*33b0*/  SEL R14, R7, 0x7610, P1 ;  /* 0x00007610070e7807 */ /* 0x004fce0000800000 */
.L_x_1012:
[----:B------:R-:W-:-:S05]  /*33c0*/  HADD2 R25, R24, R15.H0_H0 ;  /* 0x2000000f18197230 */ /* 0x000fca0000000000 */
[----:B------:R-:W-:-:S06]  /*33d0*/  PRMT R25, R24, R14, R25 ;  /* 0x0000000e18197216 */ /* 0x000fcc0000000019 */
[----:B------:R-:W2:Y:S02]  /*33e0*/  ATOM.E.CAS.STRONG.GPU PT, R25, [R16], R24, R25 ;  /* 0x000000181019738b */ /* 0x000ea400001ee119 */
[----:B--2---:R-:W-:Y:S02]  /*33f0*/  ISETP.NE.U32.AND P1, PT, R25, R24, PT ;  /* 0x000000181900720c */ /* 0x004fe40003f25070 */
[----:B------:R-:W-:-:S11]  /*3400*/  MOV R24, R25 ;  /* 0x0000001900187202 */ /* 0x000fd60000000f00 */
[----:B------:R-:W-:Y:S05]  /*3410*/  @P1 BRA `(.L_x_1012) ;  /* 0xfffffffc00e81947 */ /* 0x000fea000383ffff */
[----:B------:R-:W-:Y:S05]  /*3420*/  BSYNC B0 ;  /* 0x0000000000007941 */ /* 0x000fea0003800000 */
.L_x_1011:
[----:B------:R-:W-:Y:S05]  /*3430*/  @!P0 BRA `(.L_x_999) ;  /* 0x0000000400188947 */ /* 0x000fea0003800000 */
        /* <DEDUP_REMOVED lines=18> */
[----:B------:R-:W-:-:S05]  /*3560*/  FMUL.FTZ R16, R17, R16 ;  /* 0x0000001011107220 */ /* 0x000fca0000410000 */
[----:B------:R-:W-:Y:S01]  /*3570*/  F2FP.F16.F32.PACK_AB R17, RZ, R16 ;  /* 0x00000010ff11723e */ /* 0x000fe200000000ff */
[----:B------:R-:W-:-:S04]  /*3580*/  HADD2.F32 R16, -RZ, R5.H0_H0 ;  /* 0x20000005ff107230 */ /* 0x000fc80000004100 */
        /* <DEDUP_REMOVED lines=8> */
.L_x_1014:
[----:B-----5:R-:W-:-:S05]  /*3610*/  HADD2 R25, R24, R17.H0_H0 ;  /* 0x2000001118197230 */ /* 0x020fca0000000000 */
[----:B------:R-:W-:-:S06]  /*3620*/  PRMT R25, R24, R16, R25 ;  /* 0x0000001018197216 */ /* 0x000fcc0000000019 */
[----:B------:R-:W2:Y:S02]  /*3630*/  ATOM.E.CAS.STRONG.GPU PT, R25, [R14], R24, R25 ;  /* 0x000000180e19738b */ /* 0x000ea400001ee119 */
[----:B--2---:R-:W-:Y:S01]  /*3640*/  ISETP.NE.U32.AND P1, PT, R25, R24, PT ;  /* 0x000000181900720c */ /* 0x004fe20003f25070 */
[----:B------:R-:W-:-:S12]  /*3650*/  IMAD.MOV.U32 R24, RZ, RZ, R25 ;  /* 0x000000ffff187224 */ /* 0x000fd800078e0019 */
[----:B------:R-:W-:Y:S05]  /*3660*/  @P1 BRA `(.L_x_1014) ;  /* 0xfffffffc00e81947 */ /* 0x000fea000383ffff */
[----:B------:R-:W-:Y:S05]  /*3670*/  BSYNC B0 ;  /* 0x0000000000007941 */ /* 0x000fea0003800000 */
.L_x_1013:
        /* <DEDUP_REMOVED lines=28> */
.L_x_1015:
[----:B-----5:R-:W-:-:S05]  /*3840*/  HADD2 R8, R13, R12.H0_H0 ;  /* 0x2000000c0d087230 */ /* 0x020fca0000000000 */
[----:B------:R-:W-:-:S06]  /*3850*/  PRMT R8, R13, R7, R8 ;  /* 0x000000070d087216 */ /* 0x000fcc0000000008 */
[----:B------:R-:W2:Y:S02]  /*3860*/  ATOM.E.CAS.STRONG.GPU PT, R8, [R10], R13, R8 ;  /* 0x0000000d0a08738b */ /* 0x000ea400001ee108 */
[----:B--2---:R-:W-:Y:S01]  /*3870*/  ISETP.NE.U32.AND P0, PT, R8, R13, PT ;  /* 0x0000000d0800720c */ /* 0x004fe20003f05070 */
[----:B------:R-:W-:-:S12]  /*3880*/  IMAD.MOV.U32 R13, RZ, RZ, R8 ;  /* 0x000000ffff0d7224 */ /* 0x000fd800078e0008 */
[----:B------:R-:W-:Y:S05]  /*3890*/  @P0 BRA `(.L_x_1015) ;  /* 0xfffffffc00e80947 */ /* 0x000fea000383ffff */
.L_x_999:
[----:B------:R-:W-:Y:S05]  /*38a0*/  BSYNC B1 ;  /* 0x0000000000017941 */ /* 0x000fea0003800000 */
.L_x_998:
[----:B------:R-:W-:-:S04]  /*38b0*/  IADD3 R6, R6, 0x1, RZ ;  /* 0x0000000106067810 */ /* 0x000fc80007ffe0ff */
[----:B------:R-:W-:-:S13]  /*38c0*/  ISETP.GE.AND P0, PT, R6, R29, PT ;  /* 0x0000001d0600720c */ /* 0x000fda0003f06270 */
[----:B------:R-:W-:Y:S05]  /*38d0*/  @!P0 BRA `(.L_x_1016) ;  /* 0xffffffec00708947 */ /* 0x000fea000383ffff */
.L_x_997:
[----:B------:R-:W-:Y:S05]  /*38e0*/  BSYNC B2 ;  /* 0x0000000000027941 */ /* 0x000fea0003800000 */
.L_x_996:
[----:B-----5:R-:W0:Y:S02]  /*38f0*/  LDC R5, c[0x0][0x14] ;  /* 0x00000500ff057b82 */ /* 0x020e240000000800 */
[----:B0-----:R-:W-:-:S05]  /*3900*/  IMAD.IADD R34, R5, 0x1, R34 ;  /* 0x0000000105227824 */ /* 0x001fca00078e0222 */
[----:B------:R-:W-:-:S13]  /*3910*/  ISETP.GE.AND P0, PT, R34, UR4, PT ;  /* 0x0000000422007c0c */ /* 0x000fda000bf06270 */
[----:B------:R-:W-:Y:S05]  /*3920*/  @!P0 BRA `(.L_x_1017) ;  /* 0xffffffe800688947 */ /* 0x000fea000383ffff */
[----:B------:R-:W-:Y:S05]  /*3930*/  EXIT ;  /* 0x000000000000794d */ /* 0x000fea0003800000 */
.L_x_947:
        /* <DEDUP_REMOVED lines=23> */
[----:B------:R-:W-:Y:S01]  /*3ab0*/  IMAD.MOV.U32 R14, RZ, RZ, R4 ;  /* 0x000000ffff0e7224 */ /* 0x000fe200078e0004 */
[----:B------:R-:W-:Y:S01]  /*3ac0*/  IADD3 R15, R5, R15, RZ ;  /* 0x0000000f050f7210 */ /* 0x000fe20007ffe0ff */
[----:B0-----:R-:W0:Y:S02]  /*3ad0*/  MUFU.RCP R2, R2 ;  /* 0x0000000200027308 */ /* 0x001e240000001000 */
[----:B0-----:R-:W-:-:S02]  /*3ae0*/  VIADD R13, R2, 0xffffffe ;  /* 0x0ffffffe020d7836 */ /* 0x001fc40000000000 */
[----:B------:R-:W-:Y:S01]  /*3af0*/  IMAD.WIDE.U32 R2, R12, UR10, RZ ;  /* 0x0000000a0c027c25 */ /* 0x000fe2000f8e00ff */
[----:B------:R-:W-:Y:S01]  /*3b00*/  SHF.R.S32.HI R12, RZ, 0x1f, R11 ;  /* 0x0000001fff0c7819 */ /* 0x000fe2000001140b */
[----:B------:R-:W-:Y:S02]  /*3b10*/  ULDC.64 UR10, c[0x0][0x258] ;  /* 0x00009600000a7ab9 */ /* 0x000fe40000000a00 */
[----:B------:R-:W0:Y:S01]  /*3b20*/  F2I.FTZ.U32.TRUNC.NTZ R13, R13 ;  /* 0x0000000d000d7305 */ /* 0x000e22000021f000 */
[----:B------:R-:W-:Y:S01]  /*3b30*/  IMAD.IADD R5, R3, 0x1, R7 ;  /* 0x0000000103057824 */ /* 0x000fe200078e0207 */
[----:B------:R-:W-:Y:S01]  /*3b40*/  MOV R4, R2 ;  /* 0x0000000200047202 */ /* 0x000fe20000000f00 */
[----:B------:R-:W2:Y:S01]  /*3b50*/  LDC R7, c[0x0][0x14] ;  /* 0x00000500ff077b82 */ /* 0x000ea20000000800 */
[C---:B------:R-:W-:Y:S02]  /*3b60*/  IMAD R2, R12.reuse, UR8, RZ ;  /* 0x000000080c027c24 */ /* 0x040fe4000f8e02ff */
[----:B------:R-:W-:-:S02]  /*3b70*/  IMAD R12, R12, UR10, RZ ;  /* 0x0000000a0c0c7c24 */ /* 0x000fc4000f8e02ff */
[C---:B------:R-:W-:Y:S02]  /*3b80*/  IMAD R19, R11.reuse, UR9, R2 ;  /* 0x000000090b137c24 */ /* 0x040fe4000f8e0202 */
[C---:B------:R-:W-:Y:S02]  /*3b90*/  IMAD R17, R11.reuse, UR11, R12 ;  /* 0x0000000b0b117c24 */ /* 0x040fe4000f8e020c */
[----:B------:R-:W-:Y:S02]  /*3ba0*/  IMAD.MOV.U32 R12, RZ, RZ, RZ ;  /* 0x000000ffff0c7224 */ /* 0x000fe400078e00ff */
[----:B------:R-:W-:Y:S01]  /*3bb0*/  IMAD.WIDE.U32 R2, R11, UR8, R14 ;  /* 0x000000080b027c25 */ /* 0x000fe2000f8e000e */
[----:B------:R-:W-:Y:S01]  /*3bc0*/  MOV R15, UR5 ;  /* 0x00000005000f7c02 */ /* 0x000fe20008000f00 */
[----:B------:R-:W-:Y:S01]  /*3bd0*/  ULDC.64 UR4, c[0x0][0x288] ;  /* 0x0000a20000047ab9 */ /* 0x000fe20000000a00 */
[----:B------:R-:W-:Y:S01]  /*3be0*/  ULDC.64 UR8, c[0x0][0x290] ;  /* 0x0000a40000087ab9 */ /* 0x000fe20000000a00 */
[----:B0-----:R-:W-:-:S02]  /*3bf0*/  IMAD.MOV R9, RZ, RZ, -R13 ;  /* 0x000000ffff097224 */ /* 0x001fc400078e0a0d */
[----:B------:R-:W-:Y:S01]  /*3c00*/  IMAD.WIDE.U32 R4, R11, UR10, R4 ;  /* 0x0000000a0b047c25 */ /* 0x000fe2000f8e0004 */
[----:B------:R-:W-:-:S03]  /*3c10*/  ULDC.64 UR10, c[0x0][0x260] ;  /* 0x00009800000a7ab9 */ /* 0x000fc60000000a00 */
[----:B------:R-:W-:Y:S02]  /*3c20*/  IMAD R9, R9, R6, RZ ;  /* 0x0000000609097224 */ /* 0x000fe400078e02ff */
[----:B------:R-:W-:Y:S02]  /*3c30*/  IMAD.IADD R11, R5, 0x1, R17 ;  /* 0x00000001050b7824 */ /* 0x000fe400078e0211 */
[----:B------:R-:W-:-:S04]  /*3c40*/  IMAD.HI.U32 R9, R13, R9, R12 ;  /* 0x000000090d097227 */ /* 0x000fc800078e000c */
[----:B-1----:R-:W-:-:S07]  /*3c50*/  IMAD.IADD R13, R3, 0x1, R19 ;  /* 0x00000001030d7824 */ /* 0x002fce00078e0213 */
.L_x_1018:
        /* <DEDUP_REMOVED lines=8> */
[----:B------:R-:W-:Y:S01]  /*3ce0*/  @!P2 IMAD.IADD R17, R17, 0x1, -R16 ;  /* 0x000000011111a824 */ /* 0x000fe200078e0a10 */
[----:B------:R-:W-:Y:S01]  /*3cf0*/  MOV R16, R2 ;  /* 0x0000000200107202 */ /* 0x000fe20000000f00 */
[----:B------:R-:W-:-:S03]  /*3d00*/  @!P2 VIADD R12, R12, 0x1 ;  /* 0x000000010c0ca836 */ /* 0x000fc60000000000 */
[----:B------:R-:W-:Y:S01]  /*3d10*/  ISETP.GE.U32.AND P1, PT, R17, R6, PT ;  /* 0x000000061100720c */ /* 0x000fe20003f26070 */
[----:B------:R-:W-:-:S12]  /*3d20*/  IMAD.MOV.U32 R17, RZ, RZ, R13 ;  /* 0x000000ffff117224 */ /* 0x000fd800078e000d */
[----:B------:R-:W-:-:S05]  /*3d30*/  @P1 IADD3 R12, R12, 0x1, RZ ;  /* 0x000000010c0c1810 */ /* 0x000fca0007ffe0ff */
[----:B------:R-:W-:-:S05]  /*3d40*/  @!P3 IMAD.MOV R12, RZ, RZ, -R12 ;  /* 0x000000ffff0cb224 */ /* 0x000fca00078e0a0c */
        /* <DEDUP_REMOVED lines=15> */
[----:B------:R-:W3:Y:S01]  /*3e40*/  LDG.E.U16 R21, desc[UR6][R20.64] ;  /* 0x0000000614157981 */ /* 0x000ee2000c1e1500 */
[----:B------:R-:W-:Y:S02]  /*3e50*/  IMAD R19, R19, UR12, RZ ;  /* 0x0000000c13137c24 */ /* 0x000fe4000f8e02ff */
[----:B------:R-:W-:Y:S02]  /*3e60*/  IMAD.MOV.U32 R16, RZ, RZ, R4 ;  /* 0x000000ffff107224 */ /* 0x000fe400078e0004 */
[----:B------:R-:W-:Y:S02]  /*3e70*/  IMAD.MOV.U32 R17, RZ, RZ, R11 ;  /* 0x000000ffff117224 */ /* 0x000fe400078e000b */
[C---:B------:R-:W-:Y:S02]  /*3e80*/  IMAD R19, R14.reuse, UR13, R19 ;  /* 0x0000000d0e137c24 */ /* 0x040fe4000f8e0213 */
[----:B------:R-:W-:-:S04]  /*3e90*/  IMAD.WIDE.U32 R16, R14, UR12, R16 ;  /* 0x0000000c0e107c25 */ /* 0x000fc8000f8e0010 */
[----:B--2---:R-:W-:Y:S01]  /*3ea0*/  IMAD.IADD R15, R7, 0x1, R15 ;  /* 0x00000001070f7824 */ /* 0x004fe200078e020f */
        /* <DEDUP_REMOVED lines=8> */
[----:B---3--:R0:W-:Y:S10]  /*3f30*/  STG.E.U16 desc[UR6][R18.64], R21 ;  /* 0x0000001512007986 */ /* 0x0081f4000c101506 */
[----:B------:R-:W-:Y:S05]  /*3f40*/  @!P1 BRA `(.L_x_1018) ;  /* 0xfffffffc00449947 */ /* 0x000fea000383ffff */
[----:B------:R-:W-:Y:S05]  /*3f50*/  EXIT ;  /* 0x000000000000794d */ /* 0x000fea0003800000 */
        .weak           $__internal_11_$__cuda_sm20_dblrcp_rn_slowpath_v3
        .type           $__internal_11_$__cuda_sm20_dblrcp_rn_slowpath_v3,@function
        .size           $__internal_11_$__cuda_sm20_dblrcp_rn_slowpath_v3,(.L_x_1786 - $__internal_11_$__cuda_sm20_dblrcp_rn_slowpath_v3)
$__internal_11_$__cuda_sm20_dblrcp_rn_slowpath_v3:
[----:B------:R-:W-:Y:S01]  /*3f60*/  MOV R4, R2 ;  /* 0x0000000200047202 */ /* 0x000fe20000000f00 */
[----:B------:R-:W-:Y:S01]  /*3f70*/  IMAD.MOV.U32 R5, RZ, RZ, R3 ;  /* 0x000000ffff057224 */ /* 0x000fe200078e0003 */
        /* <DEDUP_REMOVED lines=24> */
.L_x_1022:
        /* <DEDUP_REMOVED lines=10> */
.L_x_1020:
[----:B------:R-:W-:Y:S01]  /*41a0*/  LOP3.LUT R3, R5, 0x80000, RZ, 0xfc, !PT ;  /* 0x0008000005037812 */ /* 0x000fe200078efcff */
[----:B------:R-:W-:-:S07]  /*41b0*/  IMAD.MOV.U32 R2, RZ, RZ, R4 ;  /* 0x000000ffff027224 */ /* 0x000fce00078e0004 */
.L_x_1021:
[----:B------:R-:W-:Y:S05]  /*41c0*/  BSYNC B1 ;  /* 0x0000000000017941 */ /* 0x000fea0003800000 */
.L_x_1019:
[----:B------:R-:W-:Y:S01]  /*41d0*/  MOV R7, R3 ;  /* 0x0000000300077202 */ /* 0x000fe20000000f00 */
[----:B------:R-:W-:Y:S01]  /*41e0*/  HFMA2.MMA R3, -RZ, RZ, 0, 0 ;  /* 0x00000000ff037435 */ /* 0x000fe200000001ff */
[----:B------:R-:W-:Y:S02]  /*41f0*/  IMAD.MOV.U32 R6, RZ, RZ, R2 ;  /* 0x000000ffff067224 */ /* 0x000fe400078e0002 */
[----:B------:R-:W-:-:S04]  /*4200*/  IMAD.MOV.U32 R2, RZ, RZ, R18 ;  /* 0x000000ffff027224 */ /* 0x000fc800078e0012 */
[----:B------:R-:W-:Y:S05]  /*4210*/  RET.REL.NODEC R2 `(_ZN2at6native54_GLOBAL__N__aa9a477a_21_UpSampleBilinear2d_cu_607db5e336upsample_gen2d_aa_backward_out_frameIN3c104HalfEfNS0_18upsample_antialias21BilinearFilterFunctorEEEvT0_S7_NS_27GenericPackedTensorAccessorIT_Lm4ENS_16DefaultPtrTraitsElEENS8_IKS9_Lm4ESA_lEERKT1_) ;  /* 0xffffffbc02787950 */ /* 0x000fea0003c3ffff */
.L_x_1023:
        /* <DEDUP_REMOVED lines=14> */
.L_x_1786:


//--------------------- .text._ZN2at6native54_GLOBAL__N__aa9a477a_21_UpSampleBilinear2d_cu_607db5e336upsample_gen2d_aa_backward_out_frameIffNS0_18upsample_antialias21BilinearFilterFunctorEEEvT0_S5_NS_27GenericPackedTensorAccessorIT_Lm4ENS_16DefaultPtrTraitsElEENS6_IKS7_Lm4ES8_lEERKT1_ --------------------------
	.section	.text._ZN2at6native54_GLOBAL__N__aa9a477a_21_UpSampleBilinear2d_cu_607db5e336upsample_gen2d_aa_backward_out_frameIffNS0_18upsample_antialias21BilinearFilterFunctorEEEvT0_S5_NS_27GenericPackedTensorAccessorIT_Lm4ENS_16DefaultPtrTraitsElEENS6_IKS7_Lm4ES8_lEERKT1_,"ax",@progbits
	.align	128
.text._ZN2at6native54_GLOBAL__N__aa9a477a_21_UpSampleBilinear2d_cu_607db5e336upsample_gen2d_aa_backward_out_frameIffNS0_18upsample_antialias21BilinearFilterFunctorEEEvT0_S5_NS_27GenericPackedTensorAccessorIT_Lm4ENS_16DefaultPtrTraitsElEENS6_IKS7_Lm4ES8_lEERKT1_:
        .type           _ZN2at6native54_GLOBAL__N__aa9a477a_21_UpSampleBilinear2d_cu_607db5e336upsample_gen2d_aa_backward_out_frameIffNS0_18upsample_antialias21BilinearFilterFunctorEEEvT0_S5_NS_27GenericPackedTensorAccessorIT_Lm4ENS_16DefaultPtrTraitsElEENS6_IKS7_Lm4ES8_lEERKT1_,@function
        .size           _ZN2at6native54_GLOBAL__N__aa9a477a_21_UpSampleBilinear2d_cu_607db5e336upsample_gen2d_aa_backward_out_frameIffNS0_18upsample_antialias21BilinearFilterFunctorEEEvT0_S5_NS_27GenericPackedTensorAccessorIT_Lm4ENS_16DefaultPtrTraitsElEENS6_IKS7_Lm4ES8_lEERKT1_,(.L_x_1788 - _ZN2at6native54_GLOBAL__N__aa9a477a_21_UpSampleBilinear2d_cu_607db5e336upsample_gen2d_aa_backward_out_frameIffNS0_18upsample_antialias21BilinearFilterFunctorEEEvT0_S5_NS_27GenericPackedTensorAccessorIT_Lm4ENS_16DefaultPtrTraitsElEENS6_IKS7_Lm4ES8_lEERKT1_)
        .other          _ZN2at6native54_GLOBAL__N__aa9a477a_21_UpSampleBilinear2d_cu_607db5e336upsample_gen2d_aa_backward_out_frameIffNS0_18upsample_antialias21BilinearFilterFunctorEEEvT0_S5_NS_27GenericPackedTensorAccessorIT_Lm4ENS_16DefaultPtrTraitsElEENS6_IKS7_Lm4ES8_lEERKT1_,@"STO_CUDA_ENTRY STV_DEFAULT"
_ZN2at6native54_GLOBAL__N__aa9a477a_21_UpSampleBilinear2d_cu_607db5e336upsample_gen2d_aa_backward_out_frameIffNS0_18upsample_antialias21BilinearFilterFunctorEEEvT0_S5_NS_27GenericPackedTensorAccessorIT_Lm4ENS_16DefaultPtrTraitsElEENS6_IKS7_Lm4ES8_lEERKT1_:
        /* <DEDUP_REMOVED lines=31> */
[CCC-:B------:R-:W-:Y:S02]  /*01f0*/  FFMA.FTZ R10, R0.reuse, R17.reuse, R7.reuse ;  /* 0x00000011000a7223 */ /* 0x1c0fe40000010007 */
[----:B------:R-:W-:Y:S01]  /*0200*/  FADD.FTZ R13, R9, 0.5 ;  /* 0x3f000000090d7421 */ /* 0x000fe20000010000 */
[----:B------:R-:W-:Y:S01]  /*0210*/  FFMA.FTZ R9, R0, R17, -R7 ;  /* 0x0000001100097223 */ /* 0x000fe20000010807 */
[----:B------:R-:W-:Y:S01]  /*0220*/  FADD.FTZ R11, R10, 0.5 ;  /* 0x3f0000000a0b7421 */ /* 0x000fe20000010000 */
[----:B------:R2:W3:Y:S01]  /*0230*/  F2I.FTZ.CEIL.NTZ R8, R7 ;  /* 0x0000000700087305 */ /* 0x0004e2000021b100 */
[----:B0-----:R-:W-:Y:S01]  /*0240*/  FFMA.FTZ R4, R5, R16, -R4 ;  /* 0x0000001005047223 */ /* 0x001fe20000010804 */
[----:B------:R-:W-:-:S03]  /*0250*/  FADD.FTZ R9, R9, 0.5 ;  /* 0x3f00000009097421 */ /* 0x000fc60000010000 */
[----:B------:R-:W-:Y:S01]  /*0260*/  FADD.FTZ R12, R4, 0.5 ;  /* 0x3f000000040c7421 */ /* 0x000fe20000010000 */
[----:B-1----:R-:W-:Y:S02]  /*0270*/  IMAD.SHL.U32 R4, R6, 0x2, RZ ;  /* 0x0000000206047824 */ /* 0x002fe400078e00ff */
[----:B------:R0:W1:Y:S02]  /*0280*/  F2I.FTZ.TRUNC.NTZ R28, R9 ;  /* 0x00000009001c7305 */ /* 0x000064000021f100 */
[----:B--2---:R-:W-:Y:S01]  /*0290*/  VIADD R7, R4, 0x1 ;  /* 0x0000000104077836 */ /* 0x004fe20000000000 */
[----:B---3--:R-:W-:-:S05]  /*02a0*/  SHF.L.U32 R6, R8, 0x1, RZ ;  /* 0x0000000108067819 */ /* 0x008fca00000006ff */
[----:B------:R-:W2:Y:S01]  /*02b0*/  F2I.FTZ.TRUNC.NTZ R11, R11 ;  /* 0x0000000b000b7305 */ /* 0x000ea2000021f100 */
[----:B------:R-:W-:Y:S02]  /*02c0*/  IMAD R10, R7, R15, RZ ;  /* 0x0000000f070a7224 */ /* 0x000fe400078e02ff */
[----:B0-----:R-:W-:Y:S01]  /*02d0*/  VIADD R9, R6, 0x1 ;  /* 0x0000000106097836 */ /* 0x001fe20000000000 */
[----:B-1----:R-:W-:-:S04]  /*02e0*/  VIMNMX R28, RZ, R28, !PT ;  /* 0x0000001cff1c7248 */ /* 0x002fc80007fe0100 */
[----:B------:R-:W0:Y:S01]  /*02f0*/  F2I.FTZ.TRUNC.NTZ R13, R13 ;  /* 0x0000000d000d7305 */ /* 0x000e22000021f100 */
[----:B--2---:R-:W-:-:S07]  /*0300*/  VIMNMX R7, R11, R18, PT ;  /* 0x000000120b077248 */ /* 0x004fce0003fe0100 */
[----:B------:R-:W1:Y:S01]  /*0310*/  F2I.FTZ.TRUNC.NTZ R12, R12 ;  /* 0x0000000c000c7305 */ /* 0x000e62000021f100 */
[----:B0-----:R-:W-:Y:S01]  /*0320*/  VIMNMX R8, R13, R20, PT ;  /* 0x000000140d087248 */ /* 0x001fe20003fe0100 */
[----:B------:R-:W-:Y:S02]  /*0330*/  IMAD R13, R9, UR4, R10 ;  /* 0x00000004090d7c24 */ /* 0x000fe4000f8e020a */
[----:B------:R-:W-:Y:S01]  /*0340*/  IMAD.IADD R10, R7, 0x1, -R28 ;  /* 0x00000001070a7824 */ /* 0x000fe200078e0a1c */
[----:B-1----:R-:W-:Y:S01]  /*0350*/  VIMNMX R29, RZ, R12, !PT ;  /* 0x0000000cff1d7248 */ /* 0x002fe20007fe0100 */
[----:B------:R-:W-:-:S03]  /*0360*/  IMAD R12, R9, R2, RZ ;  /* 0x00000002090c7224 */ /* 0x000fc600078e02ff */
        /* <DEDUP_REMOVED lines=23> */
[----:B------:R-:W-:Y:S05]  /*04e0*/  CALL.REL.NOINC `($__internal_12_$__cuda_sm20_dblrcp_rn_slowpath_v3) ;  /* 0x0000002c00987944 */ /* 0x000fea0003c00000 */
[----:B------:R-:W-:Y:S01]  /*04f0*/  MOV R18, R20 ;  /* 0x0000001400127202 */ /* 0x000fe20000000f00 */
[----:B------:R-:W-:-:S07]  /*0500*/  IMAD.MOV.U32 R19, RZ, RZ, R21 ;  /* 0x000000ffff137224 */ /* 0x000fce00078e0015 */
.L_x_1028:
[----:B------:R-:W-:Y:S01]  /*0510*/  UMOV UR4, 0xf0000000 ;  /* 0xf000000000047882 */ /* 0x000fe20000000000 */
[----:B------:R-:W-:Y:S01]  /*0520*/  UMOV UR5, 0x380fffff ;  /* 0x380fffff00057882 */ /* 0x000fe20000000000 */
[----:B------:R-:W0:Y:S01]  /*0530*/  F2F.F32.F64 R15, R18 ;  /* 0x00000012000f7310 */ /* 0x000e220000301000 */
[----:B------:R-:W-:-:S14]  /*0540*/  DSETP.GEU.AND P0, PT, |R18|, UR4, PT ;  /* 0x0000000412007e2a */ /* 0x000fdc000bf0e200 */
[----:B0-----:R-:W-:-:S07]  /*0550*/  @!P0 FMUL R15, R15, 1.175494350822287508e-38 ;  /* 0x008000000f0f8820 */ /* 0x001fce0000400000 */
.L_x_1027:
[----:B------:R-:W-:Y:S01]  /*0560*/  ISETP.GE.AND P0, PT, R10, 0x1, PT ;  /* 0x000000010a00780c */ /* 0x000fe20003f06270 */
[----:B------:R-:W-:Y:S01]  /*0570*/  BSSY B1, `(.L_x_1029) ;  /* 0x000005d000017945 */ /* 0x000fe20003800000 */
[----:B------:R-:W-:-:S11]  /*0580*/  IMAD.MOV.U32 R16, RZ, RZ, RZ ;  /* 0x000000ffff107224 */ /* 0x000fd600078e00ff */
[----:B------:R-:W-:Y:S05]  /*0590*/  @!P0 BRA `(.L_x_1030) ;  /* 0x0000000400688947 */ /* 0x000fea0003800000 */
[----:B------:R-:W-:Y:S01]  /*05a0*/  LOP3.LUT R17, RZ, R7, RZ, 0x33, !PT ;  /* 0x00000007ff117212 */ /* 0x000fe200078e33ff */
[----:B------:R-:W-:Y:S01]  /*05b0*/  BSSY B2, `(.L_x_1031) ;  /* 0x0000043000027945 */ /* 0x000fe20003800000 */
[----:B------:R-:W-:Y:S01]  /*05c0*/  MOV R16, RZ ;  /* 0x000000ff00107202 */ /* 0x000fe20000000f00 */
[----:B------:R-:W-:Y:S01]  /*05d0*/  IMAD.MOV.U32 R19, RZ, RZ, RZ ;  /* 0x000000ffff137224 */ /* 0x000fe200078e00ff */
[----:B------:R-:W-:Y:S02]  /*05e0*/  IADD3 R0, -R17, -0x2, -R28 ;  /* 0xfffffffe11007810 */ /* 0x000fe40007ffe91c */
[----:B------:R-:W-:Y:S02]  /*05f0*/  LOP3.LUT R17, R10, 0x3, RZ, 0xc0, !PT ;  /* 0x000000030a117812 */ /* 0x000fe400078ec0ff */
[----:B------:R-:W-:Y:S02]  /*0600*/  ISETP.GE.U32.AND P2, PT, R0, 0x3, PT ;  /* 0x000000030000780c */ /* 0x000fe40003f46070 */
[----:B------:R-:W-:-:S11]  /*0610*/  ISETP.NE.AND P1, PT, R17, RZ, PT ;  /* 0x000000ff1100720c */ /* 0x000fd60003f25270 */
[----:B------:R-:W-:Y:S05]  /*0620*/  @!P2 BRA `(.L_x_1032) ;  /* 0x0000000000eca947 */ /* 0x000fea0003800000 */
[----:B------:R-:W0:Y:S01]  /*0630*/  S2R R19, SR_CgaCtaId ;  /* 0x0000000000137919 */ /* 0x000e220000008800 */
[----:B------:R-:W-:Y:S01]  /*0640*/  MOV R18, 0x400 ;  /* 0x0000040000127802 */ /* 0x000fe20000000f00 */
[----:B------:R-:W-:Y:S01]  /*0650*/  HFMA2.MMA R16, -RZ, RZ, 0, 0 ;  /* 0x00000000ff107435 */ /* 0x000fe200000001ff */
[----:B------:R-:W-:Y:S02]  /*0660*/  IMAD.IADD R0, R10, 0x1, -R17 ;  /* 0x000000010a007824 */ /* 0x000fe400078e0a11 */
[----:B0-----:R-:W-:Y:S01]  /*0670*/  LEA R18, R19, R18, 0x18 ;  /* 0x0000001213127211 */ /* 0x001fe200078ec0ff */
[----:B------:R-:W-:-:S07]  /*0680*/  IMAD.MOV.U32 R19, RZ, RZ, RZ ;  /* 0x000000ffff137224 */ /* 0x000fce00078e00ff */
.L_x_1033:
[C---:B0-----:R-:W-:Y:S01]  /*0690*/  VIADD R25, R19.reuse, 0x3 ;  /* 0x0000000313197836 */ /* 0x041fe20000000000 */
[C---:B------:R-:W-:Y:S01]  /*06a0*/  IADD3 R23, R19.reuse, 0x2, RZ ;  /* 0x0000000213177810 */ /* 0x040fe20007ffe0ff */
[----:B------:R-:W-:Y:S01]  /*06b0*/  VIADD R21, R19, 0x1 ;  /* 0x0000000113157836 */ /* 0x000fe20000000000 */
[----:B------:R-:W-:Y:S01]  /*06c0*/  I2FP.F32.S32 R20, R19 ;  /* 0x0000001300147245 */ /* 0x000fe20000201400 */
[----:B------:R-:W-:Y:S01]  /*06d0*/  VIADD R0, R0, 0xfffffffc ;  /* 0xfffffffc00007836 */ /* 0x000fe20000000000 */
[----:B------:R-:W-:Y:S02]  /*06e0*/  I2FP.F32.S32 R24, R23 ;  /* 0x0000001700187245 */ /* 0x000fe40000201400 */
[----:B------:R-:W-:Y:S01]  /*06f0*/  I2FP.F32.S32 R26, R25 ;  /* 0x00000019001a7245 */ /* 0x000fe20000201400 */
[C---:B------:R-:W-:Y:S01]  /*0700*/  FADD.FTZ R20, R9.reuse, R20 ;  /* 0x0000001409147221 */ /* 0x040fe20000010000 */
[----:B------:R-:W-:Y:S01]  /*0710*/  I2FP.F32.S32 R22, R21 ;  /* 0x0000001500167245 */ /* 0x000fe20000201400 */
[----:B------:R-:W-:Y:S01]  /*0720*/  FADD.FTZ R24, R9, R24 ;  /* 0x0000001809187221 */ /* 0x000fe20000010000 */
[----:B------:R-:W-:-:S02]  /*0730*/  IMAD.IADD R21, R12, 0x1, R19 ;  /* 0x000000010c157824 */ /* 0x000fc400078e0213 */
[C---:B------:R-:W-:Y:S01]  /*0740*/  FADD.FTZ R26, R9.reuse, R26 ;  /* 0x0000001a091a7221 */ /* 0x040fe20000010000 */
[----:B------:R-:W-:Y:S01]  /*0750*/  FADD.FTZ R20, R20, 0.5 ;  /* 0x3f00000014147421 */ /* 0x000fe20000010000 */
[----:B------:R-:W-:Y:S01]  /*0760*/  FADD.FTZ R22, R9, R22 ;  /* 0x0000001609167221 */ /* 0x000fe20000010000 */
[----:B------:R-:W-:Y:S01]  /*0770*/  FADD.FTZ R24, R24, 0.5 ;  /* 0x3f00000018187421 */ /* 0x000fe20000010000 */
[----:B------:R-:W-:Y:S01]  /*0780*/  FADD.FTZ R26, R26, 0.5 ;  /* 0x3f0000001a1a7421 */ /* 0x000fe20000010000 */
[-C--:B------:R-:W-:Y:S01]  /*0790*/  FMUL.FTZ R20, R20, R15.reuse ;  /* 0x0000000f14147220 */ /* 0x080fe20000410000 */
[----:B------:R-:W-:Y:S01]  /*07a0*/  FADD.FTZ R22, R22, 0.5 ;  /* 0x3f00000016167421 */ /* 0x000fe20000010000 */
[-C--:B------:R-:W-:Y:S01]  /*07b0*/  FMUL.FTZ R24, R24, R15.reuse ;  /* 0x0000000f18187220 */ /* 0x080fe20000410000 */
[-C--:B------:R-:W-:Y:S01]  /*07c0*/  FMUL.FTZ R26, R26, R15.reuse ;  /* 0x0000000f1a1a7220 */ /* 0x080fe20000410000 */
[----:B------:R-:W-:Y:S02]  /*07d0*/  VIADD R19, R19, 0x4 ;  /* 0x0000000413137836 */ /* 0x000fe40000000000 */
[----:B------:R-:W-:Y:S01]  /*07e0*/  FMUL.FTZ R22, R22, R15 ;  /* 0x0000000f16167220 */ /* 0x000fe20000410000 */
[----:B------:R-:W-:-:S02]  /*07f0*/  FSETP.GEU.FTZ.AND P4, PT, R20, RZ, PT ;  /* 0x000000ff1400720b */ /* 0x000fc40003f9e000 */
[----:B------:R-:W-:Y:S02]  /*0800*/  FSETP.GEU.FTZ.AND P2, PT, R24, RZ, PT ;  /* 0x000000ff1800720b */ /* 0x000fe40003f5e000 */
[----:B------:R-:W-:Y:S02]  /*0810*/  FSETP.GEU.FTZ.AND P3, PT, R26, RZ, PT ;  /* 0x000000ff1a00720b */ /* 0x000fe40003f7e000 */
[----:B------:R-:W-:-:S07]  /*0820*/  FSETP.GEU.FTZ.AND P5, PT, R22, RZ, PT ;  /* 0x000000ff1600720b */ /* 0x000fce0003fbe000 */
[----:B------:R-:W-:Y:S02]  /*0830*/  @!P4 FADD.FTZ R20, -R20, -RZ ;  /* 0x800000ff1414c221 */ /* 0x000fe40000010100 */
[----:B------:R-:W-:Y:S02]  /*0840*/  @!P2 FADD.FTZ R24, -R24, -RZ ;  /* 0x800000ff1818a221 */ /* 0x000fe40000010100 */
[----:B------:R-:W-:Y:S01]  /*0850*/  @!P3 FADD.FTZ R26, -R26, -RZ ;  /* 0x800000ff1a1ab221 */ /* 0x000fe20000010100 */
[----:B------:R-:W-:Y:S01]  /*0860*/  FSETP.GEU.FTZ.AND P4, PT, R20, 1, PT ;  /* 0x3f8000001400780b */ /* 0x000fe20003f9e000 */
[----:B------:R-:W-:Y:S01]  /*0870*/  @!P5 FADD.FTZ R22, -R22, -RZ ;  /* 0x800000ff1616d221 */ /* 0x000fe20000010100 */
[----:B------:R-:W-:Y:S01]  /*0880*/  FSETP.GEU.FTZ.AND P3, PT, R24, 1, PT ;  /* 0x3f8000001800780b */ /* 0x000fe20003f7e000 */
[----:B------:R-:W-:Y:S01]  /*0890*/  FADD.FTZ R20, -R20, 1 ;  /* 0x3f80000014147421 */ /* 0x000fe20000010100 */
[----:B------:R-:W-:Y:S01]  /*08a0*/  FSETP.GEU.FTZ.AND P5, PT, R26, 1, PT ;  /* 0x3f8000001a00780b */ /* 0x000fe20003fbe000 */
[----:B------:R-:W-:Y:S01]  /*08b0*/  FADD.FTZ R23, -R22, 1 ;  /* 0x3f80000016177421 */ /* 0x000fe20000010100 */
[----:B------:R-:W-:Y:S01]  /*08c0*/  FADD.FTZ R24, -R24, 1 ;  /* 0x3f80000018187421 */ /* 0x000fe20000010100 */
[----:B------:R-:W-:Y:S01]  /*08d0*/  FADD.FTZ R26, -R26, 1 ;  /* 0x3f8000001a1a7421 */ /* 0x000fe20000010100 */
[----:B------:R-:W-:-:S02]  /*08e0*/  FSETP.GEU.FTZ.AND P2, PT, R22, 1, PT ;  /* 0x3f8000001600780b */ /* 0x000fc40003f5e000 */
[----:B------:R-:W-:Y:S02]  /*08f0*/  LEA R22, R21, R18, 0x2 ;  /* 0x0000001215167211 */ /* 0x000fe400078e10ff */
[----:B------:R-:W-:Y:S02]  /*0900*/  FSEL R21, R20, RZ, !P4 ;  /* 0x000000ff14157208 */ /* 0x000fe40006000000 */
[----:B------:R-:W-:Y:S02]  /*0910*/  FSEL R23, R23, RZ, !P2 ;  /* 0x000000ff17177208 */ /* 0x000fe40005000000 */
[----:B------:R-:W-:Y:S01]  /*0920*/  FSEL R25, R24, RZ, !P3 ;  /* 0x000000ff18197208 */ /* 0x000fe20005800000 */
[----:B------:R0:W-:Y:S01]  /*0930*/  STS [R22], R21 ;  /* 0x0000001516007388 */ /* 0x0001e20000000800 */
[----:B------:R-:W-:Y:S01]  /*0940*/  FSEL R27, R26, RZ, !P5 ;  /* 0x000000ff1a1b7208 */ /* 0x000fe20006800000 */
[----:B------:R-:W-:Y:S01]  /*0950*/  FADD.FTZ R16, R21, R16 ;  /* 0x0000001015107221 */ /* 0x000fe20000010000 */
[----:B------:R-:W-:Y:S01]  /*0960*/  ISETP.NE.AND P2, PT, R0, RZ, PT ;  /* 0x000000ff0000720c */ /* 0x000fe20003f45270 */
[----:B------:R0:W-:Y:S02]  /*0970*/  STS [R22+0x4], R23 ;  /* 0x0000041716007388 */ /* 0x0001e40000000800 */
[----:B------:R-:W-:-:S02]  /*0980*/  FADD.FTZ R16, R16, R23 ;  /* 0x0000001710107221 */ /* 0x000fc40000010000 */
[----:B------:R0:W-:Y:S02]  /*0990*/  STS [R22+0x8], R25 ;  /* 0x0000081916007388 */ /* 0x0001e40000000800 */
[----:B------:R-:W-:Y:S02]  /*09a0*/  FADD.FTZ R16, R16, R25 ;  /* 0x0000001910107221 */ /* 0x000fe40000010000 */
[----:B------:R0:W-:Y:S02]  /*09b0*/  STS [R22+0xc], R27 ;  /* 0x00000c1b16007388 */ /* 0x0001e40000000800 */
[----:B------:R-:W-:Y:S02]  /*09c0*/  FADD.FTZ R16, R16, R27 ;  /* 0x0000001b10107221 */ /* 0x000fe40000010000 */
[----:B------:R-:W-:Y:S05]  /*09d0*/  @P2 BRA `(.L_x_1033) ;  /* 0xfffffffc002c2947 */ /* 0x000fea000383ffff */
.L_x_1032:
[----:B------:R-:W-:Y:S05]  /*09e0*/  BSYNC B2 ;  /* 0x0000000000027941 */ /* 0x000fea0003800000 */
.L_x_1031:
[----:B------:R-:W-:Y:S05]  /*09f0*/  @!P1 BRA `(.L_x_1030) ;  /* 0x0000000000509947 */ /* 0x000fea0003800000 */
[----:B0-----:R-:W0:Y:S01]  /*0a00*/  S2R R21, SR_CgaCtaId ;  /* 0x0000000000157919 */ /* 0x001e220000008800 */
[----:B------:R-:W-:-:S04]  /*0a10*/  MOV R0, 0x400 ;  /* 0x0000040000007802 */ /* 0x000fc80000000f00 */
[----:B0-----:R-:W-:-:S07]  /*0a20*/  LEA R0, R21, R0, 0x18 ;  /* 0x0000000015007211 */ /* 0x001fce00078ec0ff */
.L_x_1034:
[-C--:B------:R-:W-:Y:S01]  /*0a30*/  I2FP.F32.S32 R18, R19.reuse ;  /* 0x0000001300127245 */ /* 0x080fe20000201400 */
[----:B------:R-:W-:Y:S01]  /*0a40*/  VIADD R17, R17, 0xffffffff ;  /* 0xffffffff11117836 */ /* 0x000fe20000000000 */
[----:B------:R-:W-:Y:S02]  /*0a50*/  IADD3 R21, R12, R19, RZ ;  /* 0x000000130c157210 */ /* 0x000fe40007ffe0ff */
[----:B------:R-:W-:Y:S01]  /*0a60*/  IADD3 R19, R19, 0x1, RZ ;  /* 0x0000000113137810 */ /* 0x000fe20007ffe0ff */
[----:B------:R-:W-:-:S04]  /*0a70*/  FADD.FTZ R18, R9, R18 ;  /* 0x0000001209127221 */ /* 0x000fc80000010000 */
[----:B------:R-:W-:-:S04]  /*0a80*/  FADD.FTZ R18, R18, 0.5 ;  /* 0x3f00000012127421 */ /* 0x000fc80000010000 */
[----:B------:R-:W-:-:S05]  /*0a90*/  FMUL.FTZ R18, R18, R15 ;  /* 0x0000000f12127220 */ /* 0x000fca0000410000 */
[----:B------:R-:W-:-:S13]  /*0aa0*/  FSETP.GEU.FTZ.AND P1, PT, R18, RZ, PT ;  /* 0x000000ff1200720b */ /* 0x000fda0003f3e000 */
[----:B------:R-:W-:-:S04]  /*0ab0*/  @!P1 FADD.FTZ R18, -R18, -RZ ;  /* 0x800000ff12129221 */ /* 0x000fc80000010100 */
[C---:B------:R-:W-:Y:S01]  /*0ac0*/  FADD.FTZ R20, -R18.reuse, 1 ;  /* 0x3f80000012147421 */ /* 0x040fe20000010100 */
[----:B------:R-:W-:Y:S01]  /*0ad0*/  FSETP.GEU.FTZ.AND P1, PT, R18, 1, PT ;  /* 0x3f8000001200780b */ /* 0x000fe20003f3e000 */
[----:B------:R-:W-:-:S03]  /*0ae0*/  IMAD R18, R21, 0x4, R0 ;  /* 0x0000000415127824 */ /* 0x000fc600078e0200 */
[----:B------:R-:W-:Y:S02]  /*0af0*/  FSEL R21, R20, RZ, !P1 ;  /* 0x000000ff14157208 */ /* 0x000fe40004800000 */
[----:B------:R-:W-:-:S03]  /*0b00*/  ISETP.NE.AND P1, PT, R17, RZ, PT ;  /* 0x000000ff1100720c */ /* 0x000fc60003f25270 */
[----:B------:R1:W-:Y:S01]  /*0b10*/  STS [R18], R21 ;  /* 0x0000001512007388 */ /* 0x0003e20000000800 */
[----:B------:R-:W-:-:S09]  /*0b20*/  FADD.FTZ R16, R21, R16 ;  /* 0x0000001015107221 */ /* 0x000fd20000010000 */
[----:B-1----:R-:W-:Y:S05]  /*0b30*/  @P1 BRA `(.L_x_1034) ;  /* 0xfffffffc00bc1947 */ /* 0x002fea000383ffff */
.L_x_1030:
[----:B------:R-:W-:Y:S05]  /*0b40*/  BSYNC B1 ;  /* 0x0000000000017941 */ /* 0x000fea0003800000 */
.L_x_1029:
        /* <DEDUP_REMOVED lines=10> */
[----:B------:R-:W-:Y:S01]  /*0bf0*/  FSETP.NEU.FTZ.AND P0, PT, R16, RZ, PT ;  /* 0x000000ff1000720b */ /* 0x000fe20003f1d000 */
[----:B------:R-:W-:Y:S01]  /*0c00*/  IMAD.MOV.U32 R9, RZ, RZ, RZ ;  /* 0x000000ffff097224 */ /* 0x000fe200078e00ff */
[----:B------:R-:W-:-:S11]  /*0c10*/  IADD3 R24, R10, -R15, RZ ;  /* 0x8000000f0a187210 */ /* 0x000fd60007ffe0ff */
.L_x_1041:
[----:B------:R-:W-:Y:S01]  /*0c20*/  VIADD R24, R24, 0xfffffffc ;  /* 0xfffffffc18187836 */ /* 0x000fe20000000000 */
[----:B------:R-:W-:Y:S04]  /*0c30*/  BSSY B3, `(.L_x_1039) ;  /* 0x0000015000037945 */ /* 0x000fe80003800000 */
[----:B------:R-:W-:Y:S01]  /*0c40*/  ISETP.NE.AND P1, PT, R24, RZ, PT ;  /* 0x000000ff1800720c */ /* 0x000fe20003f25270 */
[----:B-1----:R-:W-:-:S12]  /*0c50*/  @!P0 BRA `(.L_x_1040) ;  /* 0x0000000000488947 */ /* 0x002fd80003800000 */
[----:B------:R-:W1:Y:S01]  /*0c60*/  S2UR UR5, SR_CgaCtaId ;  /* 0x00000000000579c3 */ /* 0x000e620000008800 */
[----:B------:R-:W-:Y:S01]  /*0c70*/  UMOV UR4, 0x400 ;  /* 0x0000040000047882 */ /* 0x000fe20000000000 */
[----:B------:R-:W-:Y:S01]  /*0c80*/  IADD3 R0, R12, R9, RZ ;  /* 0x000000090c007210 */ /* 0x000fe20007ffe0ff */
[----:B0-----:R-:W0:Y:S01]  /*0c90*/  MUFU.RCP R23, R16 ;  /* 0x0000001000177308 */ /* 0x001e220000001000 */
[----:B-1----:R-:W-:-:S06]  /*0ca0*/  ULEA UR4, UR5, UR4, 0x18 ;  /* 0x0000000405047291 */ /* 0x002fcc000f8ec03f */
[----:B------:R-:W-:-:S05]  /*0cb0*/  LEA R0, R0, UR4, 0x2 ;  /* 0x0000000400007c11 */ /* 0x000fca000f8e10ff */
        /* <DEDUP_REMOVED lines=12> */
.L_x_1040:
[----:B------:R-:W-:Y:S05]  /*0d80*/  BSYNC B3 ;  /* 0x0000000000037941 */ /* 0x000fea0003800000 */
.L_x_1039:
[----:B------:R-:W-:Y:S01]  /*0d90*/  VIADD R9, R9, 0x4 ;  /* 0x0000000409097836 */ /* 0x000fe20000000000 */
[----:B------:R-:W-:Y:S06]  /*0da0*/  @P1 BRA `(.L_x_1041) ;  /* 0xfffffffc009c1947 */ /* 0x000fec000383ffff */
.L_x_1038:
[----:B------:R-:W-:Y:S05]  /*0db0*/  BSYNC B2 ;  /* 0x0000000000027941 */ /* 0x000fea0003800000 */
.L_x_1037:
[----:B------:R-:W-:-:S13]  /*0dc0*/  ISETP.NE.AND P0, PT, R15, RZ, PT ;  /* 0x000000ff0f00720c */ /* 0x000fda0003f05270 */
[----:B------:R-:W-:Y:S05]  /*0dd0*/  @!P0 BRA `(.L_x_1036) ;  /* 0x0000000000448947 */ /* 0x000fea0003800000 */
[----:B------:R-:W-:-:S13]  /*0de0*/  FSETP.NEU.FTZ.AND P1, PT, R16, RZ, PT ;  /* 0x000000ff1000720b */ /* 0x000fda0003f3d000 */
.L_x_1044:
[----:B------:R-:W-:Y:S01]  /*0df0*/  VIADD R15, R15, 0xffffffff ;  /* 0xffffffff0f0f7836 */ /* 0x000fe20000000000 */
[----:B------:R-:W-:Y:S04]  /*0e00*/  BSSY B2, `(.L_x_1042) ;  /* 0x000000c000027945 */ /* 0x000fe80003800000 */
[----:B------:R-:W-:Y:S01]  /*0e10*/  ISETP.NE.AND P0, PT, R15, RZ, PT ;  /* 0x000000ff0f00720c */ /* 0x000fe20003f05270 */
[----:B--2---:R-:W-:-:S12]  /*0e20*/  @!P1 BRA `(.L_x_1043) ;  /* 0x0000000000249947 */ /* 0x004fd80003800000 */
[----:B------:R-:W2:Y:S01]  /*0e30*/  S2UR UR5, SR_CgaCtaId ;  /* 0x00000000000579c3 */ /* 0x000ea20000008800 */
[----:B------:R-:W-:Y:S01]  /*0e40*/  UMOV UR4, 0x400 ;  /* 0x0000040000047882 */ /* 0x000fe20000000000 */
[----:B-1----:R-:W-:Y:S01]  /*0e50*/  IADD3 R0, R12, R9, RZ ;  /* 0x000000090c007210 */ /* 0x002fe20007ffe0ff */
[----:B------:R-:W1:Y:S01]  /*0e60*/  MUFU.RCP R18, R16 ;  /* 0x0000001000127308 */ /* 0x000e620000001000 */
[----:B--2---:R-:W-:-:S06]  /*0e70*/  ULEA UR4, UR5, UR4, 0x18 ;  /* 0x0000000405047291 */ /* 0x004fcc000f8ec03f */
[----:B------:R-:W-:-:S05]  /*0e80*/  LEA R0, R0, UR4, 0x2 ;  /* 0x0000000400007c11 */ /* 0x000fca000f8e10ff */
[----:B------:R-:W1:Y:S02]  /*0e90*/  LDS R17, [R0] ;  /* 0x0000000000117984 */ /* 0x000e640000000800 */
[----:B-1----:R-:W-:-:S05]  /*0ea0*/  FMUL.FTZ R17, R17, R18 ;  /* 0x0000001211117220 */ /* 0x002fca0000410000 */
[----:B------:R2:W-:Y:S02]  /*0eb0*/  STS [R0], R17 ;  /* 0x0000001100007388 */ /* 0x0005e40000000800 */
.L_x_1043:
[----:B------:R-:W-:Y:S05]  /*0ec0*/  BSYNC B2 ;  /* 0x0000000000027941 */ /* 0x000fea0003800000 */
.L_x_1042:
[----:B------:R-:W-:Y:S01]  /*0ed0*/  VIADD R9, R9, 0x1 ;  /* 0x0000000109097836 */ /* 0x000fe20000000000 */
[----:B------:R-:W-:Y:S06]  /*0ee0*/  @P0 BRA `(.L_x_1044) ;  /* 0xfffffffc00c00947 */ /* 0x000fec000383ffff */
.L_x_1036:
[----:B------:R-:W-:Y:S05]  /*0ef0*/  BSYNC B1 ;  /* 0x0000000000017941 */ /* 0x000fea0003800000 */
.L_x_1035:
        /* <DEDUP_REMOVED lines=11> */
.L_x_1047:
[----:B------:R-:W-:Y:S01]  /*0fb0*/  IADD3 R15, R12, R9, RZ ;  /* 0x000000090c0f7210 */ /* 0x000fe20007ffe0ff */
[----:B------:R-:W-:Y:S01]  /*0fc0*/  VIADD R0, R0, 0xffffffff ;  /* 0xffffffff00007836 */ /* 0x000fe20000000000 */
[----:B------:R-:W-:-:S03]  /*0fd0*/  IADD3 R9, R9, 0x1, RZ ;  /* 0x0000000109097810 */ /* 0x000fc60007ffe0ff */
[----:B------:R-:W-:Y:S01]  /*0fe0*/  IMAD R15, R15, 0x4, R16 ;  /* 0x000000040f0f7824 */ /* 0x000fe200078e0210 */
[----:B------:R-:W-:-:S04]  /*0ff0*/  ISETP.NE.AND P0, PT, R0, RZ, PT ;  /* 0x000000ff0000720c */ /* 0x000fc80003f05270 */
[----:B------:R1:W-:Y:S09]  /*1000*/  STS [R15], RZ ;  /* 0x000000ff0f007388 */ /* 0x0003f20000000800 */
[----:B-1----:R-:W-:Y:S05]  /*1010*/  @P0 BRA `(.L_x_1047) ;  /* 0xfffffffc00e40947 */ /* 0x002fea000383ffff */
.L_x_1046:
[----:B------:R-:W-:Y:S05]  /*1020*/  BSYNC B1 ;  /* 0x0000000000017941 */ /* 0x000fea0003800000 */
.L_x_1045:
[----:B------:R-:W-:Y:S05]  /*1030*/  @!P1 BRA `(.L_x_1026) ;  /* 0x0000000000349947 */ /* 0x000fea0003800000 */
[----:B------:R-:W1:Y:S01]  /*1040*/  S2R R15, SR_CgaCtaId ;  /* 0x00000000000f7919 */ /* 0x000e620000008800 */
[----:B------:R-:W-:-:S04]  /*1050*/  MOV R0, 0x400 ;  /* 0x0000040000007802 */ /* 0x000fc80000000f00 */
[----:B-1----:R-:W-:-:S07]  /*1060*/  LEA R0, R15, R0, 0x18 ;  /* 0x000000000f007211 */ /* 0x002fce00078ec0ff */
.L_x_1048:
[----:B------:R-:W-:-:S04]  /*1070*/  IMAD.IADD R15, R12, 0x1, R9 ;  /* 0x000000010c0f7824 */ /* 0x000fc800078e0209 */
[----:B---3--:R-:W-:Y:S01]  /*1080*/  IMAD R16, R15, 0x4, R0 ;  /* 0x000000040f107824 */ /* 0x008fe200078e0200 */
[C---:B------:R-:W-:Y:S01]  /*1090*/  IADD3 R15, R9.reuse, 0x3, RZ ;  /* 0x00000003090f7810 */ /* 0x040fe20007ffe0ff */
[----:B------:R-:W-:-:S03]  /*10a0*/  VIADD R9, R9, 0x4 ;  /* 0x0000000409097836 */ /* 0x000fc60000000000 */
[----:B------:R3:W-:Y:S01]  /*10b0*/  STS [R16], RZ ;  /* 0x000000ff10007388 */ /* 0x0007e20000000800 */
[----:B------:R-:W-:-:S03]  /*10c0*/  ISETP.GE.AND P0, PT, R15, R6, PT ;  /* 0x000000060f00720c */ /* 0x000fc60003f06270 */
[----:B------:R3:W-:Y:S04]  /*10d0*/  STS [R16+0x4], RZ ;  /* 0x000004ff10007388 */ /* 0x0007e80000000800 */
[----:B------:R3:W-:Y:S04]  /*10e0*/  STS [R16+0x8], RZ ;  /* 0x000008ff10007388 */ /* 0x0007e80000000800 */
[----:B------:R3:W-:Y:S02]  /*10f0*/  STS [R16+0xc], RZ ;  /* 0x00000cff10007388 */ /* 0x0007e40000000800 */
[----:B------:R-:W-:Y:S05]  /*1100*/  @!P0 BRA `(.L_x_1048) ;  /* 0xfffffffc00d88947 */ /* 0x000fea000383ffff */
.L_x_1026:
[----:B------:R-:W-:Y:S05]  /*1110*/  BSYNC B0 ;  /* 0x0000000000007941 */ /* 0x000fea0003800000 */
.L_x_1025:
[----:B------:R-:W-:Y:S01]  /*1120*/  ISETP.NE.AND P0, PT, R2, RZ, PT ;  /* 0x000000ff0200720c */ /* 0x000fe20003f05270 */
[----:B------:R-:W-:-:S12]  /*1130*/  BSSY B0, `(.L_x_1049) ;  /* 0x00000d7000007945 */ /* 0x000fd80003800000 */
[----:B------:R-:W-:Y:S05]  /*1140*/  @P0 BRA `(.L_x_1050) ;  /* 0x0000000c00540947 */ /* 0x000fea0003800000 */
[----:B---3--:R-:W3:Y:S01]  /*1150*/  LDC R16, c[0x0][0x210] ;  /* 0x00008400ff107b82 */ /* 0x008ee20000000800 */
[----:B------:R-:W-:Y:S01]  /*1160*/  I2FP.F32.S32 R2, R29 ;  /* 0x0000001d00027245 */ /* 0x000fe20000201400 */
[----:B-12---:R-:W-:Y:S01]  /*1170*/  IMAD.MOV.U32 R0, RZ, RZ, 0x3f800000 ;  /* 0x3f800000ff007424 */ /* 0x006fe200078e00ff */
[----:B---3--:R-:W-:-:S03]  /*1180*/  FSETP.GE.FTZ.AND P0, PT, R16, 1, PT ;  /* 0x3f8000001000780b */ /* 0x008fc60003f16000 */
[----:B------:R-:W-:-:S10]  /*1190*/  FFMA.FTZ R5, -R5, R16, R2 ;  /* 0x0000001005057223 */ /* 0x000fd40000010102 */
[----:B------:R-:W-:Y:S05]  /*11a0*/  @!P0 BRA `(.L_x_1051) ;  /* 0x0000000000508947 */ /* 0x000fea0003800000 */
[----:B------:R-:W-:-:S06]  /*11b0*/  FMUL.FTZ R16, R16, 1 ;  /* 0x3f80000010107820 */ /* 0x000fcc0000410000 */
[----:B------:R-:W1:Y:S08]  /*11c0*/  F2F.F64.F32 R16, R16 ;  /* 0x0000001000107310 */ /* 0x000e700000201800 */
[----:B-1----:R-:W0:Y:S01]  /*11d0*/  MUFU.RCP64H R19, R17 ;  /* 0x0000001100137308 */ /* 0x002e220000001800 */
        /* <DEDUP_REMOVED lines=11> */
[----:B------:R-:W-:Y:S05]  /*1290*/  CALL.REL.NOINC `($__internal_12_$__cuda_sm20_dblrcp_rn_slowpath_v3) ;  /* 0x00000020002c7944 */ /* 0x000fea0003c00000 */
.L_x_1052:
[----:B------:R-:W-:Y:S01]  /*12a0*/  UMOV UR4, 0xf0000000 ;  /* 0xf000000000047882 */ /* 0x000fe20000000000 */
[----:B------:R-:W-:Y:S01]  /*12b0*/  UMOV UR5, 0x380fffff ;  /* 0x380fffff00057882 */ /* 0x000fe20000000000 */
[----:B------:R-:W0:Y:S01]  /*12c0*/  F2F.F32.F64 R0, R20 ;  /* 0x0000001400007310 */ /* 0x000e220000301000 */
[----:B------:R-:W-:-:S14]  /*12d0*/  DSETP.GEU.AND P0, PT, |R20|, UR4, PT ;  /* 0x0000000414007e2a */ /* 0x000fdc000bf0e200 */
[----:B0-----:R-:W-:-:S07]  /*12e0*/  @!P0 FMUL R0, R0, 1.175494350822287508e-38 ;  /* 0x0080000000008820 */ /* 0x001fce0000400000 */
.L_x_1051:
[----:B------:R-:W-:Y:S01]  /*12f0*/  ISETP.GE.AND P0, PT, R11, 0x1, PT ;  /* 0x000000010b00780c */ /* 0x000fe20003f06270 */
[----:B------:R-:W-:Y:S01]  /*1300*/  BSSY B1, `(.L_x_1053) ;  /* 0x000005d000017945 */ /* 0x000fe20003800000 */
[----:B------:R-:W-:-:S11]  /*1310*/  IMAD.MOV.U32 R16, RZ, RZ, RZ ;  /* 0x000000ffff107224 */ /* 0x000fd600078e00ff */
[----:B------:R-:W-:Y:S05]  /*1320*/  @!P0 BRA `(.L_x_1054) ;  /* 0x0000000400688947 */ /* 0x000fea0003800000 */
[----:B------:R-:W-:Y:S01]  /*1330*/  LOP3.LUT R2, RZ, R8, RZ, 0x33, !PT ;  /* 0x00000008ff027212 */ /* 0x000fe200078e33ff */
[----:B------:R-:W-:Y:S01]  /*1340*/  BSSY B2, `(.L_x_1055) ;  /* 0x0000043000027945 */ /* 0x000fe20003800000 */
[----:B------:R-:W-:Y:S02]  /*1350*/  MOV R16, RZ ;  /* 0x000000ff00107202 */ /* 0x000fe40000000f00 */
[----:B------:R-:W-:Y:S02]  /*1360*/  IADD3 R6, -R2, -0x2, -R29 ;  /* 0xfffffffe02067810 */ /* 0x000fe40007ffe91d */
[----:B------:R-:W-:Y:S02]  /*1370*/  LOP3.LUT R2, R11, 0x3, RZ, 0xc0, !PT ;  /* 0x000000030b027812 */ /* 0x000fe400078ec0ff */
[----:B------:R-:W-:Y:S01]  /*1380*/  ISETP.GE.U32.AND P2, PT, R6, 0x3, PT ;  /* 0x000000030600780c */ /* 0x000fe20003f46070 */
[----:B------:R-:W-:Y:S01]  /*1390*/  IMAD.MOV.U32 R6, RZ, RZ, RZ ;  /* 0x000000ffff067224 */ /* 0x000fe200078e00ff */
[----:B------:R-:W-:-:S11]  /*13a0*/  ISETP.NE.AND P1, PT, R2, RZ, PT ;  /* 0x000000ff0200720c */ /* 0x000fd60003f25270 */
[----:B------:R-:W-:Y:S05]  /*13b0*/  @!P2 BRA `(.L_x_1056) ;  /* 0x0000000000eca947 */ /* 0x000fea0003800000 */
[----:B------:R-:W1:Y:S01]  /*13c0*/  S2R R6, SR_CgaCtaId ;  /* 0x0000000000067919 */ /* 0x000e620000008800 */
[----:B------:R-:W-:Y:S01]  /*13d0*/  MOV R9, 0x400 ;  /* 0x0000040000097802 */ /* 0x000fe20000000f00 */
[----:B------:R-:W-:Y:S01]  /*13e0*/  HFMA2.MMA R16, -RZ, RZ, 0, 0 ;  /* 0x00000000ff107435 */ /* 0x000fe200000001ff */
[----:B------:R-:W-:Y:S02]  /*13f0*/  IMAD.IADD R15, R11, 0x1, -R2 ;  /* 0x000000010b0f7824 */ /* 0x000fe400078e0a02 */
[----:B-1----:R-:W-:Y:S01]  /*1400*/  LEA R9, R6, R9, 0x18 ;  /* 0x0000000906097211 */ /* 0x002fe200078ec0ff */
[----:B------:R-:W-:-:S07]  /*1410*/  IMAD.MOV.U32 R6, RZ, RZ, RZ ;  /* 0x000000ffff067224 */ /* 0x000fce00078e00ff */
.L_x_1057:
[C---:B-1----:R-:W-:Y:S01]  /*1420*/  VIADD R17, R6.reuse, 0x1 ;  /* 0x0000000106117836 */ /* 0x042fe20000000000 */
[C---:B------:R-:W-:Y:S01]  /*1430*/  IADD3 R19, R6.reuse, 0x2, RZ ;  /* 0x0000000206137810 */ /* 0x040fe20007ffe0ff */
[----:B0-----:R-:W-:Y:S01]  /*1440*/  VIADD R21, R6, 0x3 ;  /* 0x0000000306157836 */ /* 0x001fe20000000000 */
[----:B------:R-:W-:Y:S01]  /*1450*/  I2FP.F32.S32 R18, R6 ;  /* 0x0000000600127245 */ /* 0x000fe20000201400 */
[----:B------:R-:W-:Y:S01]  /*1460*/  VIADD R15, R15, 0xfffffffc ;  /* 0xfffffffc0f0f7836 */ /* 0x000fe20000000000 */
[----:B------:R-:W-:Y:S02]  /*1470*/  I2FP.F32.S32 R20, R17 ;  /* 0x0000001100147245 */ /* 0x000fe40000201400 */
[----:B------:R-:W-:Y:S01]  /*1480*/  I2FP.F32.S32 R22, R19 ;  /* 0x0000001300167245 */ /* 0x000fe20000201400 */
[C---:B------:R-:W-:Y:S01]  /*1490*/  FADD.FTZ R18, R5.reuse, R18 ;  /* 0x0000001205127221 */ /* 0x040fe20000010000 */
[----:B------:R-:W-:Y:S01]  /*14a0*/  I2FP.F32.S32 R24, R21 ;  /* 0x0000001500187245 */ /* 0x000fe20000201400 */
[----:B------:R-:W-:-:S02]  /*14b0*/  FADD.FTZ R20, R5, R20 ;  /* 0x0000001405147221 */ /* 0x000fc40000010000 */
        /* <DEDUP_REMOVED lines=9> */
[----:B------:R-:W-:Y:S02]  /*1550*/  IMAD.IADD R18, R13, 0x1, R6 ;  /* 0x000000010d127824 */ /* 0x000fe400078e0206 */
[----:B------:R-:W-:Y:S01]  /*1560*/  FMUL.FTZ R23, R23, R0 ;  /* 0x0000000017177220 */ /* 0x000fe20000410000 */
[----:B------:R-:W-:Y:S01]  /*1570*/  FSETP.GEU.FTZ.AND P4, PT, R17, RZ, PT ;  /* 0x000000ff1100720b */ /* 0x000fe20003f9e000 */
[----:B------:R-:W-:Y:S01]  /*1580*/  VIADD R6, R6, 0x4 ;  /* 0x0000000406067836 */ /* 0x000fe20000000000 */
[----:B------:R-:W-:-:S02]  /*1590*/  FSETP.GEU.FTZ.AND P5, PT, R19, RZ, PT ;  /* 0x000000ff1300720b */ /* 0x000fc40003fbe000 */
[----:B------:R-:W-:Y:S02]  /*15a0*/  FSETP.GEU.FTZ.AND P2, PT, R21, RZ, PT ;  /* 0x000000ff1500720b */ /* 0x000fe40003f5e000 */
[----:B------:R-:W-:Y:S02]  /*15b0*/  FSETP.GEU.FTZ.AND P3, PT, R23, RZ, PT ;  /* 0x000000ff1700720b */ /* 0x000fe40003f7e000 */
[----:B------:R-:W-:-:S05]  /*15c0*/  LEA R18, R18, R9, 0x2 ;  /* 0x0000000912127211 */ /* 0x000fca00078e10ff */
        /* <DEDUP_REMOVED lines=9> */
[----:B------:R-:W-:Y:S01]  /*1660*/  FSETP.GEU.FTZ.AND P5, PT, R23, 1, PT ;  /* 0x3f8000001700780b */ /* 0x000fe20003fbe000 */
[----:B------:R-:W-:Y:S01]  /*1670*/  FADD.FTZ R21, -R21, 1 ;  /* 0x3f80000015157421 */ /* 0x000fe20000010100 */
[----:B------:R-:W-:Y:S01]  /*1680*/  FADD.FTZ R23, -R23, 1 ;  /* 0x3f80000017177421 */ /* 0x000fe20000010100 */
[----:B------:R-:W-:-:S02]  /*1690*/  FSEL R17, R17, RZ, !P4 ;  /* 0x000000ff11117208 */ /* 0x000fc40006000000 */
[----:B------:R-:W-:Y:S02]  /*16a0*/  FSEL R19, R19, RZ, !P2 ;  /* 0x000000ff13137208 */ /* 0x000fe40005000000 */
[----:B------:R-:W-:Y:S01]  /*16b0*/  FSEL R21, R21, RZ, !P3 ;  /* 0x000000ff15157208 */ /* 0x000fe20005800000 */
[----:B------:R1:W-:Y:S01]  /*16c0*/  STS [R18], R17 ;  /* 0x0000001112007388 */ /* 0x0003e20000000800 */
[----:B------:R-:W-:Y:S01]  /*16d0*/  FSEL R23, R23, RZ, !P5 ;  /* 0x000000ff17177208 */ /* 0x000fe20006800000 */
[----:B------:R-:W-:Y:S01]  /*16e0*/  FADD.FTZ R16, R17, R16 ;  /* 0x0000001011107221 */ /* 0x000fe20000010000 */
[----:B------:R-:W-:Y:S01]  /*16f0*/  ISETP.NE.AND P2, PT, R15, RZ, PT ;  /* 0x000000ff0f00720c */ /* 0x000fe20003f45270 */
[----:B------:R1:W-:Y:S02]  /*1700*/  STS [R18+0x4], R19 ;  /* 0x0000041312007388 */ /* 0x0003e40000000800 */
[----:B------:R-:W-:Y:S02]  /*1710*/  FADD.FTZ R16, R16, R19 ;  /* 0x0000001310107221 */ /* 0x000fe40000010000 */
[----:B------:R1:W-:Y:S02]  /*1720*/  STS [R18+0x8], R21 ;  /* 0x0000081512007388 */ /* 0x0003e40000000800 */
[----:B------:R-:W-:-:S02]  /*1730*/  FADD.FTZ R16, R16, R21 ;  /* 0x0000001510107221 */ /* 0x000fc40000010000 */
[----:B------:R1:W-:Y:S02]  /*1740*/  STS [R18+0xc], R23 ;  /* 0x00000c1712007388 */ /* 0x0003e40000000800 */
[----:B------:R-:W-:Y:S02]  /*1750*/  FADD.FTZ R16, R16, R23 ;  /* 0x0000001710107221 */ /* 0x000fe40000010000 */
[----:B------:R-:W-:Y:S05]  /*1760*/  @P2 BRA `(.L_x_1057) ;  /* 0xfffffffc002c2947 */ /* 0x000fea000383ffff */
.L_x_1056:
[----:B------:R-:W-:Y:S05]  /*1770*/  BSYNC B2 ;  /* 0x0000000000027941 */ /* 0x000fea0003800000 */
.L_x_1055:
[----:B------:R-:W-:Y:S05]  /*1780*/  @!P1 BRA `(.L_x_1054) ;  /* 0x0000000000509947 */ /* 0x000fea0003800000 */
[----:B-1----:R-:W1:Y:S01]  /*1790*/  S2R R18, SR_CgaCtaId ;  /* 0x0000000000127919 */ /* 0x002e620000008800 */
[----:B------:R-:W-:-:S04]  /*17a0*/  MOV R9, 0x400 ;  /* 0x0000040000097802 */ /* 0x000fc80000000f00 */
[----:B-1----:R-:W-:-:S07]  /*17b0*/  LEA R9, R18, R9, 0x18 ;  /* 0x0000000912097211 */ /* 0x002fce00078ec0ff */
.L_x_1058:
[----:B------:R-:W-:Y:S01]  /*17c0*/  I2FP.F32.S32 R18, R6 ;  /* 0x0000000600127245 */ /* 0x000fe20000201400 */
[----:B------:R-:W-:-:S04]  /*17d0*/  VIADD R2, R2, 0xffffffff ;  /* 0xffffffff02027836 */ /* 0x000fc80000000000 */
[----:B------:R-:W-:-:S04]  /*17e0*/  FADD.FTZ R18, R5, R18 ;  /* 0x0000001205127221 */ /* 0x000fc80000010000 */
[----:B------:R-:W-:Y:S01]  /*17f0*/  FADD.FTZ R15, R18, 0.5 ;  /* 0x3f000000120f7421 */ /* 0x000fe20000010000 */
[----:B------:R-:W-:Y:S02]  /*1800*/  IADD3 R18, R13, R6, RZ ;  /* 0x000000060d127210 */ /* 0x000fe40007ffe0ff */
[----:B------:R-:W-:Y:S01]  /*1810*/  IADD3 R6, R6, 0x1, RZ ;  /* 0x0000000106067810 */ /* 0x000fe20007ffe0ff */
[----:B------:R-:W-:Y:S02]  /*1820*/  FMUL.FTZ R15, R15, R0 ;  /* 0x000000000f0f7220 */ /* 0x000fe40000410000 */
[----:B------:R-:W-:-:S03]  /*1830*/  IMAD R18, R18, 0x4, R9 ;  /* 0x0000000412127824 */ /* 0x000fc600078e0209 */
[----:B------:R-:W-:-:S13]  /*1840*/  FSETP.GEU.FTZ.AND P1, PT, R15, RZ, PT ;  /* 0x000000ff0f00720b */ /* 0x000fda0003f3e000 */
[----:B------:R-:W-:-:S04]  /*1850*/  @!P1 FADD.FTZ R15, -R15, -RZ ;  /* 0x800000ff0f0f9221 */ /* 0x000fc80000010100 */
[C---:B------:R-:W-:Y:S01]  /*1860*/  FADD.FTZ R17, -R15.reuse, 1 ;  /* 0x3f8000000f117421 */ /* 0x040fe20000010100 */
[----:B------:R-:W-:-:S04]  /*1870*/  FSETP.GEU.FTZ.AND P1, PT, R15, 1, PT ;  /* 0x3f8000000f00780b */ /* 0x000fc80003f3e000 */
[----:B------:R-:W-:Y:S02]  /*1880*/  FSEL R17, R17, RZ, !P1 ;  /* 0x000000ff11117208 */ /* 0x000fe40004800000 */
[----:B------:R-:W-:-:S03]  /*1890*/  ISETP.NE.AND P1, PT, R2, RZ, PT ;  /* 0x000000ff0200720c */ /* 0x000fc60003f25270 */
[----:B------:R2:W-:Y:S01]  /*18a0*/  STS [R18], R17 ;  /* 0x0000001112007388 */ /* 0x0005e20000000800 */
[----:B------:R-:W-:-:S09]  /*18b0*/  FADD.FTZ R16, R17, R16 ;  /* 0x0000001011107221 */ /* 0x000fd20000010000 */
[----:B--2---:R-:W-:Y:S05]  /*18c0*/  @P1 BRA `(.L_x_1058) ;  /* 0xfffffffc00bc1947 */ /* 0x004fea000383ffff */
.L_x_1054:
[----:B------:R-:W-:Y:S05]  /*18d0*/  BSYNC B1 ;  /* 0x0000000000017941 */ /* 0x000fea0003800000 */
.L_x_1053:
        /* <DEDUP_REMOVED lines=10> */
[----:B------:R-:W-:Y:S01]  /*1980*/  FSETP.NEU.FTZ.AND P0, PT, R16, RZ, PT ;  /* 0x000000ff1000720b */ /* 0x000fe20003f1d000 */
[----:B------:R-:W-:Y:S01]  /*1990*/  IMAD.MOV.U32 R5, RZ, RZ, RZ ;  /* 0x000000ffff057224 */ /* 0x000fe200078e00ff */
[----:B------:R-:W-:-:S11]  /*19a0*/  IADD3 R20, R11, -R0, RZ ;  /* 0x800000000b147210 */ /* 0x000fd60007ffe0ff */
.L_x_1065:
[----:B------:R-:W-:Y:S01]  /*19b0*/  VIADD R20, R20, 0xfffffffc ;  /* 0xfffffffc14147836 */ /* 0x000fe20000000000 */
[----:B------:R-:W-:Y:S04]  /*19c0*/  BSSY B3, `(.L_x_1063) ;  /* 0x0000015000037945 */ /* 0x000fe80003800000 */
[----:B------:R-:W-:Y:S01]  /*19d0*/  ISETP.NE.AND P1, PT, R20, RZ, PT ;  /* 0x000000ff1400720c */ /* 0x000fe20003f25270 */
[----:B--2---:R-:W-:-:S12]  /*19e0*/  @!P0 BRA `(.L_x_1064) ;  /* 0x0000000000488947 */ /* 0x004fd80003800000 */
[----:B------:R-:W2:Y:S01]  /*19f0*/  S2UR UR5, SR_CgaCtaId ;  /* 0x00000000000579c3 */ /* 0x000ea20000008800 */
[----:B------:R-:W-:Y:S01]  /*1a00*/  UMOV UR4, 0x400 ;  /* 0x0000040000047882 */ /* 0x000fe20000000000 */
[----:B------:R-:W-:Y:S01]  /*1a10*/  IADD3 R2, R13, R5, RZ ;  /* 0x000000050d027210 */ /* 0x000fe20007ffe0ff */
[----:B-1----:R-:W1:Y:S01]  /*1a20*/  MUFU.RCP R19, R16 ;  /* 0x0000001000137308 */ /* 0x002e620000001000 */
[----:B--2---:R-:W-:-:S06]  /*1a30*/  ULEA UR4, UR5, UR4, 0x18 ;  /* 0x0000000405047291 */ /* 0x004fcc000f8ec03f */
[----:B------:R-:W-:-:S05]  /*1a40*/  LEA R2, R2, UR4, 0x2 ;  /* 0x0000000402027c11 */ /* 0x000fca000f8e10ff */
[----:B------:R-:W1:Y:S04]  /*1a50*/  LDS R6, [R2] ;  /* 0x0000000002067984 */ /* 0x000e680000000800 */
[----:B------:R-:W2:Y:S04]  /*1a60*/  LDS R8, [R2+0x4] ;  /* 0x0000040002087984 */ /* 0x000ea80000000800 */
[----:B------:R-:W3:Y:S04]  /*1a70*/  LDS R17, [R2+0x8] ;  /* 0x0000080002117984 */ /* 0x000ee80000000800 */
[----:B------:R-:W4:Y:S01]  /*1a80*/  LDS R18, [R2+0xc] ;  /* 0x00000c0002127984 */ /* 0x000f220000000800 */
[-C--:B-1----:R-:W-:Y:S01]  /*1a90*/  FMUL.FTZ R9, R6, R19.reuse ;  /* 0x0000001306097220 */ /* 0x082fe20000410000 */
[----:B--2---:R-:W-:-:S04]  /*1aa0*/  FMUL.FTZ R15, R8, R19 ;  /* 0x00000013080f7220 */ /* 0x004fc80000410000 */
[----:B------:R2:W-:Y:S01]  /*1ab0*/  STS [R2], R9 ;  /* 0x0000000902007388 */ /* 0x0005e20000000800 */
[----:B---3--:R-:W-:-:S03]  /*1ac0*/  FMUL.FTZ R17, R17, R19 ;  /* 0x0000001311117220 */ /* 0x008fc60000410000 */
[----:B------:R2:W-:Y:S01]  /*1ad0*/  STS [R2+0x4], R15 ;  /* 0x0000040f02007388 */ /* 0x0005e20000000800 */
[----:B----4-:R-:W-:-:S03]  /*1ae0*/  FMUL.FTZ R19, R18, R19 ;  /* 0x0000001312137220 */ /* 0x010fc60000410000 */
[----:B------:R2:W-:Y:S04]  /*1af0*/  STS [R2+0x8], R17 ;  /* 0x0000081102007388 */ /* 0x0005e80000000800 */
[----:B------:R2:W-:Y:S02]  /*1b00*/  STS [R2+0xc], R19 ;  /* 0x00000c1302007388 */ /* 0x0005e40000000800 */
.L_x_1064:
[----:B------:R-:W-:Y:S05]  /*1b10*/  BSYNC B3 ;  /* 0x0000000000037941 */ /* 0x000fea0003800000 */
.L_x_1063:
[----:B------:R-:W-:Y:S01]  /*1b20*/  VIADD R5, R5, 0x4 ;  /* 0x0000000405057836 */ /* 0x000fe20000000000 */
[----:B------:R-:W-:Y:S06]  /*1b30*/  @P1 BRA `(.L_x_1065) ;  /* 0xfffffffc009c1947 */ /* 0x000fec000383ffff */
.L_x_1062:
[----:B------:R-:W-:Y:S05]  /*1b40*/  BSYNC B2 ;  /* 0x0000000000027941 */ /* 0x000fea0003800000 */
.L_x_1061:
[----:B------:R-:W-:-:S13]  /*1b50*/  ISETP.NE.AND P0, PT, R0, RZ, PT ;  /* 0x000000ff0000720c */ /* 0x000fda0003f05270 */
[----:B------:R-:W-:Y:S05]  /*1b60*/  @!P0 BRA `(.L_x_1060) ;  /* 0x0000000000448947 */ /* 0x000fea0003800000 */
[----:B------:R-:W-:-:S13]  /*1b70*/  FSETP.NEU.FTZ.AND P1, PT, R16, RZ, PT ;  /* 0x000000ff1000720b */ /* 0x000fda0003f3d000 */
.L_x_1068:
[----:B------:R-:W-:Y:S01]  /*1b80*/  VIADD R0, R0, 0xffffffff ;  /* 0xffffffff00007836 */ /* 0x000fe20000000000 */
[----:B------:R-:W-:Y:S04]  /*1b90*/  BSSY B2, `(.L_x_1066) ;  /* 0x000000c000027945 */ /* 0x000fe80003800000 */
[----:B------:R-:W-:Y:S01]  /*1ba0*/  ISETP.NE.AND P0, PT, R0, RZ, PT ;  /* 0x000000ff0000720c */ /* 0x000fe20003f05270 */
[----:B---3--:R-:W-:-:S12]  /*1bb0*/  @!P1 BRA `(.L_x_1067) ;  /* 0x0000000000249947 */ /* 0x008fd80003800000 */
[----:B------:R-:W3:Y:S01]  /*1bc0*/  S2UR UR5, SR_CgaCtaId ;  /* 0x00000000000579c3 */ /* 0x000ee20000008800 */
[----:B------:R-:W-:Y:S01]  /*1bd0*/  UMOV UR4, 0x400 ;  /* 0x0000040000047882 */ /* 0x000fe20000000000 */
[----:B--2---:R-:W-:Y:S01]  /*1be0*/  IADD3 R2, R13, R5, RZ ;  /* 0x000000050d027210 */ /* 0x004fe20007ffe0ff */
[----:B------:R-:W2:Y:S01]  /*1bf0*/  MUFU.RCP R9, R16 ;  /* 0x0000001000097308 */ /* 0x000ea20000001000 */
[----:B---3--:R-:W-:-:S06]  /*1c00*/  ULEA UR4, UR5, UR4, 0x18 ;  /* 0x0000000405047291 */ /* 0x008fcc000f8ec03f */
[----:B------:R-:W-:-:S05]  /*1c10*/  LEA R2, R2, UR4, 0x2 ;  /* 0x0000000402027c11 */ /* 0x000fca000f8e10ff */
[----:B------:R-:W2:Y:S02]  /*1c20*/  LDS R6, [R2] ;  /* 0x0000000002067984 */ /* 0x000ea40000000800 */
[----:B--2---:R-:W-:-:S05]  /*1c30*/  FMUL.FTZ R9, R6, R9 ;  /* 0x0000000906097220 */ /* 0x004fca0000410000 */
[----:B------:R3:W-:Y:S02]  /*1c40*/  STS [R2], R9 ;  /* 0x0000000902007388 */ /* 0x0007e40000000800 */
.L_x_1067:
[----:B------:R-:W-:Y:S05]  /*1c50*/  BSYNC B2 ;  /* 0x0000000000027941 */ /* 0x000fea0003800000 */
.L_x_1066:
[----:B------:R-:W-:Y:S01]  /*1c60*/  VIADD R5, R5, 0x1 ;  /* 0x0000000105057836 */ /* 0x000fe20000000000 */
[----:B------:R-:W-:Y:S06]  /*1c70*/  @P0 BRA `(.L_x_1068) ;  /* 0xfffffffc00c00947 */ /* 0x000fec000383ffff */
.L_x_1060:
[----:B------:R-:W-:Y:S05]  /*1c80*/  BSYNC B1 ;  /* 0x0000000000017941 */ /* 0x000fea0003800000 */
.L_x_1059:
[----:B------:R-:W-:-:S13]  /*1c90*/  ISETP.GE.AND P0, PT, R4, R5, PT ;  /* 0x000000050400720c */ /* 0x000fda0003f06270 */
[----:B------:R-:W-:Y:S05]  /*1ca0*/  @!P0 BRA `(.L_x_1050) ;  /* 0x00000000007c8947 */ /* 0x000fea0003800000 */
[----:B------:R-:W-:Y:S01]  /*1cb0*/  IADD3 R0, -R5, 0x1, R4 ;  /* 0x0000000105007810 */ /* 0x000fe20007ffe104 */
[----:B--23--:R-:W-:Y:S01]  /*1cc0*/  IMAD.IADD R2, R4, 0x1, -R5 ;  /* 0x0000000104027824 */ /* 0x00cfe200078e0a05 */
[----:B------:R-:W-:Y:S02]  /*1cd0*/  BSSY B1, `(.L_x_1069) ;  /* 0x000000e000017945 */ /* 0x000fe40003800000 */
[----:B------:R-:W-:Y:S02]  /*1ce0*/  LOP3.LUT P0, R0, R0, 0x3, RZ, 0xc0, !PT ;  /* 0x0000000300007812 */ /* 0x000fe4000780c0ff */
[----:B------:R-:W-:-:S11]  /*1cf0*/  ISETP.GE.U32.AND P1, PT, R2, 0x3, PT ;  /* 0x000000030200780c */ /* 0x000fd60003f26070 */
[----:B------:R-:W-:Y:S05]  /*1d00*/  @!P0 BRA `(.L_x_1070) ;  /* 0x0000000000288947 */ /* 0x000fea0003800000 */
[----:B------:R-:W2:Y:S01]  /*1d10*/  S2R R9, SR_CgaCtaId ;  /* 0x0000000000097919 */ /* 0x000ea20000008800 */
[----:B------:R-:W-:-:S04]  /*1d20*/  MOV R2, 0x400 ;  /* 0x0000040000027802 */ /* 0x000fc80000000f00 */
[----:B--2---:R-:W-:-:S07]  /*1d30*/  LEA R9, R9, R2, 0x18 ;  /* 0x0000000209097211 */ /* 0x004fce00078ec0ff */
.L_x_1071:
[----:B------:R-:W-:Y:S01]  /*1d40*/  IADD3 R2, R13, R5, RZ ;  /* 0x000000050d027210 */ /* 0x000fe20007ffe0ff */
[----:B------:R-:W-:Y:S01]  /*1d50*/  VIADD R0, R0, 0xffffffff ;  /* 0xffffffff00007836 */ /* 0x000fe20000000000 */
[----:B------:R-:W-:-:S03]  /*1d60*/  IADD3 R5, R5, 0x1, RZ ;  /* 0x0000000105057810 */ /* 0x000fc60007ffe0ff */
[----:B------:R-:W-:Y:S01]  /*1d70*/  IMAD R2, R2, 0x4, R9 ;  /* 0x0000000402027824 */ /* 0x000fe200078e0209 */
[----:B------:R-:W-:-:S04]  /*1d80*/  ISETP.NE.AND P0, PT, R0, RZ, PT ;  /* 0x000000ff0000720c */ /* 0x000fc80003f05270 */
[----:B------:R2:W-:Y:S09]  /*1d90*/  STS [R2], RZ ;  /* 0x000000ff02007388 */ /* 0x0005f20000000800 */
[----:B--2---:R-:W-:Y:S05]  /*1da0*/  @P0 BRA `(.L_x_1071) ;  /* 0xfffffffc00e40947 */ /* 0x004fea000383ffff */
.L_x_1070:
[----:B------:R-:W-:Y:S05]  /*1db0*/  BSYNC B1 ;  /* 0x0000000000017941 */ /* 0x000fea0003800000 */
.L_x_1069:
[----:B------:R-:W-:Y:S05]  /*1dc0*/  @!P1 BRA `(.L_x_1050) ;  /* 0x0000000000349947 */ /* 0x000fea0003800000 */
[----:B------:R-:W2:Y:S01]  /*1dd0*/  S2R R9, SR_CgaCtaId ;  /* 0x0000000000097919 */ /* 0x000ea20000008800 */
[----:B------:R-:W-:-:S04]  /*1de0*/  MOV R0, 0x400 ;  /* 0x0000040000007802 */ /* 0x000fc80000000f00 */
[----:B--2---:R-:W-:-:S07]  /*1df0*/  LEA R0, R9, R0, 0x18 ;  /* 0x0000000009007211 */ /* 0x004fce00078ec0ff */
.L_x_1072:
[----:B------:R-:W-:-:S04]  /*1e00*/  IMAD.IADD R9, R13, 0x1, R5 ;  /* 0x000000010d097824 */ /* 0x000fc800078e0205 */
[----:B----4-:R-:W-:Y:S01]  /*1e10*/  IMAD R2, R9, 0x4, R0 ;  /* 0x0000000409027824 */ /* 0x010fe200078e0200 */
        /* <DEDUP_REMOVED lines=8> */
.L_x_1050:
[----:B------:R-:W-:Y:S05]  /*1ea0*/  BSYNC B0 ;  /* 0x0000000000007941 */ /* 0x000fea0003800000 */
.L_x_1049:
[----:B--23--:R-:W2:Y:S01]  /*1eb0*/  S2R R9, SR_CTAID.Z ;  /* 0x0000000000097919 */ /* 0x00cea20000002700 */
[----:B------:R-:W-:Y:S01]  /*1ec0*/  ULDC UR4, c[0x0][0x220] ;  /* 0x0000880000047ab9 */ /* 0x000fe20000000800 */
[----:B------:R-:W-:Y:S02]  /*1ed0*/  ULDC UR5, c[0x0][0x228] ;  /* 0x00008a0000057ab9 */ /* 0x000fe40000000800 */
[----:B------:R-:W-:Y:S01]  /*1ee0*/  UIMAD UR4, UR4, UR5, URZ ;  /* 0x00000005040472a4 */ /* 0x000fe2000f8e023f */
[----:B------:R-:W-:Y:S05]  /*1ef0*/  BAR.SYNC.DEFER_BLOCKING 0x0 ;  /* 0x0000000000007b1d */ /* 0x000fea0000010000 */
[----:B--2---:R-:W-:-:S13]  /*1f00*/  ISETP.GE.AND P0, PT, R9, UR4, PT ;  /* 0x0000000409007c0c */ /* 0x004fda000bf06270 */
[----:B------:R-:W-:Y:S05]  /*1f10*/  @P0 EXIT ;  /* 0x000000000000094d */ /* 0x000fea0003800000 */
[----:B-1----:R-:W-:Y:S01]  /*1f20*/  SHF.R.S32.HI R0, RZ, 0x1f, R3 ;  /* 0x0000001fff007819 */ /* 0x002fe20000011403 */
[----:B------:R-:W1:Y:S01]  /*1f30*/  LDC R6, c[0x0][0x238] ;  /* 0x00008e00ff067b82 */ /* 0x000e620000000800 */
[----:B------:R-:W-:Y:S01]  /*1f40*/  ULDC.64 UR8, c[0x0][0x298] ;  /* 0x0000a60000087ab9 */ /* 0x000fe20000000a00 */
[----:B------:R-:W-:Y:S01]  /*1f50*/  LOP3.LUT R7, RZ, R7, RZ, 0x33, !PT ;  /* 0x00000007ff077212 */ /* 0x000fe200078e33ff */
[----:B------:R-:W-:Y:S01]  /*1f60*/  IMAD.WIDE.U32 R4, R3, UR8, RZ ;  /* 0x0000000803047c25 */ /* 0x000fe2000f8e00ff */
[----:B------:R-:W-:Y:S02]  /*1f70*/  ULDC UR5, c[0x0][0x230] ;  /* 0x00008c0000057ab9 */ /* 0x000fe40000000800 */
[----:B------:R-:W-:Y:S01]  /*1f80*/  IADD3 R8, -R7, -0x2, -R28 ;  /* 0xfffffffe07087810 */ /* 0x000fe20007ffe91c */
[----:B------:R-:W-:Y:S01]  /*1f90*/  IMAD R0, R0, UR8, RZ ;  /* 0x0000000800007c24 */ /* 0x000fe2000f8e02ff */
[----:B------:R-:W-:-:S03]  /*1fa0*/  UIADD3 UR5, UR5, -0x1, URZ ;  /* 0xffffffff05057890 */ /* 0x000fc6000fffe03f */
[----:B------:R-:W-:Y:S01]  /*1fb0*/  IMAD R3, R3, UR9, R0 ;  /* 0x0000000903037c24 */ /* 0x000fe2000f8e0200 */
[----:B------:R-:W-:Y:S01]  /*1fc0*/  SHF.R.S32.HI R0, RZ, 0x1f, R14 ;  /* 0x0000001fff007819 */ /* 0x000fe2000001140e */
[----:B------:R-:W-:Y:S02]  /*1fd0*/  ULDC.64 UR8, c[0x0][0x2a0] ;  /* 0x0000a80000087ab9 */ /* 0x000fe40000000a00 */
[----:B------:R-:W-:Y:S02]  /*1fe0*/  IMAD.IADD R5, R5, 0x1, R3 ;  /* 0x0000000105057824 */ /* 0x000fe400078e0203 */
[----:B------:R-:W-:Y:S01]  /*1ff0*/  IMAD R3, R0, UR8, RZ ;  /* 0x0000000800037c24 */ /* 0x000fe2000f8e02ff */
[----:B------:R-:W-:-:S03]  /*2000*/  LOP3.LUT R0, R10, 0x3, RZ, 0xc0, !PT ;  /* 0x000000030a007812 */ /* 0x000fc600078ec0ff */
[C---:B------:R-:W-:Y:S02]  /*2010*/  IMAD R3, R14.reuse, UR9, R3 ;  /* 0x000000090e037c24 */ /* 0x040fe4000f8e0203 */
[----:B------:R-:W-:Y:S01]  /*2020*/  IMAD.WIDE.U32 R14, R14, UR8, R4 ;  /* 0x000000080e0e7c25 */ /* 0x000fe2000f8e0004 */
[----:B------:R-:W-:Y:S02]  /*2030*/  IADD3 R4, R0, R7, R28 ;  /* 0x0000000700047210 */ /* 0x000fe40007ffe01c */
[----:B-1----:R-:W-:Y:S01]  /*2040*/  IADD3 R6, R6, -0x1, RZ ;  /* 0xffffffff06067810 */ /* 0x002fe20007ffe0ff */
[----:B------:R-:W-:Y:S02]  /*2050*/  IMAD.IADD R7, R15, 0x1, R3 ;  /* 0x000000010f077824 */ /* 0x000fe400078e0203 */
[----:B------:R-:W-:-:S07]  /*2060*/  VIADD R4, R4, 0x1 ;  /* 0x0000000104047836 */ /* 0x000fce0000000000 */
.L_x_1081:
[----:B-1----:R-:W1:Y:S01]  /*2070*/  LDC R18, c[0x0][0x228] ;  /* 0x00008a00ff127b82 */ /* 0x002e620000000800 */
[----:B------:R-:W-:Y:S01]  /*2080*/  IABS R17, R9 ;  /* 0x0000000900117213 */ /* 0x000fe20000000000 */
[----:B------:R-:W-:Y:S01]  /*2090*/  ULDC.64 UR8, c[0x0][0x288] ;  /* 0x0000a20000087ab9 */ /* 0x000fe20000000a00 */
[----:B------:R-:W-:Y:S01]  /*20a0*/  ULDC.64 UR10, c[0x0][0x258] ;  /* 0x00009600000a7ab9 */ /* 0x000fe20000000a00 */
[----:B------:R-:W-:Y:S01]  /*20b0*/  ULDC.64 UR12, c[0x0][0x218] ;  /* 0x00008600000c7ab9 */ /* 0x000fe20000000a00 */
[----:B------:R-:W-:Y:S01]  /*20c0*/  BSSY B0, `(.L_x_1073) ;  /* 0x00000c1000007945 */ /* 0x000fe20003800000 */
[----:B-1----:R-:W-:-:S04]  /*20d0*/  IABS R16, R18 ;  /* 0x0000001200107213 */ /* 0x002fc80000000000 */
[----:B------:R-:W1:Y:S08]  /*20e0*/  I2F.RP R0, R16 ;  /* 0x0000001000007306 */ /* 0x000e700000209400 */
[----:B-1--4-:R-:W4:Y:S02]  /*20f0*/  MUFU.RCP R0, R0 ;  /* 0x0000000000007308 */ /* 0x012f240000001000 */
[----:B----45:R-:W-:-:S06]  /*2100*/  IADD3 R2, R0, 0xffffffe, RZ ;  /* 0x0ffffffe00027810 */ /* 0x030fcc0007ffe0ff */
[----:B--2---:R1:W2:Y:S02]  /*2110*/  F2I.FTZ.U32.TRUNC.NTZ R3, R2 ;  /* 0x0000000200037305 */ /* 0x0042a4000021f000 */
[----:B-1----:R-:W-:Y:S02]  /*2120*/  IMAD.MOV.U32 R2, RZ, RZ, RZ ;  /* 0x000000ffff027224 */ /* 0x002fe400078e00ff */
[----:B--2---:R-:W-:-:S04]  /*2130*/  IMAD.MOV R5, RZ, RZ, -R3 ;  /* 0x000000ffff057224 */ /* 0x004fc800078e0a03 */
[----:B------:R-:W-:-:S04]  /*2140*/  IMAD R5, R5, R16, RZ ;  /* 0x0000001005057224 */ /* 0x000fc800078e02ff */
[----:B------:R-:W-:Y:S01]  /*2150*/  IMAD.HI.U32 R3, R3, R5, R2 ;  /* 0x0000000503037227 */ /* 0x000fe200078e0002 */
[----:B------:R-:W-:Y:S02]  /*2160*/  MOV R5, R17 ;  /* 0x0000001100057202 */ /* 0x000fe40000000f00 */
[----:B------:R-:W-:-:S03]  /*2170*/  LOP3.LUT R2, R9, R18, RZ, 0x3c, !PT ;  /* 0x0000001209027212 */ /* 0x000fc600078e3cff */
[----:B------:R-:W-:Y:S01]  /*2180*/  IMAD.HI.U32 R0, R3, R5, RZ ;  /* 0x0000000503007227 */ /* 0x000fe200078e00ff */
[----:B------:R-:W-:-:S03]  /*2190*/  ISETP.GE.AND P2, PT, R2, RZ, PT ;  /* 0x000000ff0200720c */ /* 0x000fc60003f46270 */
[----:B------:R-:W-:Y:S02]  /*21a0*/  IMAD.MOV R3, RZ, RZ, -R0 ;  /* 0x000000ffff037224 */ /* 0x000fe400078e0a00 */
[----:B------:R-:W-:Y:S02]  /*21b0*/  IMAD.MOV.U32 R2, RZ, RZ, R14 ;  /* 0x000000ffff027224 */ /* 0x000fe400078e000e */
[----:B------:R-:W-:-:S05]  /*21c0*/  IMAD R3, R16, R3, R5 ;  /* 0x0000000310037224 */ /* 0x000fca00078e0205 */
[----:B------:R-:W-:-:S13]  /*21d0*/  ISETP.GT.U32.AND P1, PT, R16, R3, PT ;  /* 0x000000031000720c */ /* 0x000fda0003f24070 */
[-C--:B------:R-:W-:Y:S01]  /*21e0*/  @!P1 IADD3 R3, R3, -R16.reuse, RZ ;  /* 0x8000001003039210 */ /* 0x080fe20007ffe0ff */
[----:B------:R-:W-:Y:S01]  /*21f0*/  @!P1 VIADD R0, R0, 0x1 ;  /* 0x0000000100009836 */ /* 0x000fe20000000000 */
[----:B------:R-:W-:Y:S02]  /*2200*/  ISETP.NE.AND P1, PT, R18, RZ, PT ;  /* 0x000000ff1200720c */ /* 0x000fe40003f25270 */
[----:B------:R-:W-:Y:S02]  /*2210*/  ISETP.GE.U32.AND P0, PT, R3, R16, PT ;  /* 0x000000100300720c */ /* 0x000fe40003f06070 */
[----:B------:R-:W-:-:S11]  /*2220*/  MOV R3, R7 ;  /* 0x0000000700037202 */ /* 0x000fd60000000f00 */
[----:B------:R-:W-:-:S05]  /*2230*/  @P0 IADD3 R0, R0, 0x1, RZ ;  /* 0x0000000100000810 */ /* 0x000fca0007ffe0ff */
[----:B------:R-:W-:Y:S01]  /*2240*/  @!P2 IMAD.MOV R0, RZ, RZ, -R0 ;  /* 0x000000ffff00a224 */ /* 0x000fe200078e0a00 */
[----:B------:R-:W-:Y:S02]  /*2250*/  @!P1 LOP3.LUT R0, RZ, R18, RZ, 0x33, !PT ;  /* 0x00000012ff009212 */ /* 0x000fe400078e33ff */
[----:B------:R-:W-:Y:S02]  /*2260*/  ISETP.GE.AND P1, PT, R11, 0x1, PT ;  /* 0x000000010b00780c */ /* 0x000fe40003f26270 */
[C---:B------:R-:W-:Y:S01]  /*2270*/  IADD3 R16, -R0.reuse, RZ, RZ ;  /* 0x000000ff00107210 */ /* 0x040fe20007ffe1ff */
[----:B------:R-:W-:Y:S01]  /*2280*/  IMAD.WIDE.U32 R2, R0, UR8, R2 ;  /* 0x0000000800027c25 */ /* 0x000fe2000f8e0002 */
[----:B------:R-:W-:-:S03]  /*2290*/  SHF.R.S32.HI R17, RZ, 0x1f, R0 ;  /* 0x0000001fff117819 */ /* 0x000fc60000011400 */
[----:B------:R-:W-:Y:S02]  /*22a0*/  IMAD R16, R18, R16, R9 ;  /* 0x0000001012107224 */ /* 0x000fe400078e0209 */
[----:B------:R-:W-:-:S03]  /*22b0*/  IMAD R5, R17, UR8, RZ ;  /* 0x0000000811057c24 */ /* 0x000fc6000f8e02ff */
[----:B0--3--:R-:W-:Y:S01]  /*22c0*/  SHF.R.S32.HI R22, RZ, 0x1f, R16 ;  /* 0x0000001fff167819 */ /* 0x009fe20000011410 */
[----:B------:R-:W-:Y:S01]  /*22d0*/  IMAD R5, R0, UR9, R5 ;  /* 0x0000000900057c24 */ /* 0x000fe2000f8e0205 */
[----:B------:R-:W-:-:S03]  /*22e0*/  ULDC.64 UR8, c[0x0][0x290] ;  /* 0x0000a40000087ab9 */ /* 0x000fc60000000a00 */
[----:B------:R-:W-:Y:S02]  /*22f0*/  IMAD.IADD R3, R3, 0x1, R5 ;  /* 0x0000000103037824 */ /* 0x000fe400078e0205 */
[----:B------:R-:W-:Y:S02]  /*2300*/  IMAD R5, R22, UR8, RZ ;  /* 0x0000000816057c24 */ /* 0x000fe4000f8e02ff */
[----:B------:R-:W-:-:S04]  /*2310*/  IMAD.WIDE.U32 R2, R16, UR8, R2 ;  /* 0x0000000810027c25 */ /* 0x000fc8000f8e0002 */
[----:B------:R-:W-:Y:S01]  /*2320*/  IMAD R5, R16, UR9, R5 ;  /* 0x0000000910057c24 */ /* 0x000fe2000f8e0205 */
[----:B------:R-:W-:Y:S02]  /*2330*/  ULDC.64 UR8, c[0x0][0x260] ;  /* 0x0000980000087ab9 */ /* 0x000fe40000000a00 */
[----:B------:R-:W-:Y:S02]  /*2340*/  LEA R20, P0, R2, UR8, 0x2 ;  /* 0x0000000802147c11 */ /* 0x000fe4000f8010ff */
[----:B------:R-:W-:-:S04]  /*2350*/  IADD3 R3, R3, R5, RZ ;  /* 0x0000000503037210 */ /* 0x000fc80007ffe0ff */
[----:B------:R-:W-:Y:S01]  /*2360*/  LEA.HI.X R21, R2, UR9, R3, 0x2, P0 ;  /* 0x0000000902157c11 */ /* 0x000fe200080f1403 */
[----:B------:R-:W-:Y:S06]  /*2370*/  @!P1 BRA `(.L_x_1074) ;  /* 0x0000000800549947 */ /* 0x000fec0003800000 */
[----:B------:R0:W5:Y:S01]  /*2380*/  LDG.E R2, desc[UR6][R20.64] ;  /* 0x0000000614027981 */ /* 0x000162000c1e1900 */
[----:B------:R-:W-:Y:S02]  /*2390*/  ULDC.64 UR8, c[0x0][0x240] ;  /* 0x0000900000087ab9 */ /* 0x000fe40000000a00 */
[----:B------:R-:W-:Y:S02]  /*23a0*/  IMAD R3, R17, UR8, RZ ;  /* 0x0000000811037c24 */ /* 0x000fe4000f8e02ff */
[----:B------:R-:W-:-:S04]  /*23b0*/  IMAD.WIDE.U32 R18, R0, UR8, RZ ;  /* 0x0000000800127c25 */ /* 0x000fc8000f8e00ff */
[----:B------:R-:W-:Y:S01]  /*23c0*/  IMAD R3, R0, UR9, R3 ;  /* 0x0000000900037c24 */ /* 0x000fe2000f8e0203 */
[----:B------:R-:W-:Y:S01]  /*23d0*/  ULDC.64 UR8, c[0x0][0x248] ;  /* 0x0000920000087ab9 */ /* 0x000fe20000000a00 */
[----:B------:R-:W-:Y:S01]  /*23e0*/  HFMA2.MMA R0, -RZ, RZ, 0, 0 ;  /* 0x00000000ff007435 */ /* 0x000fe200000001ff */
[----:B------:R-:W-:Y:S02]  /*23f0*/  IMAD R5, R22, UR8, RZ ;  /* 0x0000000816057c24 */ /* 0x000fe4000f8e02ff */
[----:B------:R-:W-:Y:S02]  /*2400*/  IMAD.IADD R19, R19, 0x1, R3 ;  /* 0x0000000113137824 */ /* 0x000fe400078e0203 */
[C---:B------:R-:W-:Y:S02]  /*2410*/  IMAD R5, R16.reuse, UR9, R5 ;  /* 0x0000000910057c24 */ /* 0x040fe4000f8e0205 */
[----:B------:R-:W-:-:S04]  /*2420*/  IMAD.WIDE.U32 R16, R16, UR8, R18 ;  /* 0x0000000810107c25 */ /* 0x000fc8000f8e0012 */
[----:B0-----:R-:W-:-:S07]  /*2430*/  IMAD.IADD R5, R17, 0x1, R5 ;  /* 0x0000000111057824 */ /* 0x001fce00078e0205 */
.L_x_1080:
[----:B------:R-:W-:Y:S01]  /*2440*/  ISETP.GE.AND P0, PT, R10, 0x1, PT ;  /* 0x000000010a00780c */ /* 0x000fe20003f06270 */
[----:B------:R-:W-:-:S12]  /*2450*/  BSSY B1, `(.L_x_1075) ;  /* 0x0000084000017945 */ /* 0x000fd80003800000 */
[----:B01234-:R-:W-:Y:S05]  /*2460*/  @!P0 BRA `(.L_x_1076) ;  /* 0x0000000800088947 */ /* 0x01ffea0003800000 */
[----:B------:R-:W0:Y:S01]  /*2470*/  S2R R22, SR_CgaCtaId ;  /* 0x0000000000167919 */ /* 0x000e220000008800 */
[----:B------:R-:W-:Y:S01]  /*2480*/  VIADDMNMX.RELU R3, R0, R29, UR5, PT ;  /* 0x0000000500037e46 */ /* 0x000fe2000b80111d */
[----:B------:R-:W-:Y:S01]  /*2490*/  ULDC.64 UR8, c[0x0][0x250] ;  /* 0x0000940000087ab9 */ /* 0x000fe20000000a00 */
[----:B------:R-:W-:Y:S01]  /*24a0*/  ISETP.GE.U32.AND P0, PT, R8, 0x3, PT ;  /* 0x000000030800780c */ /* 0x000fe20003f06070 */
[----:B------:R-:W-:Y:S01]  /*24b0*/  IMAD.MOV.U32 R19, RZ, RZ, R5 ;  /* 0x000000ffff137224 */ /* 0x000fe200078e0005 */
[----:B------:R-:W-:Y:S01]  /*24c0*/  SHF.R.S32.HI R18, RZ, 0x1f, R3 ;  /* 0x0000001fff127819 */ /* 0x000fe20000011403 */
[----:B------:R-:W-:Y:S01]  /*24d0*/  BSSY B2, `(.L_x_1077) ;  /* 0x0000049000027945 */ /* 0x000fe20003800000 */
[----:B------:R-:W-:Y:S01]  /*24e0*/  MOV R33, 0x400 ;  /* 0x0000040000217802 */ /* 0x000fe20000000f00 */
[----:B------:R-:W-:Y:S01]  /*24f0*/  IMAD.MOV.U32 R31, RZ, RZ, RZ ;  /* 0x000000ffff1f7224 */ /* 0x000fe200078e00ff */
[----:B------:R-:W-:Y:S01]  /*2500*/  IADD3 R30, R13, R0, RZ ;  /* 0x000000000d1e7210 */ /* 0x000fe20007ffe0ff */
[----:B------:R-:W-:Y:S01]  /*2510*/  IMAD R20, R18, UR8, RZ ;  /* 0x0000000812147c24 */ /* 0x000fe2000f8e02ff */
[----:B------:R-:W-:-:S05]  /*2520*/  MOV R18, R16 ;  /* 0x0000001000127202 */ /* 0x000fca0000000f00 */
[----:B------:R-:W-:-:S04]  /*2530*/  IMAD.WIDE.U32 R18, R3, UR8, R18 ;  /* 0x0000000803127c25 */ /* 0x000fc8000f8e0012 */
[----:B------:R-:W-:-:S04]  /*2540*/  IMAD R3, R3, UR9, R20 ;  /* 0x0000000903037c24 */ /* 0x000fc8000f8e0214 */
[----:B------:R-:W-:Y:S01]  /*2550*/  IMAD.IADD R3, R19, 0x1, R3 ;  /* 0x0000000113037824 */ /* 0x000fe200078e0203 */
[----:B0-----:R-:W-:-:S04]  /*2560*/  LEA R33, R22, R33, 0x18 ;  /* 0x0000002116217211 */ /* 0x001fc800078ec0ff */
[----:B------:R-:W-:Y:S01]  /*2570*/  LEA R30, R30, R33, 0x2 ;  /* 0x000000211e1e7211 */ /* 0x000fe200078e10ff */
[----:B------:R-:W-:Y:S06]  /*2580*/  @!P0 BRA `(.L_x_1078) ;  /* 0x0000000000f48947 */ /* 0x000fec0003800000 */
[----:B------:R0:W1:Y:S01]  /*2590*/  LDS R32, [R30] ;  /* 0x000000001e207984 */ /* 0x0000620000000800 */
[----:B------:R-:W-:Y:S01]  /*25a0*/  LEA R34, R12, R33, 0x2 ;  /* 0x000000210c227211 */ /* 0x000fe200078e10ff */
[----:B------:R-:W-:Y:S01]  /*25b0*/  HFMA2.MMA R31, -RZ, RZ, 0, 0 ;  /* 0x00000000ff1f7435 */ /* 0x000fe200000001ff */
[----:B------:R-:W-:-:S03]  /*25c0*/  VIADD R35, R28, 0x3 ;  /* 0x000000031c237836 */ /* 0x000fc60000000000 */
[----:B------:R-:W-:-:S07]  /*25d0*/  VIADD R34, R34, 0x8 ;  /* 0x0000000822227836 */ /* 0x000fce0000000000 */
.L_x_1079:
[----:B------:R-:W1:Y:S01]  /*25e0*/  LDS R25, [R34+-0x8] ;  /* 0xfffff80022197984 */ /* 0x000e620000000800 */
[----:B---3--:R-:W-:Y:S01]  /*25f0*/  VIADDMNMX.RELU R23, R35, 0xfffffffd, R6, PT ;  /* 0xfffffffd23177846 */ /* 0x008fe20003801106 */
[----:B------:R-:W-:Y:S02]  /*2600*/  IMAD.MOV.U32 R21, RZ, RZ, R3 ;  /* 0x000000ffff157224 */ /* 0x000fe400078e0003 */
[----:B------:R-:W2:Y:S01]  /*2610*/  LDS R37, [R34+-0x4] ;  /* 0xfffffc0022257984 */ /* 0x000ea20000000800 */
[----:B------:R-:W-:-:S05]  /*2620*/  SHF.R.S32.HI R20, RZ, 0x1f, R23 ;  /* 0x0000001fff147819 */ /* 0x000fca0000011417 */
[----:B------:R-:W-:-:S04]  /*2630*/  IMAD R20, R20, UR10, RZ ;  /* 0x0000000a14147c24 */ /* 0x000fc8000f8e02ff */
[----:B------:R-:W-:Y:S01]  /*2640*/  IMAD R27, R23, UR11, R20 ;  /* 0x0000000b171b7c24 */ /* 0x000fe2000f8e0214 */
[----:B------:R-:W-:-:S05]  /*2650*/  MOV R20, R18 ;  /* 0x0000001200147202 */ /* 0x000fca0000000f00 */
[----:B------:R-:W-:-:S05]  /*2660*/  IMAD.WIDE.U32 R22, R23, UR10, R20 ;  /* 0x0000000a17167c25 */ /* 0x000fca000f8e0014 */
[----:B------:R-:W-:Y:S02]  /*2670*/  IADD3 R23, R23, R27, RZ ;  /* 0x0000001b17177210 */ /* 0x000fe40007ffe0ff */
[----:B------:R-:W-:-:S04]  /*2680*/  LEA R26, P0, R22, UR12, 0x2 ;  /* 0x0000000c161a7c11 */ /* 0x000fc8000f8010ff */
[----:B------:R-:W-:Y:S02]  /*2690*/  LEA.HI.X R27, R22, UR13, R23, 0x2, P0 ;  /* 0x0000000d161b7c11 */ /* 0x000fe400080f1417 */
[----:B------:R-:W-:-:S04]  /*26a0*/  VIADDMNMX.RELU R23, R35, 0xfffffffe, R6, PT ;  /* 0xfffffffe23177846 */ /* 0x000fc80003801106 */
[----:B------:R-:W-:Y:S01]  /*26b0*/  SHF.R.S32.HI R22, RZ, 0x1f, R23 ;  /* 0x0000001fff167819 */ /* 0x000fe20000011417 */
[----:B-1----:R-:W-:-:S04]  /*26c0*/  FMUL.FTZ R25, R32, R25 ;  /* 0x0000001920197220 */ /* 0x002fc80000410000 */
[----:B------:R-:W-:Y:S02]  /*26d0*/  IMAD R22, R22, UR10, RZ ;  /* 0x0000000a16167c24 */ /* 0x000fe4000f8e02ff */
[----:B-----5:R-:W-:Y:S02]  /*26e0*/  FMUL.FTZ R36, R2, R25 ;  /* 0x0000001902247220 */ /* 0x020fe40000410000 */
[C---:B------:R-:W-:Y:S02]  /*26f0*/  IMAD R25, R23.reuse, UR11, R22 ;  /* 0x0000000b17197c24 */ /* 0x040fe4000f8e0216 */
[----:B------:R-:W-:Y:S01]  /*2700*/  IMAD.WIDE.U32 R22, R23, UR10, R20 ;  /* 0x0000000a17167c25 */ /* 0x000fe2000f8e0014 */
[----:B------:R1:W-:Y:S03]  /*2710*/  REDG.E.ADD.F32.FTZ.RN.STRONG.GPU desc[UR6][R26.64], R36 ;  /* 0x000000241a0079a6 */ /* 0x0003e6000c10f386 */
[----:B--2---:R-:W-:Y:S01]  /*2720*/  FMUL.FTZ R37, R32, R37 ;  /* 0x0000002520257220 */ /* 0x004fe20000410000 */
[----:B------:R-:W-:Y:S01]  /*2730*/  IMAD.IADD R23, R23, 0x1, R25 ;  /* 0x0000000117177824 */ /* 0x000fe200078e0219 */
[----:B------:R-:W-:-:S02]  /*2740*/  LEA R24, P0, R22, UR12, 0x2 ;  /* 0x0000000c16187c11 */ /* 0x000fc4000f8010ff */
[----:B------:R-:W-:Y:S02]  /*2750*/  FMUL.FTZ R37, R2, R37 ;  /* 0x0000002502257220 */ /* 0x000fe40000410000 */
[----:B------:R-:W-:Y:S02]  /*2760*/  LEA.HI.X R25, R22, UR13, R23, 0x2, P0 ;  /* 0x0000000d16197c11 */ /* 0x000fe400080f1417 */
[----:B------:R-:W-:-:S03]  /*2770*/  VIADDMNMX.RELU R23, R35, 0xffffffff, R6, PT ;  /* 0xffffffff23177846 */ /* 0x000fc60003801106 */
[----:B------:R2:W-:Y:S01]  /*2780*/  REDG.E.ADD.F32.FTZ.RN.STRONG.GPU desc[UR6][R24.64], R37 ;  /* 0x00000025180079a6 */ /* 0x0005e2000c10f386 */
[----:B------:R-:W-:-:S03]  /*2790*/  SHF.R.S32.HI R22, RZ, 0x1f, R23 ;  /* 0x0000001fff167819 */ /* 0x000fc60000011417 */
[----:B------:R-:W3:Y:S02]  /*27a0*/  LDS R37, [R34] ;  /* 0x0000000022257984 */ /* 0x000ee40000000800 */
[----:B------:R-:W-:-:S04]  /*27b0*/  IMAD R22, R22, UR10, RZ ;  /* 0x0000000a16167c24 */ /* 0x000fc8000f8e02ff */
[C---:B-1----:R-:W-:Y:S02]  /*27c0*/  IMAD R27, R23.reuse, UR11, R22 ;  /* 0x0000000b171b7c24 */ /* 0x042fe4000f8e0216 */
[----:B------:R-:W-:-:S05]  /*27d0*/  IMAD.WIDE.U32 R22, R23, UR10, R20 ;  /* 0x0000000a17167c25 */ /* 0x000fca000f8e0014 */
[----:B------:R-:W-:Y:S02]  /*27e0*/  IADD3 R23, R23, R27, RZ ;  /* 0x0000001b17177210 */ /* 0x000fe40007ffe0ff */
[----:B------:R-:W-:-:S04]  /*27f0*/  LEA R26, P0, R22, UR12, 0x2 ;  /* 0x0000000c161a7c11 */ /* 0x000fc8000f8010ff */
[----:B------:R-:W-:Y:S02]  /*2800*/  LEA.HI.X R27, R22, UR13, R23, 0x2, P0 ;  /* 0x0000000d161b7c11 */ /* 0x000fe400080f1417 */
[----:B------:R-:W-:-:S04]  /*2810*/  VIMNMX.RELU R23, R35, R6, PT ;  /* 0x0000000623177248 */ /* 0x000fc80003fe1100 */
[----:B------:R-:W-:Y:S01]  /*2820*/  SHF.R.S32.HI R22, RZ, 0x1f, R23 ;  /* 0x0000001fff167819 */ /* 0x000fe20000011417 */
[----:B------:R-:W-:-:S04]  /*2830*/  IMAD.WIDE.U32 R20, R23, UR10, R20 ;  /* 0x0000000a17147c25 */ /* 0x000fc8000f8e0014 */
[----:B------:R-:W-:-:S04]  /*2840*/  IMAD R22, R22, UR10, RZ ;  /* 0x0000000a16167c24 */ /* 0x000fc8000f8e02ff */
[----:B--2---:R-:W-:Y:S02]  /*2850*/  IMAD R25, R23, UR11, R22 ;  /* 0x0000000b17197c24 */ /* 0x004fe4000f8e0216 */
[----:B------:R1:W2:Y:S01]  /*2860*/  LDS R23, [R34+0x4] ;  /* 0x0000040022177984 */ /* 0x0002a20000000800 */
[----:B------:R-:W-:Y:S01]  /*2870*/  LEA R22, P0, R20, UR12, 0x2 ;  /* 0x0000000c14167c11 */ /* 0x000fe2000f8010ff */
[----:B------:R-:W-:Y:S01]  /*2880*/  IMAD.IADD R25, R21, 0x1, R25 ;  /* 0x0000000115197824 */ /* 0x000fe200078e0219 */
[----:B------:R-:W-:Y:S01]  /*2890*/  IADD3 R31, R31, 0x4, RZ ;  /* 0x000000041f1f7810 */ /* 0x000fe20007ffe0ff */
[----:B---3--:R-:W-:-:S04]  /*28a0*/  FMUL.FTZ R37, R32, R37 ;  /* 0x0000002520257220 */ /* 0x008fc80000410000 */
[----:B------:R-:W-:Y:S01]  /*28b0*/  FMUL.FTZ R37, R2, R37 ;  /* 0x0000002502257220 */ /* 0x000fe20000410000 */
[----:B------:R-:W-:-:S04]  /*28c0*/  IADD3 R35, R35, 0x4, RZ ;  /* 0x0000000423237810 */ /* 0x000fc80007ffe0ff */
[----:B------:R3:W-:Y:S01]  /*28d0*/  REDG.E.ADD.F32.FTZ.RN.STRONG.GPU desc[UR6][R26.64], R37 ;  /* 0x000000251a0079a6 */ /* 0x0007e2000c10f386 */
[----:B-1----:R-:W-:Y:S02]  /*28e0*/  VIADD R34, R34, 0x10 ;  /* 0x0000001022227836 */ /* 0x002fe40000000000 */
[----:B--2---:R-:W-:Y:S01]  /*28f0*/  FMUL.FTZ R21, R32, R23 ;  /* 0x0000001720157220 */ /* 0x004fe20000410000 */
[----:B------:R-:W-:Y:S01]  /*2900*/  LEA.HI.X R23, R20, UR13, R25, 0x2, P0 ;  /* 0x0000000d14177c11 */ /* 0x000fe200080f1419 */
[----:B------:R-:W-:Y:S02]  /*2910*/  IMAD.IADD R20, R4, 0x1, R31 ;  /* 0x0000000104147824 */ /* 0x000fe400078e021f */
[----:B------:R-:W-:-:S03]  /*2920*/  FMUL.FTZ R21, R2, R21 ;  /* 0x0000001502157220 */ /* 0x000fc60000410000 */
[----:B------:R-:W-:Y:S02]  /*2930*/  ISETP.NE.AND P0, PT, R20, RZ, PT ;  /* 0x000000ff1400720c */ /* 0x000fe40003f05270 */
[----:B------:R3:W-:Y:S11]  /*2940*/  REDG.E.ADD.F32.FTZ.RN.STRONG.GPU desc[UR6][R22.64], R21 ;  /* 0x00000015160079a6 */ /* 0x0007f6000c10f386 */
[----:B------:R-:W-:Y:S05]  /*2950*/  @P0 BRA `(.L_x_1079) ;  /* 0xfffffffc00200947 */ /* 0x000fea000383ffff */
.L_x_1078:
[----:B------:R-:W-:Y:S05]  /*2960*/  BSYNC B2 ;  /* 0x0000000000027941 */ /* 0x000fea0003800000 */
.L_x_1077:
[----:B------:R-:W-:-:S04]  /*2970*/  LOP3.LUT R32, R10, 0x3, RZ, 0xc0, !PT ;  /* 0x000000030a207812 */ /* 0x000fc800078ec0ff */
[----:B------:R-:W-:-:S13]  /*2980*/  ISETP.NE.AND P0, PT, R32, RZ, PT ;  /* 0x000000ff2000720c */ /* 0x000fda0003f05270 */
[----:B------:R-:W-:Y:S05]  /*2990*/  @!P0 BRA `(.L_x_1076) ;  /* 0x0000000000bc8947 */ /* 0x000fea0003800000 */
[-C--:B------:R-:W-:Y:S01]  /*29a0*/  IADD3 R20, R12, R31.reuse, RZ ;  /* 0x0000001f0c147210 */ /* 0x080fe20007ffe0ff */
[----:B0-----:R-:W-:Y:S01]  /*29b0*/  LDS R30, [R30] ;  /* 0x000000001e1e7984 */ /* 0x001fe20000000800 */
[----:B---3--:R-:W0:Y:S01]  /*29c0*/  LDC.64 R22, c[0x0][0x218] ;  /* 0x00008600ff167b82 */ /* 0x008e220000000a00 */
[----:B------:R-:W-:Y:S02]  /*29d0*/  IADD3 R31, R28, R31, RZ ;  /* 0x0000001f1c1f7210 */ /* 0x000fe40007ffe0ff */
[----:B------:R-:W-:Y:S02]  /*29e0*/  IMAD R33, R20, 0x4, R33 ;  /* 0x0000000414217824 */ /* 0x000fe400078e0221 */
[----:B------:R-:W-:-:S03]  /*29f0*/  VIMNMX.RELU R27, R31, R6, PT ;  /* 0x000000061f1b7248 */ /* 0x000fc60003fe1100 */
[----:B------:R-:W1:Y:S01]  /*2a00*/  LDC.64 R20, c[0x0][0x258] ;  /* 0x00009600ff147b82 */ /* 0x000e620000000a00 */
[----:B------:R-:W2:Y:S01]  /*2a10*/  LDS R35, [R33] ;  /* 0x0000000021237984 */ /* 0x000ea20000000800 */
[----:B------:R-:W-:-:S05]  /*2a20*/  SHF.R.S32.HI R19, RZ, 0x1f, R27 ;  /* 0x0000001fff137819 */ /* 0x000fca000001141b */
[-C--:B-1----:R-:W-:Y:S02]  /*2a30*/  IMAD R24, R19, R20.reuse, RZ ;  /* 0x0000001413187224 */ /* 0x082fe400078e02ff */
[----:B------:R-:W-:Y:S02]  /*2a40*/  IMAD.MOV.U32 R19, RZ, RZ, R3 ;  /* 0x000000ffff137224 */ /* 0x000fe400078e0003 */
[C---:B------:R-:W-:Y:S02]  /*2a50*/  IMAD R3, R27.reuse, R21, R24 ;  /* 0x000000151b037224 */ /* 0x040fe400078e0218 */
[----:B------:R-:W-:-:S05]  /*2a60*/  IMAD.WIDE.U32 R26, R27, R20, R18 ;  /* 0x000000141b1a7225 */ /* 0x000fca00078e0012 */
[----:B------:R-:W-:Y:S02]  /*2a70*/  IADD3 R3, R27, R3, RZ ;  /* 0x000000031b037210 */ /* 0x000fe40007ffe0ff */
[----:B0-----:R-:W-:-:S04]  /*2a80*/  LEA R24, P0, R26, R22, 0x2 ;  /* 0x000000161a187211 */ /* 0x001fc800078010ff */
[----:B------:R-:W-:Y:S01]  /*2a90*/  LEA.HI.X R25, R26, R23, R3, 0x2, P0 ;  /* 0x000000171a197211 */ /* 0x000fe200000f1403 */
[----:B--2---:R-:W-:Y:S01]  /*2aa0*/  FMUL.FTZ R35, R30, R35 ;  /* 0x000000231e237220 */ /* 0x004fe20000410000 */
[----:B------:R-:W-:-:S03]  /*2ab0*/  ISETP.NE.AND P0, PT, R32, 0x1, PT ;  /* 0x000000012000780c */ /* 0x000fc60003f05270 */
[----:B-----5:R-:W-:-:S05]  /*2ac0*/  FMUL.FTZ R35, R2, R35 ;  /* 0x0000002302237220 */ /* 0x020fca0000410000 */
[----:B------:R1:W-:Y:S05]  /*2ad0*/  REDG.E.ADD.F32.FTZ.RN.STRONG.GPU desc[UR6][R24.64], R35 ;  /* 0x00000023180079a6 */ /* 0x0003ea000c10f386 */
[----:B------:R-:W-:Y:S05]  /*2ae0*/  @!P0 BRA `(.L_x_1076) ;  /* 0x0000000000688947 */ /* 0x000fea0003800000 */
[----:B------:R-:W0:Y:S01]  /*2af0*/  LDS R3, [R33+0x4] ;  /* 0x0000040021037984 */ /* 0x000e220000000800 */
[----:B------:R-:W-:-:S04]  /*2b00*/  VIADDMNMX.RELU R27, R31, 0x1, R6, PT ;  /* 0x000000011f1b7846 */ /* 0x000fc80003801106 */
[----:B-1----:R-:W-:-:S05]  /*2b10*/  SHF.R.S32.HI R25, RZ, 0x1f, R27 ;  /* 0x0000001fff197819 */ /* 0x002fca000001141b */
[----:B------:R-:W-:-:S04]  /*2b20*/  IMAD R24, R25, R20, RZ ;  /* 0x0000001419187224 */ /* 0x000fc800078e02ff */
[C---:B------:R-:W-:Y:S02]  /*2b30*/  IMAD R25, R27.reuse, R21, R24 ;  /* 0x000000151b197224 */ /* 0x040fe400078e0218 */
[----:B------:R-:W-:-:S04]  /*2b40*/  IMAD.WIDE.U32 R26, R27, R20, R18 ;  /* 0x000000141b1a7225 */ /* 0x000fc800078e0012 */
[----:B------:R-:W-:Y:S01]  /*2b50*/  IMAD.IADD R25, R27, 0x1, R25 ;  /* 0x000000011b197824 */ /* 0x000fe200078e0219 */
[----:B------:R-:W-:-:S04]  /*2b60*/  LEA R24, P0, R26, R22, 0x2 ;  /* 0x000000161a187211 */ /* 0x000fc800078010ff */
[----:B------:R-:W-:Y:S02]  /*2b70*/  LEA.HI.X R25, R26, R23, R25, 0x2, P0 ;  /* 0x000000171a197211 */ /* 0x000fe400000f1419 */
[----:B------:R-:W-:Y:S01]  /*2b80*/  ISETP.NE.AND P0, PT, R32, 0x2, PT ;  /* 0x000000022000780c */ /* 0x000fe20003f05270 */
[----:B0-----:R-:W-:-:S04]  /*2b90*/  FMUL.FTZ R3, R30, R3 ;  /* 0x000000031e037220 */ /* 0x001fc80000410000 */
[----:B------:R-:W-:-:S05]  /*2ba0*/  FMUL.FTZ R3, R2, R3 ;  /* 0x0000000302037220 */ /* 0x000fca0000410000 */
[----:B------:R2:W-:Y:S03]  /*2bb0*/  REDG.E.ADD.F32.FTZ.RN.STRONG.GPU desc[UR6][R24.64], R3 ;  /* 0x00000003180079a6 */ /* 0x0005e6000c10f386 */
[----:B------:R-:W-:Y:S05]  /*2bc0*/  @!P0 BRA `(.L_x_1076) ;  /* 0x0000000000308947 */ /* 0x000fea0003800000 */
[----:B------:R-:W0:Y:S01]  /*2bd0*/  LDS R33, [R33+0x8] ;  /* 0x0000080021217984 */ /* 0x000e220000000800 */
[----:B------:R-:W-:-:S04]  /*2be0*/  VIADDMNMX.RELU R31, R31, 0x2, R6, PT ;  /* 0x000000021f1f7846 */ /* 0x000fc80003801106 */
[----:B--2---:R-:W-:Y:S01]  /*2bf0*/  SHF.R.S32.HI R3, RZ, 0x1f, R31 ;  /* 0x0000001fff037819 */ /* 0x004fe2000001141f */
[----:B------:R-:W-:-:S04]  /*2c00*/  IMAD.WIDE.U32 R18, R31, R20, R18 ;  /* 0x000000141f127225 */ /* 0x000fc800078e0012 */
[----:B------:R-:W-:Y:S01]  /*2c10*/  IMAD R24, R3, R20, RZ ;  /* 0x0000001403187224 */ /* 0x000fe200078e02ff */
[----:B------:R-:W-:-:S03]  /*2c20*/  LEA R22, P0, R18, R22, 0x2 ;  /* 0x0000001612167211 */ /* 0x000fc600078010ff */
[----:B------:R-:W-:-:S05]  /*2c30*/  IMAD R21, R31, R21, R24 ;  /* 0x000000151f157224 */ /* 0x000fca00078e0218 */
[----:B------:R-:W-:-:S04]  /*2c40*/  IADD3 R19, R19, R21, RZ ;  /* 0x0000001513137210 */ /* 0x000fc80007ffe0ff */
[----:B------:R-:W-:Y:S01]  /*2c50*/  LEA.HI.X R23, R18, R23, R19, 0x2, P0 ;  /* 0x0000001712177211 */ /* 0x000fe200000f1413 */
[----:B0-----:R-:W-:-:S04]  /*2c60*/  FMUL.FTZ R3, R30, R33 ;  /* 0x000000211e037220 */ /* 0x001fc80000410000 */
[----:B------:R-:W-:-:S05]  /*2c70*/  FMUL.FTZ R3, R2, R3 ;  /* 0x0000000302037220 */ /* 0x000fca0000410000 */
[----:B------:R4:W-:Y:S02]  /*2c80*/  REDG.E.ADD.F32.FTZ.RN.STRONG.GPU desc[UR6][R22.64], R3 ;  /* 0x00000003160079a6 */ /* 0x0009e4000c10f386 */
.L_x_1076:
[----:B------:R-:W-:Y:S05]  /*2c90*/  BSYNC B1 ;  /* 0x0000000000017941 */ /* 0x000fea0003800000 */
.L_x_1075:
[----:B------:R-:W-:-:S05]  /*2ca0*/  VIADD R0, R0, 0x1 ;  /* 0x0000000100007836 */ /* 0x000fca0000000000 */
[----:B------:R-:W-:-:S13]  /*2cb0*/  ISETP.GE.AND P0, PT, R0, R11, PT ;  /* 0x0000000b0000720c */ /* 0x000fda0003f06270 */
[----:B------:R-:W-:Y:S05]  /*2cc0*/  @!P0 BRA `(.L_x_1080) ;  /* 0xfffffff400dc8947 */ /* 0x000fea000383ffff */
.L_x_1074:
[----:B------:R-:W-:Y:S05]  /*2cd0*/  BSYNC B0 ;  /* 0x0000000000007941 */ /* 0x000fea0003800000 */
.L_x_1073:
[----:B------:R-:W0:Y:S02]  /*2ce0*/  LDC R0, c[0x0][0x14] ;  /* 0x00000500ff007b82 */ /* 0x000e240000000800 */
[----:B0-----:R-:W-:-:S04]  /*2cf0*/  IADD3 R9, R0, R9, RZ ;  /* 0x0000000900097210 */ /* 0x001fc80007ffe0ff */
[----:B------:R-:W-:-:S13]  /*2d00*/  ISETP.GE.AND P0, PT, R9, UR4, PT ;  /* 0x0000000409007c0c */ /* 0x000fda000bf06270 */
[----:B------:R-:W-:Y:S05]  /*2d10*/  @!P0 BRA `(.L_x_1081) ;  /* 0xfffffff000d48947 */ /* 0x000fea000383ffff */
[----:B------:R-:W-:Y:S05]  /*2d20*/  EXIT ;  /* 0x000000000000794d */ /* 0x000fea0003800000 */
.L_x_1024:
        /* <DEDUP_REMOVED lines=14> */
[----:B------:R-:W-:Y:S01]  /*2e10*/  MOV R16, R6 ;  /* 0x0000000600107202 */ /* 0x000fe20000000f00 */
[----:B------:R-:W-:Y:S01]  /*2e20*/  IMAD R2, R2, UR10, RZ ;  /* 0x0000000a02027c24 */ /* 0x000fe2000f8e02ff */
[----:B------:R-:W1:Y:S01]  /*2e30*/  LDC R6, c[0x0][0x228] ;  /* 0x00008a00ff067b82 */ /* 0x000e620000000800 */
[C---:B------:R-:W-:Y:S01]  /*2e40*/  IMAD R17, R3.reuse, UR9, R8 ;  /* 0x0000000903117c24 */ /* 0x040fe2000f8e0208 */
[----:B------:R-:W-:Y:S01]  /*2e50*/  ULDC.64 UR8, c[0x0][0x2a0] ;  /* 0x0000a80000087ab9 */ /* 0x000fe20000000a00 */
[C---:B------:R-:W-:Y:S01]  /*2e60*/  IMAD R13, R3.reuse, UR11, R2 ;  /* 0x0000000b030d7c24 */ /* 0x040fe2000f8e0202 */
[----:B------:R-:W-:Y:S01]  /*2e70*/  ULDC.64 UR16, c[0x0][0x218] ;  /* 0x0000860000107ab9 */ /* 0x000fe20000000a00 */
[----:B------:R-:W-:Y:S01]  /*2e80*/  IMAD.WIDE.U32 R2, R3, UR10, RZ ;  /* 0x0000000a03027c25 */ /* 0x000fe2000f8e00ff */
[----:B------:R-:W-:Y:S01]  /*2e90*/  IADD3 R17, R7, R17, RZ ;  /* 0x0000001107117210 */ /* 0x000fe20007ffe0ff */
[----:B------:R-:W-:Y:S01]  /*2ea0*/  ULDC.64 UR10, c[0x0][0x258] ;  /* 0x00009600000a7ab9 */ /* 0x000fe20000000a00 */
[----:B------:R-:W-:Y:S01]  /*2eb0*/  SHF.R.S32.HI R7, RZ, 0x1f, R14 ;  /* 0x0000001fff077819 */ /* 0x000fe2000001140e */
[----:B0-----:R-:W0:Y:S01]  /*2ec0*/  MUFU.RCP R5, R5 ;  /* 0x0000000500057308 */ /* 0x001e220000001000 */
[----:B------:R-:W-:Y:S01]  /*2ed0*/  IMAD.IADD R13, R3, 0x1, R13 ;  /* 0x00000001030d7824 */ /* 0x000fe200078e020d */
[----:B------:R-:W-:Y:S01]  /*2ee0*/  ULDC.64 UR12, c[0x0][0x240] ;  /* 0x00009000000c7ab9 */ /* 0x000fe20000000a00 */
[----:B------:R-:W-:Y:S01]  /*2ef0*/  IMAD.MOV.U32 R12, RZ, RZ, R2 ;  /* 0x000000ffff0c7224 */ /* 0x000fe200078e0002 */
[----:B------:R-:W-:Y:S01]  /*2f00*/  ULDC.64 UR14, c[0x0][0x248] ;  /* 0x00009200000e7ab9 */ /* 0x000fe20000000a00 */
[----:B------:R-:W-:-:S02]  /*2f10*/  IMAD R3, R7, UR8, RZ ;  /* 0x0000000807037c24 */ /* 0x000fc4000f8e02ff */
[----:B------:R-:W-:Y:S02]  /*2f20*/  IMAD R7, R7, UR10, RZ ;  /* 0x0000000a07077c24 */ /* 0x000fe4000f8e02ff */
[C---:B------:R-:W-:Y:S02]  /*2f30*/  IMAD R11, R14.reuse, UR9, R3 ;  /* 0x000000090e0b7c24 */ /* 0x040fe4000f8e0203 */
[----:B------:R-:W-:Y:S01]  /*2f40*/  IMAD.WIDE.U32 R2, R14, UR8, R16 ;  /* 0x000000080e027c25 */ /* 0x000fe2000f8e0010 */
[----:B------:R-:W-:-:S03]  /*2f50*/  ULDC.64 UR8, c[0x0][0x290] ;  /* 0x0000a40000087ab9 */ /* 0x000fc60000000a00 */
[C---:B------:R-:W-:Y:S02]  /*2f60*/  IMAD R17, R14.reuse, UR11, R7 ;  /* 0x0000000b0e117c24 */ /* 0x040fe4000f8e0207 */
[----:B0-----:R-:W-:Y:S02]  /*2f70*/  VIADD R9, R5, 0xffffffe ;  /* 0x0ffffffe05097836 */ /* 0x001fe40000000000 */
[----:B------:R-:W0:Y:S01]  /*2f80*/  LDC R5, c[0x0][0x14] ;  /* 0x00000500ff057b82 */ /* 0x000e220000000800 */
[----:B------:R-:W-:Y:S01]  /*2f90*/  IMAD.WIDE.U32 R14, R14, UR10, R12 ;  /* 0x0000000a0e0e7c25 */ /* 0x000fe2000f8e000c */
[----:B------:R-:W-:Y:S01]  /*2fa0*/  MOV R13, UR5 ;  /* 0x00000005000d7c02 */ /* 0x000fe20008000f00 */
[----:B------:R-:W-:Y:S01]  /*2fb0*/  ULDC.64 UR4, c[0x0][0x288] ;  /* 0x0000a20000047ab9 */ /* 0x000fe20000000a00 */
[----:B------:R-:W2:Y:S01]  /*2fc0*/  F2I.FTZ.U32.TRUNC.NTZ R9, R9 ;  /* 0x0000000900097305 */ /* 0x000ea2000021f000 */
[----:B------:R-:W-:Y:S01]  /*2fd0*/  IMAD.MOV.U32 R8, RZ, RZ, RZ ;  /* 0x000000ffff087224 */ /* 0x000fe200078e00ff */
[----:B------:R-:W-:Y:S01]  /*2fe0*/  ULDC.64 UR10, c[0x0][0x260] ;  /* 0x00009800000a7ab9 */ /* 0x000fe20000000a00 */
[----:B------:R-:W-:Y:S01]  /*2ff0*/  IMAD.IADD R11, R3, 0x1, R11 ;  /* 0x00000001030b7824 */ /* 0x000fe200078e020b */
[----:B--2---:R-:W-:-:S05]  /*3000*/  IADD3 R19, RZ, -R9, RZ ;  /* 0x80000009ff137210 */ /* 0x004fca0007ffe0ff */
[----:B------:R-:W-:-:S04]  /*3010*/  IMAD R19, R19, R4, RZ ;  /* 0x0000000413137224 */ /* 0x000fc800078e02ff */
[----:B------:R-:W-:Y:S01]  /*3020*/  IMAD.HI.U32 R7, R9, R19, R8 ;  /* 0x0000001309077227 */ /* 0x000fe200078e0008 */
[----:B------:R-:W-:Y:S02]  /*3030*/  LOP3.LUT R8, RZ, R10, RZ, 0x33, !PT ;  /* 0x0000000aff087212 */ /* 0x000fe400078e33ff */
[----:B-1----:R-:W-:-:S07]  /*3040*/  IADD3 R9, R15, R17, RZ ;  /* 0x000000110f097210 */ /* 0x002fce0007ffe0ff */
.L_x_1082:
        /* <DEDUP_REMOVED lines=13> */
[----:B------:R-:W-:-:S05]  /*3120*/  @P1 IADD3 R10, R10, 0x1, RZ ;  /* 0x000000010a0a1810 */ /* 0x000fca0007ffe0ff */
[----:B------:R-:W-:-:S05]  /*3130*/  @!P3 IMAD.MOV R10, RZ, RZ, -R10 ;  /* 0x000000ffff0ab224 */ /* 0x000fca00078e0a0a */
[----:B------:R-:W-:-:S04]  /*3140*/  SEL R12, R8, R10, !P0 ;  /* 0x0000000a080c7207 */ /* 0x000fc80004000000 */
[C---:B------:R-:W-:Y:S01]  /*3150*/  IADD3 R10, -R12.reuse, RZ, RZ ;  /* 0x000000ff0c0a7210 */ /* 0x040fe20007ffe1ff */
[----:B------:R-:W-:Y:S01]  /*3160*/  IMAD.WIDE.U32 R16, R12, UR4, R16 ;  /* 0x000000040c107c25 */ /* 0x000fe2000f8e0010 */
[----:B-1----:R-:W-:-:S03]  /*3170*/  SHF.R.S32.HI R19, RZ, 0x1f, R12 ;  /* 0x0000001fff137819 */ /* 0x002fc6000001140c */
        /* <DEDUP_REMOVED lines=22> */
[----:B0-----:R-:W-:-:S03]  /*32e0*/  IMAD.IADD R13, R5, 0x1, R13 ;  /* 0x00000001050d7824 */ /* 0x001fc600078e020d */
[----:B------:R-:W-:-:S04]  /*32f0*/  IADD3 R17, R17, R19, RZ ;  /* 0x0000001311117210 */ /* 0x000fc80007ffe0ff */
[----:B------:R-:W-:Y:S02]  /*3300*/  LEA.HI.X R19, R16, UR17, R17, 0x2, P1 ;  /* 0x0000001110137c11 */ /* 0x000fe400088f1411 */
[----:B------:R-:W-:-:S03]  /*3310*/  ISETP.GE.AND P1, PT, R13, R0, PT ;  /* 0x000000000d00720c */ /* 0x000fc60003f26270 */
[----:B--2---:R1:W-:Y:S10]  /*3320*/  STG.E desc[UR6][R18.64], R21 ;  /* 0x0000001512007986 */ /* 0x0043f4000c101906 */
[----:B------:R-:W-:Y:S05]  /*3330*/  @!P1 BRA `(.L_x_1082) ;  /* 0xfffffffc00449947 */ /* 0x000fea000383ffff */
[----:B------:R-:W-:Y:S05]  /*3340*/  EXIT ;  /* 0x000000000000794d */ /* 0x000fea0003800000 */
        .weak           $__internal_12_$__cuda_sm20_dblrcp_rn_slowpath_v3
        .type           $__internal_12_$__cuda_sm20_dblrcp_rn_slowpath_v3,@function
        .size           $__internal_12_$__cuda_sm20_dblrcp_rn_slowpath_v3,(.L_x_1788 - $__internal_12_$__cuda_sm20_dblrcp_rn_slowpath_v3)
$__internal_12_$__cuda_sm20_dblrcp_rn_slowpath_v3:
[----:B------:R-:W-:Y:S01]  /*3350*/  DSETP.GTU.AND P0, PT, |R16|, +INF , PT ;  /* 0x7ff000001000742a */ /* 0x000fe20003f0c200 */
[----:B------:R-:W-:-:S13]  /*3360*/  BSSY B1, `(.L_x_1083) ;  /* 0x0000024000017945 */ /* 0x000fda0003800000 */
[----:B------:R-:W-:Y:S05]  /*3370*/  @P0 BRA `(.L_x_1084) ;  /* 0x0000000000800947 */ /* 0x000fea0003800000 */
[----:B------:R-:W-:-:S04]  /*3380*/  LOP3.LUT R19, R17, 0x7fffffff, RZ, 0xc0, !PT ;  /* 0x7fffffff11137812 */ /* 0x000fc800078ec0ff */
[----:B------:R-:W-:-:S04]  /*3390*/  IADD3 R18, R19, -0x1, RZ ;  /* 0xffffffff13127810 */ /* 0x000fc80007ffe0ff */
[----:B------:R-:W-:-:S13]  /*33a0*/  ISETP.GE.U32.AND P0, PT, R18, 0x7fefffff, PT ;  /* 0x7fefffff1200780c */ /* 0x000fda0003f06070 */
[----:B------:R-:W-:Y:S01]  /*33b0*/  @P0 LOP3.LUT R21, R17, 0x7ff00000, RZ, 0x3c, !PT ;  /* 0x7ff0000011150812 */ /* 0x000fe200078e3cff */
[----:B------:R-:W-:Y:S01]  /*33c0*/  @P0 IMAD.MOV.U32 R20, RZ, RZ, RZ ;  /* 0x000000ffff140224 */ /* 0x000fe200078e00ff */
        /* <DEDUP_REMOVED lines=17> */
.L_x_1086:
        /* <DEDUP_REMOVED lines=10> */
.L_x_1084:
[----:B------:R-:W-:Y:S02]  /*3580*/  LOP3.LUT R21, R17, 0x80000, RZ, 0xfc, !PT ;  /* 0x0008000011157812 */ /* 0x000fe400078efcff */
[----:B------:R-:W-:-:S07]  /*3590*/  MOV R20, R16 ;  /* 0x0000001000147202 */ /* 0x000fce0000000f00 */
.L_x_1085:
[----:B------:R-:W-:Y:S05]  /*35a0*/  BSYNC B1 ;  /* 0x0000000000017941 */ /* 0x000fea0003800000 */
.L_x_1083:
[----:B------:R-:W-:Y:S01]  /*35b0*/  IMAD.MOV.U32 R16, RZ, RZ, R0 ;  /* 0x000000ffff107224 */ /* 0x000fe200078e0000 */
[----:B------:R-:W-:-:S04]  /*35c0*/  MOV R17, 0x0 ;  /* 0x0000000000117802 */ /* 0x000fc80000000f00 */
[----:B------:R-:W-:Y:S05]  /*35d0*/  RET.REL.NODEC R16 `(_ZN2at6native54_GLOBAL__N__aa9a477a_21_UpSampleBilinear2d_cu_607db5e336upsample_gen2d_aa_backward_out_frameIffNS0_18upsample_antialias21BilinearFilterFunctorEEEvT0_S5_NS_27GenericPackedTensorAccessorIT_Lm4ENS_16DefaultPtrTraitsElEENS6_IKS7_Lm4ES8_lEERKT1_) ;  /* 0xffffffc810887950 */ /* 0x000fea0003c3ffff */
.L_x_1087:
        /* <DEDUP_REMOVED lines=10> */
.L_x_1788:


//--------------------- .text._ZN2at6native54_GLOBAL__N__aa9a477a_21_UpSampleBilinear2d_cu_607db5e336upsample_gen2d_aa_backward_out_frameIddNS0_18upsample_antialias21BilinearFilterFunctorEEEvT0_S5_NS_27GenericPackedTensorAccessorIT_Lm4ENS_16DefaultPtrTraitsElEENS6_IKS7_Lm4ES8_lEERKT1_ --------------------------
	.section	.text._ZN2at6native54_GLOBAL__N__aa9a477a_21_UpSampleBilinear2d_cu_607db5e336upsample_gen2d_aa_backward_out_frameIddNS0_18upsample_antialias21BilinearFilterFunctorEEEvT0_S5_NS_27GenericPackedTensorAccessorIT_Lm4ENS_16DefaultPtrTraitsElEENS6_IKS7_Lm4ES8_lEERKT1_,"ax",@progbits
	.align	128
.text._ZN2at6native54_GLOBAL__N__aa9a477a_21_UpSampleBilinear2d_cu_607db5e336upsample_gen2d_aa_backward_out_frameIddNS0_18upsample_antialias21BilinearFilterFunctorEEEvT0_S5_NS_27GenericPackedTensorAccessorIT_Lm4ENS_16DefaultPtrTraitsElEENS6_IKS7_Lm4ES8_lEERKT1_:
        .type           _ZN2at6native54_GLOBAL__N__aa9a477a_21_UpSampleBilinear2d_cu_607db5e336upsample_gen2d_aa_backward_out_frameIddNS0_18upsample_antialias21BilinearFilterFunctorEEEvT0_S5_NS_27GenericPackedTensorAccessorIT_Lm4ENS_16DefaultPtrTraitsElEENS6_IKS7_Lm4ES8_lEERKT1_,@function
        .size           _ZN2at6native54_GLOBAL__N__aa9a477a_21_UpSampleBilinear2d_cu_607db5e336upsample_gen2d_aa_backward_out_frameIddNS0_18upsample_antialias21BilinearFilterFunctorEEEvT0_S5_NS_27GenericPackedTensorAccessorIT_Lm4ENS_16DefaultPtrTraitsElEENS6_IKS7_Lm4ES8_lEERKT1_,(.L_x_1790 - _ZN2at6native54_GLOBAL__N__aa9a477a_21_UpSampleBilinear2d_cu_607db5e336upsample_gen2d_aa_backward_out_frameIddNS0_18upsample_antialias21BilinearFilterFunctorEEEvT0_S5_NS_27GenericPackedTensorAccessorIT_Lm4ENS_16DefaultPtrTraitsElEENS6_IKS7_Lm4ES8_lEERKT1_)
        .other          _ZN2at6native54_GLOBAL__N__aa9a477a_21_UpSampleBilinear2d_cu_607db5e336upsample_gen2d_aa_backward_out_frameIddNS0_18upsample_antialias21BilinearFilterFunctorEEEvT0_S5_NS_27GenericPackedTensorAccessorIT_Lm4ENS_16DefaultPtrTraitsElEENS6_IKS7_Lm4ES8_lEERKT1_,@"STO_CUDA_ENTRY STV_DEFAULT"
_ZN2at6native54_GLOBAL__N__aa9a477a_21_UpSampleBilinear2d_cu_607db5e336upsample_gen2d_aa_backward_out_frameIddNS0_18upsample_antialias21BilinearFilterFunctorEEEvT0_S5_NS_27GenericPackedTensorAccessorIT_Lm4ENS_16DefaultPtrTraitsElEENS6_IKS7_Lm4ES8_lEERKT1_:
        /* <DEDUP_REMOVED lines=21> */
[----:B------:R-:W1:Y:S01]  /*0150*/  I2F.F64 R14, R12 ;  /* 0x0000000c000e7312 */ /* 0x000e620000201c00 */
[----:B------:R-:W-:Y:S01]  /*0160*/  IMAD.MOV.U32 R10, RZ, RZ, 0x80000 ;  /* 0x00080000ff0a7424 */ /* 0x000fe200078e00ff */
[----:B------:R-:W-:Y:S01]  /*0170*/  UMOV UR8, 0xf0000000 ;  /* 0xf000000000087882 */ /* 0x000fe20000000000 */
[----:B------:R-:W-:Y:S01]  /*0180*/  UMOV UR9, 0x380fffff ;  /* 0x380fffff00097882 */ /* 0x000fe20000000000 */
[----:B------:R-:W-:Y:S03]  /*0190*/  BSSY B0, `(.L_x_1089) ;  /* 0x0000179000007945 */ /* 0x000fe60003800000 */
[----:B------:R-:W2:Y:S01]  /*01a0*/  LDC.64 R4, c[0x0][0x218] ;  /* 0x00008600ff047b82 */ /* 0x000ea20000000a00 */
[----:B------:R-:W3:Y:S01]  /*01b0*/  I2F.F64 R16, R7 ;  /* 0x0000000700107312 */ /* 0x000ee20000201c00 */
[----:B-1----:R-:W-:-:S02]  /*01c0*/  DADD R14, R14, 0.5 ;  /* 0x3fe000000e0e7429 */ /* 0x002fc40000000000 */
[----:B0-----:R-:W-:Y:S01]  /*01d0*/  DSETP.MAX.AND P0, P1, R8, 1, PT ;  /* 0x3ff000000800742a */ /* 0x001fe2000390f000 */
[----:B------:R-:W-:-:S05]  /*01e0*/  IMAD.MOV.U32 R3, RZ, RZ, R9 ;  /* 0x000000ffff037224 */ /* 0x000fca00078e0009 */
[----:B------:R-:W-:Y:S01]  /*01f0*/  FSEL R11, R3, 1.875, P0 ;  /* 0x3ff00000030b7808 */ /* 0x000fe20000000000 */
[----:B------:R-:W-:-:S07]  /*0200*/  IMAD.MOV.U32 R3, RZ, RZ, R8 ;  /* 0x000000ffff037224 */ /* 0x000fce00078e0008 */
[----:B------:R-:W-:Y:S02]  /*0210*/  @P1 LOP3.LUT R11, R10, 0x3ff00000, RZ, 0xfc, !PT ;  /* 0x3ff000000a0b1812 */ /* 0x000fe400078efcff */
[----:B------:R-:W-:Y:S01]  /*0220*/  SEL R10, R3, RZ, P0 ;  /* 0x000000ff030a7207 */ /* 0x000fe20000000000 */
[----:B--2---:R-:W-:Y:S01]  /*0230*/  DSETP.MAX.AND P0, P1, R4, 1, PT ;  /* 0x3ff000000400742a */ /* 0x004fe2000390f000 */
[----:B------:R-:W-:Y:S02]  /*0240*/  IMAD.MOV.U32 R3, RZ, RZ, R5 ;  /* 0x000000ffff037224 */ /* 0x000fe400078e0005 */
[----:B------:R-:W-:Y:S02]  /*0250*/  F2F.F32.F64 R20, R10 ;  /* 0x0000000a00147310 */ /* 0x000fe40000301000 */
[CCC-:B------:R-:W-:Y:S02]  /*0260*/  DFMA R12, R14.reuse, R8.reuse, -R10.reuse ;  /* 0x000000080e0c722b */ /* 0x1c0fe4000000080a */
[----:B------:R-:W-:-:S06]  /*0270*/  DFMA R8, R14, R8, R10 ;  /* 0x000000080e08722b */ /* 0x000fcc000000000a */
[----:B------:R-:W-:Y:S01]  /*0280*/  DADD R18, R12, 0.5 ;  /* 0x3fe000000c127429 */ /* 0x000fe20000000000 */
[----:B------:R-:W-:Y:S01]  /*0290*/  IMAD.MOV.U32 R12, RZ, RZ, 0x80000 ;  /* 0x00080000ff0c7424 */ /* 0x000fe200078e00ff */
[----:B------:R-:W-:Y:S01]  /*02a0*/  FSEL R13, R3, 1.875, P0 ;  /* 0x3ff00000030d7808 */ /* 0x000fe20000000000 */
[----:B------:R-:W-:-:S03]  /*02b0*/  IMAD.MOV.U32 R3, RZ, RZ, R4 ;  /* 0x000000ffff037224 */ /* 0x000fc600078e0004 */
[----:B------:R0:W1:Y:S01]  /*02c0*/  F2I.F64.TRUNC R41, R18 ;  /* 0x0000001200297311 */ /* 0x000062000030d100 */
[----:B------:R-:W-:Y:S02]  /*02d0*/  @P1 LOP3.LUT R13, R12, 0x3ff00000, RZ, 0xfc, !PT ;  /* 0x3ff000000c0d1812 */ /* 0x000fe400078efcff */
[----:B------:R-:W-:Y:S01]  /*02e0*/  SEL R12, R3, RZ, P0 ;  /* 0x000000ff030c7207 */ /* 0x000fe20000000000 */
[----:B------:R-:W-:-:S04]  /*02f0*/  DSETP.GEU.AND P0, PT, |R10|, UR8, PT ;  /* 0x000000080a007e2a */ /* 0x000fc8000bf0e200 */
[----:B------:R-:W2:Y:S01]  /*0300*/  F2F.F32.F64 R21, R12 ;  /* 0x0000000c00157310 */ /* 0x000ea20000301000 */
[----:B------:R-:W-:Y:S02]  /*0310*/  DSETP.GEU.AND P1, PT, |R12|, UR8, PT ;  /* 0x000000080c007e2a */ /* 0x000fe4000bf2e200 */
[----:B0-----:R-:W-:Y:S02]  /*0320*/  DADD R18, R8, 0.5 ;  /* 0x3fe0000008127429 */ /* 0x001fe40000000000 */
[----:B---3--:R-:W-:Y:S01]  /*0330*/  DADD R8, R16, 0.5 ;  /* 0x3fe0000010087429 */ /* 0x008fe20000000000 */
[----:B-1----:R-:W-:-:S04]  /*0340*/  VIMNMX R41, RZ, R41, !PT ;  /* 0x00000029ff297248 */ /* 0x002fc80007fe0100 */
[----:B------:R-:W-:Y:S01]  /*0350*/  @!P0 FMUL R20, R20, 1.175494350822287508e-38 ;  /* 0x0080000014148820 */ /* 0x000fe20000400000 */
[----:B------:R-:W-:Y:S02]  /*0360*/  ISETP.NE.AND P0, PT, R6, RZ, PT ;  /* 0x000000ff0600720c */ /* 0x000fe40003f05270 */
[CCC-:B------:R-:W-:Y:S01]  /*0370*/  DFMA R16, R8.reuse, R4.reuse, R12.reuse ;  /* 0x000000040810722b */ /* 0x1c0fe2000000000c */
[----:B------:R-:W0:Y:S01]  /*0380*/  F2I.FTZ.CEIL.NTZ R3, R20 ;  /* 0x0000001400037305 */ /* 0x000e22000021b100 */
[----:B------:R-:W-:Y:S01]  /*0390*/  DFMA R10, R8, R4, -R12 ;  /* 0x00000004080a722b */ /* 0x000fe2000000080c */
[----:B--2---:R-:W-:-:S05]  /*03a0*/  @!P1 FMUL R21, R21, 1.175494350822287508e-38 ;  /* 0x0080000015159820 */ /* 0x004fca0000400000 */
[----:B------:R-:W-:Y:S01]  /*03b0*/  DADD R16, R16, 0.5 ;  /* 0x3fe0000010107429 */ /* 0x000fe20000000000 */
[----:B------:R-:W1:Y:S01]  /*03c0*/  F2I.FTZ.CEIL.NTZ R7, R21 ;  /* 0x0000001500077305 */ /* 0x000e62000021b100 */
[----:B------:R-:W-:Y:S01]  /*03d0*/  DADD R10, R10, 0.5 ;  /* 0x3fe000000a0a7429 */ /* 0x000fe20000000000 */
[----:B0-----:R-:W-:-:S06]  /*03e0*/  IMAD.SHL.U32 R3, R3, 0x2, RZ ;  /* 0x0000000203037824 */ /* 0x001fcc00078e00ff */
[----:B------:R-:W0:Y:S01]  /*03f0*/  F2I.F64.TRUNC R19, R18 ;  /* 0x0000001200137311 */ /* 0x000e22000030d100 */
[----:B------:R-:W-:Y:S01]  /*0400*/  VIADD R13, R3, 0x1 ;  /* 0x00000001030d7836 */ /* 0x000fe20000000000 */
[----:B-1----:R-:W-:-:S06]  /*0410*/  SHF.L.U32 R7, R7, 0x1, RZ ;  /* 0x0000000107077819 */ /* 0x002fcc00000006ff */
[----:B------:R-:W1:Y:S01]  /*0420*/  F2I.F64.TRUNC R17, R16 ;  /* 0x0000001000117311 */ /* 0x000e62000030d100 */
[----:B------:R-:W-:Y:S02]  /*0430*/  IMAD R13, R13, R6, RZ ;  /* 0x000000060d0d7224 */ /* 0x000fe400078e02ff */
[----:B------:R-:W-:Y:S01]  /*0440*/  VIADD R12, R7, 0x1 ;  /* 0x00000001070c7836 */ /* 0x000fe20000000000 */
[----:B0-----:R-:W-:-:S04]  /*0450*/  VIMNMX R2, R19, R2, PT ;  /* 0x0000000213027248 */ /* 0x001fc80003fe0100 */
[----:B------:R-:W0:Y:S01]  /*0460*/  F2I.F64.TRUNC R10, R10 ;  /* 0x0000000a000a7311 */ /* 0x000e22000030d100 */
[C---:B------:R-:W-:Y:S02]  /*0470*/  IMAD R35, R12.reuse, UR4, R13 ;  /* 0x000000040c237c24 */ /* 0x040fe4000f8e020d */
[----:B------:R-:W-:Y:S02]  /*0480*/  IMAD R37, R12, R37, RZ ;  /* 0x000000250c257224 */ /* 0x000fe400078e02ff */
[----:B------:R-:W-:Y:S01]  /*0490*/  IMAD.IADD R13, R2, 0x1, -R41 ;  /* 0x00000001020d7824 */ /* 0x000fe200078e0a29 */
[----:B-1----:R-:W-:Y:S02]  /*04a0*/  VIMNMX R0, R17, R0, PT ;  /* 0x0000000011007248 */ /* 0x002fe40003fe0100 */
[----:B0-----:R-:W-:-:S05]  /*04b0*/  VIMNMX R39, RZ, R10, !PT ;  /* 0x0000000aff277248 */ /* 0x001fca0007fe0100 */
[----:B------:R-:W-:Y:S01]  /*04c0*/  IMAD.IADD R11, R0, 0x1, -R39 ;  /* 0x00000001000b7824 */ /* 0x000fe200078e0a27 */
[----:B------:R-:W-:Y:S06]  /*04d0*/  @P0 BRA `(.L_x_1090) ;  /* 0x0000001400100947 */ /* 0x000fec0003800000 */
[----:B------:R-:W0:Y:S01]  /*04e0*/  I2F.F64 R16, R39 ;  /* 0x0000002700107312 */ /* 0x000e220000201c00 */
[----:B------:R-:W-:Y:S01]  /*04f0*/  DSETP.GE.AND P0, PT, R4, 1, PT ;  /* 0x3ff000000400742a */ /* 0x000fe20003f06000 */
[----:B------:R-:W-:Y:S02]  /*0500*/  IMAD.MOV.U32 R18, RZ, RZ, 0x0 ;  /* 0x00000000ff127424 */ /* 0x000fe400078e00ff */
[----:B------:R-:W-:Y:S01]  /*0510*/  IMAD.MOV.U32 R19, RZ, RZ, 0x3ff00000 ;  /* 0x3ff00000ff137424 */ /* 0x000fe200078e00ff */
[----:B0-----:R-:W-:-:S10]  /*0520*/  DFMA R8, -R8, R4, R16 ;  /* 0x000000040808722b */ /* 0x001fd40000000110 */
        /* <DEDUP_REMOVED lines=15> */
[----:B------:R-:W-:Y:S01]  /*0620*/  MOV R10, UR4 ;  /* 0x00000004000a7c02 */ /* 0x000fe20008000f00 */
[----:B------:R-:W-:-:S07]  /*0630*/  VIADD R18, R4, 0xfff00000 ;  /* 0xfff0000004127836 */ /* 0x000fce0000000000 */
[----:B------:R-:W-:Y:S05]  /*0640*/  CALL.REL.NOINC `($__internal_13_$__cuda_sm20_dblrcp_rn_slowpath_v3) ;  /* 0x0000003c00307944 */ /* 0x000fea0003c00000 */
.L_x_1091:
[----:B------:R-:W-:Y:S01]  /*0650*/  ISETP.GE.AND P0, PT, R11, 0x1, PT ;  /* 0x000000010b00780c */ /* 0x000fe20003f06270 */
[----:B------:R-:W-:Y:S01]  /*0660*/  BSSY B1, `(.L_x_1092) ;  /* 0x000006c000017945 */ /* 0x000fe20003800000 */
[----:B------:R-:W-:-:S11]  /*0670*/  CS2R R16, SRZ ;  /* 0x0000000000107805 */ /* 0x000fd6000001ff00 */
[----:B------:R-:W-:Y:S05]  /*0680*/  @!P0 BRA `(.L_x_1093) ;  /* 0x0000000400a48947 */ /* 0x000fea0003800000 */
[----:B------:R-:W-:Y:S01]  /*0690*/  LOP3.LUT R4, RZ, R0, RZ, 0x33, !PT ;  /* 0x00000000ff047212 */ /* 0x000fe200078e33ff */
[----:B------:R-:W-:Y:S01]  /*06a0*/  BSSY B2, `(.L_x_1094) ;  /* 0x000004f000027945 */ /* 0x000fe20003800000 */
[----:B------:R-:W-:Y:S02]  /*06b0*/  LOP3.LUT R6, R11, 0x3, RZ, 0xc0, !PT ;  /* 0x000000030b067812 */ /* 0x000fe400078ec0ff */
[----:B------:R-:W-:Y:S02]  /*06c0*/  CS2R R16, SRZ ;  /* 0x0000000000107805 */ /* 0x000fe4000001ff00 */
[----:B------:R-:W-:Y:S02]  /*06d0*/  IADD3 R4, -R4, -0x2, -R39 ;  /* 0xfffffffe04047810 */ /* 0x000fe40007ffe927 */
[----:B------:R-:W-:Y:S02]  /*06e0*/  ISETP.NE.AND P1, PT, R6, RZ, PT ;  /* 0x000000ff0600720c */ /* 0x000fe40003f25270 */
[----:B------:R-:W-:Y:S01]  /*06f0*/  ISETP.GE.U32.AND P2, PT, R4, 0x3, PT ;  /* 0x000000030400780c */ /* 0x000fe20003f46070 */
[----:B------:R-:W-:-:S12]  /*0700*/  IMAD.MOV.U32 R4, RZ, RZ, RZ ;  /* 0x000000ffff047224 */ /* 0x000fd800078e00ff */
[----:B------:R-:W-:Y:S05]  /*0710*/  @!P2 BRA `(.L_x_1095) ;  /* 0x00000004001ca947 */ /* 0x000fea0003800000 */
[----:B------:R-:W0:Y:S01]  /*0720*/  S2R R12, SR_CgaCtaId ;  /* 0x00000000000c7919 */ /* 0x000e220000008800 */
[----:B------:R-:W-:Y:S01]  /*0730*/  MOV R5, 0x400 ;  /* 0x0000040000057802 */ /* 0x000fe20000000f00 */
[----:B------:R-:W-:Y:S01]  /*0740*/  IMAD.IADD R10, R11, 0x1, -R6 ;  /* 0x000000010b0a7824 */ /* 0x000fe200078e0a06 */
[----:B------:R-:W-:Y:S01]  /*0750*/  CS2R R16, SRZ ;  /* 0x0000000000107805 */ /* 0x000fe2000001ff00 */
[----:B------:R-:W-:Y:S01]  /*0760*/  IMAD.MOV.U32 R4, RZ, RZ, RZ ;  /* 0x000000ffff047224 */ /* 0x000fe200078e00ff */
[----:B0-----:R-:W-:-:S07]  /*0770*/  LEA R5, R12, R5, 0x18 ;  /* 0x000000050c057211 */ /* 0x001fce00078ec0ff */
.L_x_1096:
[----:B0-----:R-:W0:Y:S01]  /*0780*/  I2F.F64 R30, R4 ;  /* 0x00000004001e7312 */ /* 0x001e220000201c00 */
[C---:B------:R-:W-:Y:S01]  /*0790*/  VIADD R12, R4.reuse, 0x1 ;  /* 0x00000001040c7836 */ /* 0x040fe20000000000 */
[C---:B------:R-:W-:Y:S01]  /*07a0*/  IADD3 R27, R4.reuse, 0x3, RZ ;  /* 0x00000003041b7810 */ /* 0x040fe20007ffe0ff */
[----:B------:R-:W-:Y:S02]  /*07b0*/  VIADD R26, R4, 0x2 ;  /* 0x00000002041a7836 */ /* 0x000fe40000000000 */
[----:B------:R-:W-:-:S03]  /*07c0*/  VIADD R10, R10, 0xfffffffc ;  /* 0xfffffffc0a0a7836 */ /* 0x000fc60000000000 */
[----:B------:R1:W2:Y:S01]  /*07d0*/  I2F.F64 R20, R12 ;  /* 0x0000000c00147312 */ /* 0x0002a20000201c00 */
[----:B0-----:R-:W-:-:S07]  /*07e0*/  DADD R30, R8, R30 ;  /* 0x00000000081e7229 */ /* 0x001fce000000001e */
[----:B------:R-:W0:Y:S01]  /*07f0*/  I2F.F64 R22, R26 ;  /* 0x0000001a00167312 */ /* 0x000e220000201c00 */
[----:B-1----:R-:W-:Y:S02]  /*0800*/  IMAD.IADD R12, R37, 0x1, R4 ;  /* 0x00000001250c7824 */ /* 0x002fe400078e0204 */
[----:B------:R-:W-:Y:S01]  /*0810*/  VIADD R4, R4, 0x4 ;  /* 0x0000000404047836 */ /* 0x000fe20000000000 */
[----:B------:R-:W-:-:S04]  /*0820*/  DADD R30, R30, 0.5 ;  /* 0x3fe000001e1e7429 */ /* 0x000fc80000000000 */
[----:B------:R-:W1:Y:S01]  /*0830*/  I2F.F64 R24, R27 ;  /* 0x0000001b00187312 */ /* 0x000e620000201c00 */
[C---:B--2---:R-:W-:Y:S02]  /*0840*/  DADD R20, R8.reuse, R20 ;  /* 0x0000000008147229 */ /* 0x044fe40000000014 */
[----:B0-----:R-:W-:Y:S02]  /*0850*/  DADD R22, R8, R22 ;  /* 0x0000000008167229 */ /* 0x001fe40000000016 */
[----:B------:R-:W-:-:S04]  /*0860*/  DMUL R30, R30, R18 ;  /* 0x000000121e1e7228 */ /* 0x000fc80000000000 */
[----:B------:R-:W-:Y:S02]  /*0870*/  DADD R20, R20, 0.5 ;  /* 0x3fe0000014147429 */ /* 0x000fe40000000000 */
[----:B-1----:R-:W-:Y:S02]  /*0880*/  DADD R24, R8, R24 ;  /* 0x0000000008187229 */ /* 0x002fe40000000018 */
[----:B------:R-:W-:Y:S02]  /*0890*/  DADD R22, R22, 0.5 ;  /* 0x3fe0000016167429 */ /* 0x000fe40000000000 */
[----:B------:R-:W-:Y:S02]  /*08a0*/  DADD R32, -RZ, -R30 ;  /* 0x00000000ff207229 */ /* 0x000fe4000000091e */
[----:B------:R-:W-:Y:S02]  /*08b0*/  DMUL R20, R20, R18 ;  /* 0x0000001214147228 */ /* 0x000fe40000000000 */
[----:B------:R-:W-:-:S02]  /*08c0*/  DADD R24, R24, 0.5 ;  /* 0x3fe0000018187429 */ /* 0x000fc40000000000 */
[-C--:B------:R-:W-:Y:S02]  /*08d0*/  DMUL R22, R22, R18.reuse ;  /* 0x0000001216167228 */ /* 0x080fe40000000000 */
[----:B------:R-:W-:Y:S02]  /*08e0*/  DSETP.GEU.AND P2, PT, R30, RZ, PT ;  /* 0x000000ff1e00722a */ /* 0x000fe40003f4e000 */
[----:B------:R-:W-:Y:S02]  /*08f0*/  DADD R26, -RZ, -R20 ;  /* 0x00000000ff1a7229 */ /* 0x000fe40000000914 */
[----:B------:R-:W-:Y:S02]  /*0900*/  DMUL R24, R24, R18 ;  /* 0x0000001218187228 */ /* 0x000fe40000000000 */
[----:B------:R-:W-:Y:S01]  /*0910*/  DADD R28, -RZ, -R22 ;  /* 0x00000000ff1c7229 */ /* 0x000fe20000000916 */
[----:B------:R-:W-:Y:S01]  /*0920*/  FSEL R32, R32, R30, !P2 ;  /* 0x0000001e20207208 */ /* 0x000fe20005000000 */
[----:B------:R-:W-:Y:S01]  /*0930*/  DSETP.GEU.AND P3, PT, R20, RZ, PT ;  /* 0x000000ff1400722a */ /* 0x000fe20003f6e000 */
[----:B------:R-:W-:Y:S01]  /*0940*/  FSEL R33, R33, R31, !P2 ;  /* 0x0000001f21217208 */ /* 0x000fe20005000000 */
[----:B------:R-:W-:-:S02]  /*0950*/  DSETP.GEU.AND P4, PT, R22, RZ, PT ;  /* 0x000000ff1600722a */ /* 0x000fc40003f8e000 */
[----:B------:R-:W-:Y:S02]  /*0960*/  DADD R30, -RZ, -R24 ;  /* 0x00000000ff1e7229 */ /* 0x000fe40000000918 */
[----:B------:R-:W-:Y:S01]  /*0970*/  DSETP.GEU.AND P5, PT, R24, RZ, PT ;  /* 0x000000ff1800722a */ /* 0x000fe20003fae000 */
[----:B------:R-:W-:Y:S02]  /*0980*/  FSEL R20, R26, R20, !P3 ;  /* 0x000000141a147208 */ /* 0x000fe40005800000 */
[----:B------:R-:W-:Y:S01]  /*0990*/  FSEL R21, R27, R21, !P3 ;  /* 0x000000151b157208 */ /* 0x000fe20005800000 */
[C---:B------:R-:W-:Y:S01]  /*09a0*/  DADD R26, -R32.reuse, 1 ;  /* 0x3ff00000201a7429 */ /* 0x040fe20000000100 */
[----:B------:R-:W-:Y:S01]  /*09b0*/  FSEL R22, R28, R22, !P4 ;  /* 0x000000161c167208 */ /* 0x000fe20006000000 */
[----:B------:R-:W-:Y:S01]  /*09c0*/  DSETP.GEU.AND P3, PT, R32, 1, PT ;  /* 0x3ff000002000742a */ /* 0x000fe20003f6e000 */
[----:B------:R-:W-:Y:S02]  /*09d0*/  FSEL R23, R29, R23, !P4 ;  /* 0x000000171d177208 */ /* 0x000fe40006000000 */
[----:B------:R-:W-:Y:S01]  /*09e0*/  FSEL R24, R30, R24, !P5 ;  /* 0x000000181e187208 */ /* 0x000fe20006800000 */
[C---:B------:R-:W-:Y:S01]  /*09f0*/  DSETP.GEU.AND P2, PT, R20.reuse, 1, PT ;  /* 0x3ff000001400742a */ /* 0x040fe20003f4e000 */
[----:B------:R-:W-:Y:S01]  /*0a00*/  FSEL R25, R31, R25, !P5 ;  /* 0x000000191f197208 */ /* 0x000fe20006800000 */
[----:B------:R-:W-:Y:S01]  /*0a10*/  DADD R20, -R20, 1 ;  /* 0x3ff0000014147429 */ /* 0x000fe20000000100 */
[----:B------:R-:W-:Y:S01]  /*0a20*/  IMAD R31, R12, 0x8, R5 ;  /* 0x000000080c1f7824 */ /* 0x000fe200078e0205 */
[C---:B------:R-:W-:Y:S01]  /*0a30*/  DSETP.GEU.AND P4, PT, R22.reuse, 1, PT ;  /* 0x3ff000001600742a */ /* 0x040fe20003f8e000 */
[----:B------:R-:W-:Y:S01]  /*0a40*/  FSEL R26, R26, RZ, !P3 ;  /* 0x000000ff1a1a7208 */ /* 0x000fe20005800000 */
[----:B------:R-:W-:Y:S01]  /*0a50*/  DADD R28, -R22, 1 ;  /* 0x3ff00000161c7429 */ /* 0x000fe20000000100 */
[----:B------:R-:W-:Y:S01]  /*0a60*/  FSEL R27, R27, RZ, !P3 ;  /* 0x000000ff1b1b7208 */ /* 0x000fe20005800000 */
[----:B------:R-:W-:-:S02]  /*0a70*/  DADD R22, -R24, 1 ;  /* 0x3ff0000018167429 */ /* 0x000fc40000000100 */
[----:B------:R-:W-:Y:S02]  /*0a80*/  DSETP.GEU.AND P3, PT, R24, 1, PT ;  /* 0x3ff000001800742a */ /* 0x000fe40003f6e000 */
[----:B------:R-:W-:Y:S01]  /*0a90*/  FSEL R20, R20, RZ, !P2 ;  /* 0x000000ff14147208 */ /* 0x000fe20005000000 */
[----:B------:R-:W-:Y:S01]  /*0aa0*/  DADD R16, R26, R16 ;  /* 0x000000001a107229 */ /* 0x000fe20000000010 */
[----:B------:R-:W-:Y:S01]  /*0ab0*/  FSEL R21, R21, RZ, !P2 ;  /* 0x000000ff15157208 */ /* 0x000fe20005000000 */
[----:B------:R0:W-:Y:S01]  /*0ac0*/  STS.64 [R31], R26 ;  /* 0x0000001a1f007388 */ /* 0x0001e20000000a00 */
[----:B------:R-:W-:Y:S02]  /*0ad0*/  FSEL R24, R28, RZ, !P4 ;  /* 0x000000ff1c187208 */ /* 0x000fe40006000000 */
[----:B------:R-:W-:Y:S01]  /*0ae0*/  FSEL R25, R29, RZ, !P4 ;  /* 0x000000ff1d197208 */ /* 0x000fe20006000000 */
[----:B------:R0:W-:Y:S01]  /*0af0*/  STS.64 [R31+0x8], R20 ;  /* 0x000008141f007388 */ /* 0x0001e20000000a00 */
[----:B------:R-:W-:Y:S01]  /*0b00*/  FSEL R22, R22, RZ, !P3 ;  /* 0x000000ff16167208 */ /* 0x000fe20005800000 */
[----:B------:R-:W-:Y:S01]  /*0b10*/  DADD R16, R16, R20 ;  /* 0x0000000010107229 */ /* 0x000fe20000000014 */
[----:B------:R-:W-:Y:S01]  /*0b20*/  FSEL R23, R23, RZ, !P3 ;  /* 0x000000ff17177208 */ /* 0x000fe20005800000 */
[----:B------:R0:W-:Y:S01]  /*0b30*/  STS.64 [R31+0x10], R24 ;  /* 0x000010181f007388 */ /* 0x0001e20000000a00 */
[----:B------:R-:W-:-:S03]  /*0b40*/  ISETP.NE.AND P2, PT, R10, RZ, PT ;  /* 0x000000ff0a00720c */ /* 0x000fc60003f45270 */
[----:B------:R0:W-:Y:S02]  /*0b50*/  STS.64 [R31+0x18], R22 ;  /* 0x000018161f007388 */ /* 0x0001e40000000a00 */
[----:B------:R-:W-:-:S08]  /*0b60*/  DADD R16, R16, R24 ;  /* 0x0000000010107229 */ /* 0x000fd00000000018 */
[----:B------:R-:W-:Y:S01]  /*0b70*/  DADD R16, R16, R22 ;  /* 0x0000000010107229 */ /* 0x000fe20000000016 */
[----:B------:R-:W-:Y:S10]  /*0b80*/  @P2 BRA `(.L_x_1096) ;  /* 0xfffffff800fc2947 */ /* 0x000ff4000383ffff */
.L_x_1095:
[----:B------:R-:W-:Y:S05]  /*0b90*/  BSYNC B2 ;  /* 0x0000000000027941 */ /* 0x000fea0003800000 */
.L_x_1094:
[----:B------:R-:W-:Y:S05]  /*0ba0*/  @!P1 BRA `(.L_x_1093) ;  /* 0x00000000005c9947 */ /* 0x000fea0003800000 */
[----:B------:R-:W1:Y:S01]  /*0bb0*/  S2R R10, SR_CgaCtaId ;  /* 0x00000000000a7919 */ /* 0x000e620000008800 */
[----:B------:R-:W-:-:S04]  /*0bc0*/  MOV R5, 0x400 ;  /* 0x0000040000057802 */ /* 0x000fc80000000f00 */
[----:B-1----:R-:W-:-:S07]  /*0bd0*/  LEA R5, R10, R5, 0x18 ;  /* 0x000000050a057211 */ /* 0x002fce00078ec0ff */
.L_x_1097:
[----:B01----:R0:W1:Y:S01]  /*0be0*/  I2F.F64 R20, R4 ;  /* 0x0000000400147312 */ /* 0x0030620000201c00 */
[----:B------:R-:W-:Y:S02]  /*0bf0*/  IMAD.IADD R10, R37, 0x1, R4 ;  /* 0x00000001250a7824 */ /* 0x000fe400078e0204 */
[----:B------:R-:W-:Y:S01]  /*0c00*/  VIADD R6, R6, 0xffffffff ;  /* 0xffffffff06067836 */ /* 0x000fe20000000000 */
[----:B0-----:R-:W-:Y:S01]  /*0c10*/  IADD3 R4, R4, 0x1, RZ ;  /* 0x0000000104047810 */ /* 0x001fe20007ffe0ff */
[----:B-1----:R-:W-:-:S08]  /*0c20*/  DADD R20, R8, R20 ;  /* 0x0000000008147229 */ /* 0x002fd00000000014 */
[----:B------:R-:W-:-:S08]  /*0c30*/  DADD R20, R20, 0.5 ;  /* 0x3fe0000014147429 */ /* 0x000fd00000000000 */
[----:B------:R-:W-:-:S08]  /*0c40*/  DMUL R20, R20, R18 ;  /* 0x0000001214147228 */ /* 0x000fd00000000000 */
[----:B------:R-:W-:Y:S02]  /*0c50*/  DADD R22, -RZ, -R20 ;  /* 0x00000000ff167229 */ /* 0x000fe40000000914 */
[----:B------:R-:W-:-:S08]  /*0c60*/  DSETP.GEU.AND P1, PT, R20, RZ, PT ;  /* 0x000000ff1400722a */ /* 0x000fd00003f2e000 */
[----:B------:R-:W-:Y:S02]  /*0c70*/  FSEL R20, R22, R20, !P1 ;  /* 0x0000001416147208 */ /* 0x000fe40004800000 */
[----:B------:R-:W-:-:S06]  /*0c80*/  FSEL R21, R23, R21, !P1 ;  /* 0x0000001517157208 */ /* 0x000fcc0004800000 */
[C---:B------:R-:W-:Y:S02]  /*0c90*/  DADD R22, -R20.reuse, 1 ;  /* 0x3ff0000014167429 */ /* 0x040fe40000000100 */
[----:B------:R-:W-:-:S08]  /*0ca0*/  DSETP.GEU.AND P1, PT, R20, 1, PT ;  /* 0x3ff000001400742a */ /* 0x000fd00003f2e000 */
[----:B------:R-:W-:Y:S01]  /*0cb0*/  FSEL R21, R23, RZ, !P1 ;  /* 0x000000ff17157208 */ /* 0x000fe20004800000 */
[----:B------:R-:W-:Y:S01]  /*0cc0*/  IMAD R23, R10, 0x8, R5 ;  /* 0x000000080a177824 */ /* 0x000fe200078e0205 */
[----:B------:R-:W-:Y:S02]  /*0cd0*/  FSEL R20, R22, RZ, !P1 ;  /* 0x000000ff16147208 */ /* 0x000fe40004800000 */
[----:B------:R-:W-:-:S03]  /*0ce0*/  ISETP.NE.AND P1, PT, R6, RZ, PT ;  /* 0x000000ff0600720c */ /* 0x000fc60003f25270 */
[----:B------:R1:W-:Y:S01]  /*0cf0*/  STS.64 [R23], R20 ;  /* 0x0000001417007388 */ /* 0x0003e20000000a00 */
[----:B------:R-:W-:-:S09]  /*0d00*/  DADD R16, R20, R16 ;  /* 0x0000000014107229 */ /* 0x000fd20000000010 */
[----:B------:R-:W-:Y:S05]  /*0d10*/  @P1 BRA `(.L_x_1097) ;  /* 0xfffffffc00b01947 */ /* 0x000fea000383ffff */
.L_x_1093:
[----:B------:R-:W-:Y:S05]  /*0d20*/  BSYNC B1 ;  /* 0x0000000000017941 */ /* 0x000fea0003800000 */
.L_x_1092:
        /* <DEDUP_REMOVED lines=12> */
.L_x_1112:
[----:B------:R-:W-:Y:S01]  /*0df0*/  DSETP.NEU.AND P0, PT, R16, RZ, PT ;  /* 0x000000ff1000722a */ /* 0x000fe20003f0d000 */
[----:B------:R-:W-:Y:S01]  /*0e00*/  VIADD R10, R10, 0xfffffffc ;  /* 0xfffffffc0a0a7836 */ /* 0x000fe20000000000 */
[----:B------:R-:W-:Y:S04]  /*0e10*/  BSSY B4, `(.L_x_1102) ;  /* 0x0000064000047945 */ /* 0x000fe80003800000 */
[----:B------:R-:W-:-:S08]  /*0e20*/  ISETP.NE.AND P1, PT, R10, RZ, PT ;  /* 0x000000ff0a00720c */ /* 0x000fd00003f25270 */
[----:B--2---:R-:W-:Y:S05]  /*0e30*/  @!P0 BRA `(.L_x_1103) ;  /* 0x0000000400848947 */ /* 0x004fea0003800000 */
[----:B------:R-:W2:Y:S01]  /*0e40*/  S2UR UR5, SR_CgaCtaId ;  /* 0x00000000000579c3 */ /* 0x000ea20000008800 */
[----:B------:R-:W3:Y:S01]  /*0e50*/  MUFU.RCP64H R5, R17 ;  /* 0x0000001100057308 */ /* 0x000ee20000001800 */
[----:B------:R-:W-:Y:S01]  /*0e60*/  UMOV UR4, 0x400 ;  /* 0x0000040000047882 */ /* 0x000fe20000000000 */
[----:B------:R-:W-:Y:S01]  /*0e70*/  IMAD.IADD R9, R37, 0x1, R8 ;  /* 0x0000000125097824 */ /* 0x000fe200078e0208 */
[----:B------:R-:W-:Y:S01]  /*0e80*/  BSSY B5, `(.L_x_1104) ;  /* 0x0000015000057945 */ /* 0x000fe20003800000 */
[----:B------:R-:W-:-:S06]  /*0e90*/  IMAD.MOV.U32 R4, RZ, RZ, 0x1 ;  /* 0x00000001ff047424 */ /* 0x000fcc00078e00ff */
[----:B---3--:R-:W-:Y:S01]  /*0ea0*/  DFMA R18, R4, -R16, 1 ;  /* 0x3ff000000412742b */ /* 0x008fe20000000810 */
[----:B--2---:R-:W-:-:S07]  /*0eb0*/  ULEA UR4, UR5, UR4, 0x18 ;  /* 0x0000000405047291 */ /* 0x004fce000f8ec03f */
[----:B------:R-:W-:Y:S01]  /*0ec0*/  DFMA R18, R18, R18, R18 ;  /* 0x000000121212722b */ /* 0x000fe20000000012 */
[----:B------:R-:W-:-:S07]  /*0ed0*/  LEA R9, R9, UR4, 0x3 ;  /* 0x0000000409097c11 */ /* 0x000fce000f8e18ff */
[----:B------:R-:W-:Y:S01]  /*0ee0*/  DFMA R18, R4, R18, R4 ;  /* 0x000000120412722b */ /* 0x000fe20000000004 */
[----:B01----:R-:W0:Y:S07]  /*0ef0*/  LDS.64 R22, [R9] ;  /* 0x0000000009167984 */ /* 0x003e2e0000000a00 */
        /* <DEDUP_REMOVED lines=12> */
[----:B------:R-:W-:Y:S05]  /*0fc0*/  CALL.REL.NOINC `($__internal_14_$__cuda_sm20_div_rn_f64_full) ;  /* 0x00000034007c7944 */ /* 0x000fea0003c00000 */
.L_x_1105:
[----:B------:R-:W-:Y:S05]  /*0fd0*/  BSYNC B5 ;  /* 0x0000000000057941 */ /* 0x000fea0003800000 */
.L_x_1104:
        /* <DEDUP_REMOVED lines=20> */
[----:B------:R-:W-:Y:S05]  /*1120*/  CALL.REL.NOINC `($__internal_14_$__cuda_sm20_div_rn_f64_full) ;  /* 0x0000003400247944 */ /* 0x000fea0003c00000 */
[----:B------:R-:W-:Y:S02]  /*1130*/  IMAD.MOV.U32 R4, RZ, RZ, R18 ;  /* 0x000000ffff047224 */ /* 0x000fe400078e0012 */
[----:B------:R-:W-:-:S07]  /*1140*/  IMAD.MOV.U32 R5, RZ, RZ, R19 ;  /* 0x000000ffff057224 */ /* 0x000fce00078e0013 */
.L_x_1107:
[----:B------:R-:W-:Y:S05]  /*1150*/  BSYNC B5 ;  /* 0x0000000000057941 */ /* 0x000fea0003800000 */
.L_x_1106:
        /* <DEDUP_REMOVED lines=20> */
[----:B------:R-:W-:Y:S05]  /*12a0*/  CALL.REL.NOINC `($__internal_14_$__cuda_sm20_div_rn_f64_full) ;  /* 0x0000003000c47944 */ /* 0x000fea0003c00000 */
.L_x_1109:
[----:B------:R-:W-:Y:S05]  /*12b0*/  BSYNC B5 ;  /* 0x0000000000057941 */ /* 0x000fea0003800000 */
.L_x_1108:
        /* <DEDUP_REMOVED lines=23> */
.L_x_1111:
[----:B------:R-:W-:Y:S05]  /*1430*/  BSYNC B5 ;  /* 0x0000000000057941 */ /* 0x000fea0003800000 */
.L_x_1110:
[----:B------:R2:W-:Y:S02]  /*1440*/  STS.64 [R9+0x18], R4 ;  /* 0x0000180409007388 */ /* 0x0005e40000000a00 */
.L_x_1103:
[----:B------:R-:W-:Y:S05]  /*1450*/  BSYNC B4 ;  /* 0x0000000000047941 */ /* 0x000fea0003800000 */
.L_x_1102:
[----:B------:R-:W-:Y:S01]  /*1460*/  VIADD R8, R8, 0x4 ;  /* 0x0000000408087836 */ /* 0x000fe20000000000 */
[----:B------:R-:W-:Y:S06]  /*1470*/  @P1 BRA `(.L_x_1112) ;  /* 0xfffffff8005c1947 */ /* 0x000fec000383ffff */
.L_x_1101:
[----:B------:R-:W-:Y:S05]  /*1480*/  BSYNC B3 ;  /* 0x0000000000037941 */ /* 0x000fea0003800000 */
.L_x_1100:
[----:B------:R-:W-:-:S13]  /*1490*/  ISETP.NE.AND P0, PT, R6, RZ, PT ;  /* 0x000000ff0600720c */ /* 0x000fda0003f05270 */
[----:B------:R-:W-:Y:S05]  /*14a0*/  @!P0 BRA `(.L_x_1099) ;  /* 0x0000000000948947 */ /* 0x000fea0003800000 */
.L_x_1117:
[----:B------:R-:W-:Y:S01]  /*14b0*/  DSETP.NEU.AND P0, PT, R16, RZ, PT ;  /* 0x000000ff1000722a */ /* 0x000fe20003f0d000 */
[----:B------:R-:W-:-:S13]  /*14c0*/  BSSY B3, `(.L_x_1113) ;  /* 0x000001f000037945 */ /* 0x000fda0003800000 */
[----:B---3--:R-:W-:Y:S05]  /*14d0*/  @!P0 BRA `(.L_x_1114) ;  /* 0x0000000000748947 */ /* 0x008fea0003800000 */
[----:B------:R-:W3:Y:S01]  /*14e0*/  S2UR UR5, SR_CgaCtaId ;  /* 0x00000000000579c3 */ /* 0x000ee20000008800 */
[----:B--2---:R-:W2:Y:S01]  /*14f0*/  MUFU.RCP64H R5, R17 ;  /* 0x0000001100057308 */ /* 0x004ea20000001800 */
[----:B------:R-:W-:Y:S01]  /*1500*/  UMOV UR4, 0x400 ;  /* 0x0000040000047882 */ /* 0x000fe20000000000 */
[----:B------:R-:W-:Y:S01]  /*1510*/  IADD3 R9, R37, R8, RZ ;  /* 0x0000000825097210 */ /* 0x000fe20007ffe0ff */
[----:B------:R-:W-:Y:S01]  /*1520*/  IMAD.MOV.U32 R4, RZ, RZ, 0x1 ;  /* 0x00000001ff047424 */ /* 0x000fe200078e00ff */
[----:B------:R-:W-:Y:S05]  /*1530*/  BSSY B4, `(.L_x_1115) ;  /* 0x0000016000047945 */ /* 0x000fea0003800000 */
[----:B--2---:R-:W-:Y:S01]  /*1540*/  DFMA R18, R4, -R16, 1 ;  /* 0x3ff000000412742b */ /* 0x004fe20000000810 */
[----:B---3--:R-:W-:-:S07]  /*1550*/  ULEA UR4, UR5, UR4, 0x18 ;  /* 0x0000000405047291 */ /* 0x008fce000f8ec03f */
        /* <DEDUP_REMOVED lines=16> */
[----:B------:R-:W-:Y:S05]  /*1660*/  CALL.REL.NOINC `($__internal_14_$__cuda_sm20_div_rn_f64_full) ;  /* 0x0000002c00d47944 */ /* 0x000fea0003c00000 */
[----:B------:R-:W-:Y:S02]  /*1670*/  IMAD.MOV.U32 R4, RZ, RZ, R18 ;  /* 0x000000ffff047224 */ /* 0x000fe400078e0012 */
[----:B------:R-:W-:-:S07]  /*1680*/  IMAD.MOV.U32 R5, RZ, RZ, R19 ;  /* 0x000000ffff057224 */ /* 0x000fce00078e0013 */
.L_x_1116:
[----:B------:R-:W-:Y:S05]  /*1690*/  BSYNC B4 ;  /* 0x0000000000047941 */ /* 0x000fea0003800000 */
.L_x_1115:
[----:B------:R3:W-:Y:S02]  /*16a0*/  STS.64 [R9], R4 ;  /* 0x0000000409007388 */ /* 0x0007e40000000a00 */
.L_x_1114:
[----:B------:R-:W-:Y:S05]  /*16b0*/  BSYNC B3 ;  /* 0x0000000000037941 */ /* 0x000fea0003800000 */
.L_x_1113:
[----:B------:R-:W-:Y:S02]  /*16c0*/  VIADD R6, R6, 0xffffffff ;  /* 0xffffffff06067836 */ /* 0x000fe40000000000 */
[----:B------:R-:W-:-:S03]  /*16d0*/  VIADD R8, R8, 0x1 ;  /* 0x0000000108087836 */ /* 0x000fc60000000000 */
[----:B------:R-:W-:-:S13]  /*16e0*/  ISETP.NE.AND P0, PT, R6, RZ, PT ;  /* 0x000000ff0600720c */ /* 0x000fda0003f05270 */
[----:B------:R-:W-:Y:S05]  /*16f0*/  @P0 BRA `(.L_x_1117) ;  /* 0xfffffffc006c0947 */ /* 0x000fea000383ffff */
.L_x_1099:
[----:B------:R-:W-:Y:S05]  /*1700*/  BSYNC B2 ;  /* 0x0000000000027941 */ /* 0x000fea0003800000 */
.L_x_1098:
[----:B------:R-:W-:-:S13]  /*1710*/  ISETP.GE.AND P0, PT, R7, R8, PT ;  /* 0x000000080700720c */ /* 0x000fda0003f06270 */
[----:B------:R-:W-:Y:S05]  /*1720*/  @!P0 BRA `(.L_x_1090) ;  /* 0x00000000007c8947 */ /* 0x000fea0003800000 */
[----:B--23--:R-:W-:Y:S01]  /*1730*/  IADD3 R4, -R8, 0x1, R7 ;  /* 0x0000000108047810 */ /* 0x00cfe20007ffe107 */
[----:B------:R-:W-:Y:S01]  /*1740*/  BSSY B1, `(.L_x_1118) ;  /* 0x000000f000017945 */ /* 0x000fe20003800000 */
[----:B------:R-:W-:Y:S02]  /*1750*/  IADD3 R5, R7, -R8, RZ ;  /* 0x8000000807057210 */ /* 0x000fe40007ffe0ff */
[----:B------:R-:W-:Y:S02]  /*1760*/  LOP3.LUT P0, R4, R4, 0x3, RZ, 0xc0, !PT ;  /* 0x0000000304047812 */ /* 0x000fe4000780c0ff */
[----:B------:R-:W-:-:S11]  /*1770*/  ISETP.GE.U32.AND P1, PT, R5, 0x3, PT ;  /* 0x000000030500780c */ /* 0x000fd60003f26070 */
[----:B------:R-:W-:Y:S05]  /*1780*/  @!P0 BRA `(.L_x_1119) ;  /* 0x0000000000288947 */ /* 0x000fea0003800000 */
[----:B------:R-:W2:Y:S01]  /*1790*/  S2R R6, SR_CgaCtaId ;  /* 0x0000000000067919 */ /* 0x000ea20000008800 */
[----:B------:R-:W-:-:S04]  /*17a0*/  MOV R5, 0x400 ;  /* 0x0000040000057802 */ /* 0x000fc80000000f00 */
[----:B--2---:R-:W-:-:S07]  /*17b0*/  LEA R6, R6, R5, 0x18 ;  /* 0x0000000506067211 */ /* 0x004fce00078ec0ff */
.L_x_1120:
[----:B------:R-:W-:Y:S02]  /*17c0*/  IMAD.IADD R5, R37, 0x1, R8 ;  /* 0x0000000125057824 */ /* 0x000fe400078e0208 */
[----:B------:R-:W-:Y:S02]  /*17d0*/  VIADD R4, R4, 0xffffffff ;  /* 0xffffffff04047836 */ /* 0x000fe40000000000 */
[----:B------:R-:W-:Y:S02]  /*17e0*/  IMAD R5, R5, 0x8, R6 ;  /* 0x0000000805057824 */ /* 0x000fe400078e0206 */
[----:B------:R-:W-:Y:S01]  /*17f0*/  VIADD R8, R8, 0x1 ;  /* 0x0000000108087836 */ /* 0x000fe20000000000 */
[----:B------:R-:W-:Y:S02]  /*1800*/  ISETP.NE.AND P0, PT, R4, RZ, PT ;  /* 0x000000ff0400720c */ /* 0x000fe40003f05270 */
[----:B------:R2:W-:Y:S11]  /*1810*/  STS.64 [R5], RZ ;  /* 0x000000ff05007388 */ /* 0x0005f60000000a00 */
[----:B--2---:R-:W-:Y:S05]  /*1820*/  @P0 BRA `(.L_x_1120) ;  /* 0xfffffffc00e40947 */ /* 0x004fea000383ffff */
.L_x_1119:
[----:B------:R-:W-:Y:S05]  /*1830*/  BSYNC B1 ;  /* 0x0000000000017941 */ /* 0x000fea0003800000 */
.L_x_1118:
[----:B------:R-:W-:Y:S05]  /*1840*/  @!P1 BRA `(.L_x_1090) ;  /* 0x0000000000349947 */ /* 0x000fea0003800000 */
[----:B------:R-:W2:Y:S01]  /*1850*/  S2R R5, SR_CgaCtaId ;  /* 0x0000000000057919 */ /* 0x000ea20000008800 */
[----:B------:R-:W-:-:S04]  /*1860*/  MOV R4, 0x400 ;  /* 0x0000040000047802 */ /* 0x000fc80000000f00 */
[----:B--2---:R-:W-:-:S07]  /*1870*/  LEA R5, R5, R4, 0x18 ;  /* 0x0000000405057211 */ /* 0x004fce00078ec0ff */
.L_x_1121:
        /* <DEDUP_REMOVED lines=10> */
.L_x_1090:
[----:B------:R-:W-:Y:S05]  /*1920*/  BSYNC B0 ;  /* 0x0000000000007941 */ /* 0x000fea0003800000 */
.L_x_1089:
[----:B--23--:R-:W2:Y:S01]  /*1930*/  S2R R4, SR_TID.X ;  /* 0x0000000000047919 */ /* 0x00cea20000002100 */
[----:B------:R-:W-:Y:S01]  /*1940*/  BSSY B0, `(.L_x_1122) ;  /* 0x000014e000007945 */ /* 0x000fe20003800000 */
[----:B--2---:R-:W-:-:S13]  /*1950*/  ISETP.NE.AND P0, PT, R4, RZ, PT ;  /* 0x000000ff0400720c */ /* 0x004fda0003f05270 */
[----:B------:R-:W-:Y:S05]  /*1960*/  @P0 BRA `(.L_x_1123) ;  /* 0x00000014002c0947 */ /* 0x000fea0003800000 */
[----:B------:R-:W2:Y:S01]  /*1970*/  LDC.64 R8, c[0x0][0x210] ;  /* 0x00008400ff087b82 */ /* 0x000ea20000000a00 */
[----:B------:R-:W3:Y:S01]  /*1980*/  I2F.F64 R4, R41 ;  /* 0x0000002900047312 */ /* 0x000ee20000201c00 */
[----:B--2---:R-:W-:Y:S02]  /*1990*/  DSETP.GE.AND P0, PT, R8, 1, PT ;  /* 0x3ff000000800742a */ /* 0x004fe40003f06000 */
[----:B---3--:R-:W-:Y:S01]  /*19a0*/  DFMA R14, -R14, R8, R4 ;  /* 0x000000080e0e722b */ /* 0x008fe20000000104 */
[----:B------:R-:W-:Y:S02]  /*19b0*/  IMAD.MOV.U32 R4, RZ, RZ, 0x0 ;  /* 0x00000000ff047424 */ /* 0x000fe400078e00ff */
[----:B------:R-:W-:-:S09]  /*19c0*/  IMAD.MOV.U32 R5, RZ, RZ, 0x3ff00000 ;  /* 0x3ff00000ff057424 */ /* 0x000fd200078e00ff */
[----:B------:R-:W-:Y:S05]  /*19d0*/  @!P0 BRA `(.L_x_1124) ;  /* 0x00000000004c8947 */ /* 0x000fea0003800000 */
[----:B------:R-:W2:Y:S02]  /*19e0*/  LDC R10, c[0x0][0x214] ;  /* 0x00008500ff0a7b82 */ /* 0x000ea40000000800 */
[----:B--2---:R-:W4:Y:S01]  /*19f0*/  MUFU.RCP64H R5, R10 ;  /* 0x0000000a00057308 */ /* 0x004f220000001800 */
[----:B------:R-:W-:-:S05]  /*1a00*/  VIADD R4, R10, 0x300402 ;  /* 0x003004020a047836 */ /* 0x000fca0000000000 */
[----:B------:R-:W-:Y:S01]  /*1a10*/  FSETP.GEU.AND P0, PT, |R4|, 5.8789094863358348022e-39, PT ;  /* 0x004004020400780b */ /* 0x000fe20003f0e200 */
[----:B----4-:R-:W-:-:S08]  /*1a20*/  DFMA R6, R4, -R8, 1 ;  /* 0x3ff000000406742b */ /* 0x010fd00000000808 */
        /* <DEDUP_REMOVED lines=11> */
[----:B01----:R-:W-:Y:S05]  /*1ae0*/  CALL.REL.NOINC `($__internal_13_$__cuda_sm20_dblrcp_rn_slowpath_v3) ;  /* 0x0000002800087944 */ /* 0x003fea0003c00000 */
[----:B------:R-:W-:Y:S01]  /*1af0*/  IMAD.MOV.U32 R4, RZ, RZ, R18 ;  /* 0x000000ffff047224 */ /* 0x000fe200078e0012 */
[----:B------:R-:W-:-:S07]  /*1b00*/  MOV R5, R19 ;  /* 0x0000001300057202 */ /* 0x000fce0000000f00 */
.L_x_1124:
[----:B------:R-:W-:Y:S01]  /*1b10*/  ISETP.GE.AND P0, PT, R13, 0x1, PT ;  /* 0x000000010d00780c */ /* 0x000fe20003f06270 */
[----:B------:R-:W-:Y:S01]  /*1b20*/  BSSY B1, `(.L_x_1125) ;  /* 0x000006c000017945 */ /* 0x000fe20003800000 */
[----:B----4-:R-:W-:-:S11]  /*1b30*/  CS2R R6, SRZ ;  /* 0x0000000000067805 */ /* 0x010fd6000001ff00 */
[----:B------:R-:W-:Y:S05]  /*1b40*/  @!P0 BRA `(.L_x_1126) ;  /* 0x0000000400a48947 */ /* 0x000fea0003800000 */
[----:B------:R-:W-:Y:S01]  /*1b50*/  LOP3.LUT R6, RZ, R2, RZ, 0x33, !PT ;  /* 0x00000002ff067212 */ /* 0x000fe200078e33ff */
[----:B------:R-:W-:Y:S01]  /*1b60*/  BSSY B2, `(.L_x_1127) ;  /* 0x000004f000027945 */ /* 0x000fe20003800000 */
[----:B------:R-:W-:Y:S01]  /*1b70*/  LOP3.LUT R12, R13, 0x3, RZ, 0xc0, !PT ;  /* 0x000000030d0c7812 */ /* 0x000fe200078ec0ff */
[----:B------:R-:W-:Y:S01]  /*1b80*/  IMAD.MOV.U32 R10, RZ, RZ, RZ ;  /* 0x000000ffff0a7224 */ /* 0x000fe200078e00ff */
[----:B------:R-:W-:Y:S02]  /*1b90*/  IADD3 R6, -R6, -0x2, -R41 ;  /* 0xfffffffe06067810 */ /* 0x000fe40007ffe929 */
[----:B------:R-:W-:Y:S02]  /*1ba0*/  ISETP.NE.AND P1, PT, R12, RZ, PT ;  /* 0x000000ff0c00720c */ /* 0x000fe40003f25270 */
[----:B------:R-:W-:Y:S02]  /*1bb0*/  ISETP.GE.U32.AND P2, PT, R6, 0x3, PT ;  /* 0x000000030600780c */ /* 0x000fe40003f46070 */
[----:B------:R-:W-:-:S11]  /*1bc0*/  CS2R R6, SRZ ;  /* 0x0000000000067805 */ /* 0x000fd6000001ff00 */
[----:B------:R-:W-:Y:S05]  /*1bd0*/  @!P2 BRA `(.L_x_1128) ;  /* 0x00000004001ca947 */ /* 0x000fea0003800000 */
[----:B------:R-:W2:Y:S01]  /*1be0*/  S2R R7, SR_CgaCtaId ;  /* 0x0000000000077919 */ /* 0x000ea20000008800 */
[----:B------:R-:W-:Y:S01]  /*1bf0*/  MOV R28, 0x400 ;  /* 0x00000400001c7802 */ /* 0x000fe20000000f00 */
[----:B------:R-:W-:Y:S02]  /*1c00*/  IMAD.IADD R29, R13, 0x1, -R12 ;  /* 0x000000010d1d7824 */ /* 0x000fe400078e0a0c */
[----:B------:R-:W-:Y:S01]  /*1c10*/  IMAD.MOV.U32 R10, RZ, RZ, RZ ;  /* 0x000000ffff0a7224 */ /* 0x000fe200078e00ff */
[----:B--2---:R-:W-:Y:S02]  /*1c20*/  LEA R28, R7, R28, 0x18 ;  /* 0x0000001c071c7211 */ /* 0x004fe400078ec0ff */
[----:B------:R-:W-:-:S07]  /*1c30*/  CS2R R6, SRZ ;  /* 0x0000000000067805 */ /* 0x000fce000001ff00 */
.L_x_1129:
[----:B--2---:R-:W2:Y:S01]  /*1c40*/  I2F.F64 R18, R10 ;  /* 0x0000000a00127312 */ /* 0x004ea20000201c00 */
[C---:B0-----:R-:W-:Y:S02]  /*1c50*/  VIADD R22, R10.reuse, 0x1 ;  /* 0x000000010a167836 */ /* 0x041fe40000000000 */
[C---:B-1----:R-:W-:Y:S02]  /*1c60*/  VIADD R23, R10.reuse, 0x2 ;  /* 0x000000020a177836 */ /* 0x042fe40000000000 */
[----:B------:R-:W-:Y:S02]  /*1c70*/  VIADD R26, R10, 0x3 ;  /* 0x000000030a1a7836 */ /* 0x000fe40000000000 */
[----:B------:R-:W-:Y:S01]  /*1c80*/  VIADD R29, R29, 0xfffffffc ;  /* 0xfffffffc1d1d7836 */ /* 0x000fe20000000000 */
[----:B------:R-:W0:Y:S01]  /*1c90*/  I2F.F64 R20, R22 ;  /* 0x0000001600147312 */ /* 0x000e220000201c00 */
[----:B--2---:R-:W-:-:S07]  /*1ca0*/  DADD R18, R14, R18 ;  /* 0x000000000e127229 */ /* 0x004fce0000000012 */
[----:B------:R-:W1:Y:S01]  /*1cb0*/  I2F.F64 R8, R23 ;  /* 0x0000001700087312 */ /* 0x000e620000201c00 */
[----:B0-----:R-:W-:-:S07]  /*1cc0*/  DADD R20, R14, R20 ;  /* 0x000000000e147229 */ /* 0x001fce0000000014 */
[----:B------:R-:W0:Y:S01]  /*1cd0*/  I2F.F64 R16, R26 ;  /* 0x0000001a00107312 */ /* 0x000e220000201c00 */
[----:B------:R-:W-:Y:S02]  /*1ce0*/  DADD R24, R18, 0.5 ;  /* 0x3fe0000012187429 */ /* 0x000fe40000000000 */
[----:B-1----:R-:W-:Y:S02]  /*1cf0*/  DADD R8, R14, R8 ;  /* 0x000000000e087229 */ /* 0x002fe40000000008 */
[----:B------:R-:W-:-:S04]  /*1d00*/  DADD R20, R20, 0.5 ;  /* 0x3fe0000014147429 */ /* 0x000fc80000000000 */
[-C--:B------:R-:W-:Y:S02]  /*1d10*/  DMUL R24, R24, R4.reuse ;  /* 0x0000000418187228 */ /* 0x080fe40000000000 */
[----:B0-----:R-:W-:Y:S02]  /*1d20*/  DADD R16, R14, R16 ;  /* 0x000000000e107229 */ /* 0x001fe40000000010 */
[----:B------:R-:W-:Y:S02]  /*1d30*/  DADD R8, R8, 0.5 ;  /* 0x3fe0000008087429 */ /* 0x000fe40000000000 */
[----:B------:R-:W-:Y:S02]  /*1d40*/  DMUL R20, R20, R4 ;  /* 0x0000000414147228 */ /* 0x000fe40000000000 */
[----:B------:R-:W-:Y:S02]  /*1d50*/  DADD R26, -RZ, -R24 ;  /* 0x00000000ff1a7229 */ /* 0x000fe40000000918 */
[----:B------:R-:W-:-:S02]  /*1d60*/  DADD R16, R16, 0.5 ;  /* 0x3fe0000010107429 */ /* 0x000fc40000000000 */
[-C--:B------:R-:W-:Y:S02]  /*1d70*/  DMUL R8, R8, R4.reuse ;  /* 0x0000000408087228 */ /* 0x080fe40000000000 */
[----:B------:R-:W-:Y:S02]  /*1d80*/  DSETP.GEU.AND P2, PT, R24, RZ, PT ;  /* 0x000000ff1800722a */ /* 0x000fe40003f4e000 */
[----:B------:R-:W-:Y:S02]  /*1d90*/  DADD R22, -RZ, -R20 ;  /* 0x00000000ff167229 */ /* 0x000fe40000000914 */
[----:B------:R-:W-:Y:S02]  /*1da0*/  DMUL R16, R16, R4 ;  /* 0x0000000410107228 */ /* 0x000fe40000000000 */
[----:B------:R-:W-:Y:S01]  /*1db0*/  DSETP.GEU.AND P3, PT, R20, RZ, PT ;  /* 0x000000ff1400722a */ /* 0x000fe20003f6e000 */
[----:B------:R-:W-:Y:S01]  /*1dc0*/  FSEL R26, R26, R24, !P2 ;  /* 0x000000181a1a7208 */ /* 0x000fe20005000000 */
[----:B------:R-:W-:Y:S01]  /*1dd0*/  DADD R18, -RZ, -R8 ;  /* 0x00000000ff127229 */ /* 0x000fe20000000908 */
[----:B------:R-:W-:Y:S01]  /*1de0*/  FSEL R27, R27, R25, !P2 ;  /* 0x000000191b1b7208 */ /* 0x000fe20005000000 */
[----:B------:R-:W-:-:S02]  /*1df0*/  DSETP.GEU.AND P4, PT, R8, RZ, PT ;  /* 0x000000ff0800722a */ /* 0x000fc40003f8e000 */
[----:B------:R-:W-:Y:S01]  /*1e00*/  DADD R24, -RZ, -R16 ;  /* 0x00000000ff187229 */ /* 0x000fe20000000910 */
[----:B------:R-:W-:Y:S01]  /*1e10*/  FSEL R20, R22, R20, !P3 ;  /* 0x0000001416147208 */ /* 0x000fe20005800000 */
[----:B------:R-:W-:Y:S01]  /*1e20*/  DSETP.GEU.AND P5, PT, R16, RZ, PT ;  /* 0x000000ff1000722a */ /* 0x000fe20003fae000 */
[----:B------:R-:W-:Y:S01]  /*1e30*/  FSEL R21, R23, R21, !P3 ;  /* 0x0000001517157208 */ /* 0x000fe20005800000 */
[C---:B------:R-:W-:Y:S02]  /*1e40*/  DADD R22, -R26.reuse, 1 ;  /* 0x3ff000001a167429 */ /* 0x040fe40000000100 */
[----:B------:R-:W-:Y:S01]  /*1e50*/  FSEL R8, R18, R8, !P4 ;  /* 0x0000000812087208 */ /* 0x000fe20006000000 */
[----:B------:R-:W-:Y:S01]  /*1e60*/  DSETP.GEU.AND P3, PT, R26, 1, PT ;  /* 0x3ff000001a00742a */ /* 0x000fe20003f6e000 */
[----:B------:R-:W-:Y:S01]  /*1e70*/  FSEL R9, R19, R9, !P4 ;  /* 0x0000000913097208 */ /* 0x000fe20006000000 */
[C---:B------:R-:W-:Y:S01]  /*1e80*/  DSETP.GEU.AND P2, PT, R20.reuse, 1, PT ;  /* 0x3ff000001400742a */ /* 0x040fe20003f4e000 */
[----:B------:R-:W-:Y:S01]  /*1e90*/  FSEL R18, R24, R16, !P5 ;  /* 0x0000001018127208 */ /* 0x000fe20006800000 */
[----:B------:R-:W-:Y:S01]  /*1ea0*/  DADD R20, -R20, 1 ;  /* 0x3ff0000014147429 */ /* 0x000fe20000000100 */
[----:B------:R-:W-:Y:S01]  /*1eb0*/  FSEL R19, R25, R17, !P5 ;  /* 0x0000001119137208 */ /* 0x000fe20006800000 */
[----:B------:R-:W-:Y:S01]  /*1ec0*/  IMAD.IADD R25, R35, 0x1, R10 ;  /* 0x0000000123197824 */ /* 0x000fe200078e020a */
[C---:B------:R-:W-:Y:S01]  /*1ed0*/  DSETP.GEU.AND P4, PT, R8.reuse, 1, PT ;  /* 0x3ff000000800742a */ /* 0x040fe20003f8e000 */
[----:B------:R-:W-:Y:S01]  /*1ee0*/  FSEL R16, R22, RZ, !P3 ;  /* 0x000000ff16107208 */ /* 0x000fe20005800000 */
[----:B------:R-:W-:Y:S01]  /*1ef0*/  DADD R8, -R8, 1 ;  /* 0x3ff0000008087429 */ /* 0x000fe20000000100 */
[----:B------:R-:W-:Y:S01]  /*1f00*/  FSEL R17, R23, RZ, !P3 ;  /* 0x000000ff17117208 */ /* 0x000fe20005800000 */
[C---:B------:R-:W-:Y:S01]  /*1f10*/  DADD R22, -R18.reuse, 1 ;  /* 0x3ff0000012167429 */ /* 0x040fe20000000100 */
[----:B------:R-:W-:Y:S01]  /*1f20*/  LEA R25, R25, R28, 0x3 ;  /* 0x0000001c19197211 */ /* 0x000fe200078e18ff */
[----:B------:R-:W-:Y:S01]  /*1f30*/  DSETP.GEU.AND P3, PT, R18, 1, PT ;  /* 0x3ff000001200742a */ /* 0x000fe20003f6e000 */
[----:B------:R-:W-:Y:S01]  /*1f40*/  VIADD R10, R10, 0x4 ;  /* 0x000000040a0a7836 */ /* 0x000fe20000000000 */
[----:B------:R-:W-:Y:S01]  /*1f50*/  FSEL R18, R20, RZ, !P2 ;  /* 0x000000ff14127208 */ /* 0x000fe20005000000 */
[----:B------:R-:W-:Y:S01]  /*1f60*/  DADD R6, R16, R6 ;  /* 0x0000000010067229 */ /* 0x000fe20000000006 */
[----:B------:R-:W-:Y:S01]  /*1f70*/  FSEL R19, R21, RZ, !P2 ;  /* 0x000000ff15137208 */ /* 0x000fe20005000000 */
[----:B------:R2:W-:Y:S01]  /*1f80*/  STS.64 [R25], R16 ;  /* 0x0000001019007388 */ /* 0x0005e20000000a00 */
[----:B------:R-:W-:-:S02]  /*1f90*/  FSEL R8, R8, RZ, !P4 ;  /* 0x000000ff08087208 */ /* 0x000fc40006000000 */
        /* <DEDUP_REMOVED lines=11> */
.L_x_1128:
[----:B------:R-:W-:Y:S05]  /*2050*/  BSYNC B2 ;  /* 0x0000000000027941 */ /* 0x000fea0003800000 */
.L_x_1127:
[----:B------:R-:W-:Y:S05]  /*2060*/  @!P1 BRA `(.L_x_1126) ;  /* 0x00000000005c9947 */ /* 0x000fea0003800000 */
[----:B--2---:R-:W2:Y:S01]  /*2070*/  S2R R9, SR_CgaCtaId ;  /* 0x0000000000097919 */ /* 0x004ea20000008800 */
[----:B------:R-:W-:-:S04]  /*2080*/  MOV R8, 0x400 ;  /* 0x0000040000087802 */ /* 0x000fc80000000f00 */
[----:B--2---:R-:W-:-:S07]  /*2090*/  LEA R18, R9, R8, 0x18 ;  /* 0x0000000809127211 */ /* 0x004fce00078ec0ff */
.L_x_1130:
[----:B---3--:R2:W3:Y:S01]  /*20a0*/  I2F.F64 R8, R10 ;  /* 0x0000000a00087312 */ /* 0x0084e20000201c00 */
[----:B------:R-:W-:Y:S02]  /*20b0*/  IMAD.IADD R19, R35, 0x1, R10 ;  /* 0x0000000123137824 */ /* 0x000fe400078e020a */
[----:B------:R-:W-:Y:S02]  /*20c0*/  VIADD R12, R12, 0xffffffff ;  /* 0xffffffff0c0c7836 */ /* 0x000fe40000000000 */
[----:B------:R-:W-:Y:S02]  /*20d0*/  IMAD R19, R19, 0x8, R18 ;  /* 0x0000000813137824 */ /* 0x000fe400078e0212 */
[----:B--2---:R-:W-:Y:S01]  /*20e0*/  VIADD R10, R10, 0x1 ;  /* 0x000000010a0a7836 */ /* 0x004fe20000000000 */
[----:B---3--:R-:W-:-:S08]  /*20f0*/  DADD R8, R14, R8 ;  /* 0x000000000e087229 */ /* 0x008fd00000000008 */
        /* <DEDUP_REMOVED lines=8> */
[----:B------:R-:W-:Y:S02]  /*2180*/  FSEL R8, R16, RZ, !P1 ;  /* 0x000000ff10087208 */ /* 0x000fe40004800000 */
[----:B------:R-:W-:Y:S02]  /*2190*/  FSEL R9, R17, RZ, !P1 ;  /* 0x000000ff11097208 */ /* 0x000fe40004800000 */
[----:B------:R-:W-:-:S03]  /*21a0*/  ISETP.NE.AND P1, PT, R12, RZ, PT ;  /* 0x000000ff0c00720c */ /* 0x000fc60003f25270 */
[----:B------:R3:W-:Y:S01]  /*21b0*/  STS.64 [R19], R8 ;  /* 0x0000000813007388 */ /* 0x0007e20000000a00 */
[----:B------:R-:W-:-:S09]  /*21c0*/  DADD R6, R8, R6 ;  /* 0x0000000008067229 */ /* 0x000fd20000000006 */
[----:B------:R-:W-:Y:S05]  /*21d0*/  @P1 BRA `(.L_x_1130) ;  /* 0xfffffffc00b01947 */ /* 0x000fea000383ffff */
.L_x_1126:
[----:B------:R-:W-:Y:S05]  /*21e0*/  BSYNC B1 ;  /* 0x0000000000017941 */ /* 0x000fea0003800000 */
.L_x_1125:
[----:B------:R-:W-:Y:S01]  /*21f0*/  BSSY B2, `(.L_x_1131) ;  /* 0x00000a1000027945 */ /* 0x000fe20003800000 */
[----:B--23--:R-:W-:-:S03]  /*2200*/  IMAD.MOV.U32 R8, RZ, RZ, RZ ;  /* 0x000000ffff087224 */ /* 0x00cfc600078e00ff */
[----:B------:R-:W-:Y:S05]  /*2210*/  @!P0 BRA `(.L_x_1132) ;  /* 0x0000000800788947 */ /* 0x000fea0003800000 */
[----:B------:R-:W-:Y:S01]  /*2220*/  LOP3.LUT R2, RZ, R2, RZ, 0x33, !PT ;  /* 0x00000002ff027212 */ /* 0x000fe200078e33ff */
[----:B------:R-:W-:Y:S01]  /*2230*/  BSSY B3, `(.L_x_1133) ;  /* 0x0000075000037945 */ /* 0x000fe20003800000 */
[----:B------:R-:W-:Y:S02]  /*2240*/  MOV R8, RZ ;  /* 0x000000ff00087202 */ /* 0x000fe40000000f00 */
[----:B------:R-:W-:-:S04]  /*2250*/  IADD3 R2, -R2, -0x2, -R41 ;  /* 0xfffffffe02027810 */ /* 0x000fc80007ffe929 */
[----:B------:R-:W-:Y:S02]  /*2260*/  ISETP.GE.U32.AND P0, PT, R2, 0x3, PT ;  /* 0x000000030200780c */ /* 0x000fe40003f06070 */
[----:B------:R-:W-:-:S11]  /*2270*/  LOP3.LUT R2, R13, 0x3, RZ, 0xc0, !PT ;  /* 0x000000030d027812 */ /* 0x000fd600078ec0ff */
[----:B------:R-:W-:Y:S05]  /*2280*/  @!P0 BRA `(.L_x_1134) ;  /* 0x0000000400bc8947 */ /* 0x000fea0003800000 */
[----:B------:R-:W-:Y:S02]  /*2290*/  IMAD.IADD R9, R13, 0x1, -R2 ;  /* 0x000000010d097824 */ /* 0x000fe400078e0a02 */
[----:B------:R-:W-:-:S07]  /*22a0*/  IMAD.MOV.U32 R8, RZ, RZ, RZ ;  /* 0x000000ffff087224 */ /* 0x000fce00078e00ff */
.L_x_1145:
        /* <DEDUP_REMOVED lines=30> */
[----:B------:R-:W-:Y:S01]  /*2490*/  MOV R4, R18 ;  /* 0x0000001200047202 */ /* 0x000fe20000000f00 */
[----:B------:R-:W-:-:S07]  /*24a0*/  IMAD.MOV.U32 R5, RZ, RZ, R19 ;  /* 0x000000ffff057224 */ /* 0x000fce00078e0013 */
.L_x_1138:
[----:B------:R-:W-:Y:S05]  /*24b0*/  BSYNC B5 ;  /* 0x0000000000057941 */ /* 0x000fea0003800000 */
.L_x_1137:
        /* <DEDUP_REMOVED lines=23> */
.L_x_1140:
[----:B------:R-:W-:Y:S05]  /*2630*/  BSYNC B5 ;  /* 0x0000000000057941 */ /* 0x000fea0003800000 */
.L_x_1139:
        /* <DEDUP_REMOVED lines=21> */
[----:B------:R-:W-:Y:S02]  /*2790*/  IMAD.MOV.U32 R4, RZ, RZ, R18 ;  /* 0x000000ffff047224 */ /* 0x000fe400078e0012 */
[----:B------:R-:W-:-:S07]  /*27a0*/  IMAD.MOV.U32 R5, RZ, RZ, R19 ;  /* 0x000000ffff057224 */ /* 0x000fce00078e0013 */
.L_x_1142:
[----:B------:R-:W-:Y:S05]  /*27b0*/  BSYNC B5 ;  /* 0x0000000000057941 */ /* 0x000fea0003800000 */
.L_x_1141:
        /* <DEDUP_REMOVED lines=21> */
[----:B------:R-:W-:Y:S01]  /*2910*/  IMAD.MOV.U32 R14, RZ, RZ, R18 ;  /* 0x000000ffff0e7224 */ /* 0x000fe200078e0012 */
[----:B------:R-:W-:-:S07]  /*2920*/  MOV R15, R19 ;  /* 0x00000013000f7202 */ /* 0x000fce0000000f00 */
.L_x_1144:
[----:B------:R-:W-:Y:S05]  /*2930*/  BSYNC B5 ;  /* 0x0000000000057941 */ /* 0x000fea0003800000 */
.L_x_1143:
[----:B------:R2:W-:Y:S02]  /*2940*/  STS.64 [R10+0x18], R14 ;  /* 0x0000180e0a007388 */ /* 0x0005e40000000a00 */
.L_x_1136:
[----:B------:R-:W-:Y:S05]  /*2950*/  BSYNC B4 ;  /* 0x0000000000047941 */ /* 0x000fea0003800000 */
.L_x_1135:
[----:B------:R-:W-:Y:S01]  /*2960*/  VIADD R8, R8, 0x4 ;  /* 0x0000000408087836 */ /* 0x000fe20000000000 */
[----:B------:R-:W-:Y:S06]  /*2970*/  @P1 BRA `(.L_x_1145) ;  /* 0xfffffff8004c1947 */ /* 0x000fec000383ffff */
.L_x_1134:
[----:B------:R-:W-:Y:S05]  /*2980*/  BSYNC B3 ;  /* 0x0000000000037941 */ /* 0x000fea0003800000 */
.L_x_1133:
[----:B------:R-:W-:-:S13]  /*2990*/  ISETP.NE.AND P0, PT, R2, RZ, PT ;  /* 0x000000ff0200720c */ /* 0x000fda0003f05270 */
[----:B------:R-:W-:Y:S05]  /*29a0*/  @!P0 BRA `(.L_x_1132) ;  /* 0x0000000000948947 */ /* 0x000fea0003800000 */
.L_x_1150:
[----:B------:R-:W-:Y:S01]  /*29b0*/  DSETP.NEU.AND P0, PT, R6, RZ, PT ;  /* 0x000000ff0600722a */ /* 0x000fe20003f0d000 */
[----:B------:R-:W-:-:S13]  /*29c0*/  BSSY B3, `(.L_x_1146) ;  /* 0x000001f000037945 */ /* 0x000fda0003800000 */
[----:B---3--:R-:W-:Y:S05]  /*29d0*/  @!P0 BRA `(.L_x_1147) ;  /* 0x0000000000748947 */ /* 0x008fea0003800000 */
[----:B------:R-:W3:Y:S01]  /*29e0*/  S2UR UR5, SR_CgaCtaId ;  /* 0x00000000000579c3 */ /* 0x000ee20000008800 */
[----:B------:R-:W2:Y:S01]  /*29f0*/  MUFU.RCP64H R5, R7 ;  /* 0x0000000700057308 */ /* 0x000ea20000001800 */
[----:B------:R-:W-:Y:S01]  /*2a00*/  UMOV UR4, 0x400 ;  /* 0x0000040000047882 */ /* 0x000fe20000000000 */
[----:B------:R-:W-:Y:S01]  /*2a10*/  IMAD.IADD R9, R35, 0x1, R8 ;  /* 0x0000000123097824 */ /* 0x000fe200078e0208 */
[----:B------:R-:W-:Y:S01]  /*2a20*/  BSSY B4, `(.L_x_1148) ;  /* 0x0000017000047945 */ /* 0x000fe20003800000 */
[----:B------:R-:W-:-:S06]  /*2a30*/  IMAD.MOV.U32 R4, RZ, RZ, 0x1 ;  /* 0x00000001ff047424 */ /* 0x000fcc00078e00ff */
        /* <DEDUP_REMOVED lines=21> */
.L_x_1149:
[----:B------:R-:W-:Y:S05]  /*2b90*/  BSYNC B4 ;  /* 0x0000000000047941 */ /* 0x000fea0003800000 */
.L_x_1148:
[----:B------:R3:W-:Y:S02]  /*2ba0*/  STS.64 [R9], R4 ;  /* 0x0000000409007388 */ /* 0x0007e40000000a00 */
.L_x_1147:
[----:B------:R-:W-:Y:S05]  /*2bb0*/  BSYNC B3 ;  /* 0x0000000000037941 */ /* 0x000fea0003800000 */
.L_x_1146:
[----:B------:R-:W-:Y:S01]  /*2bc0*/  IADD3 R2, R2, -0x1, RZ ;  /* 0xffffffff02027810 */ /* 0x000fe20007ffe0ff */
[----:B------:R-:W-:-:S03]  /*2bd0*/  VIADD R8, R8, 0x1 ;  /* 0x0000000108087836 */ /* 0x000fc60000000000 */
[----:B------:R-:W-:-:S13]  /*2be0*/  ISETP.NE.AND P0, PT, R2, RZ, PT ;  /* 0x000000ff0200720c */ /* 0x000fda0003f05270 */
[----:B------:R-:W-:Y:S05]  /*2bf0*/  @P0 BRA `(.L_x_1150) ;  /* 0xfffffffc006c0947 */ /* 0x000fea000383ffff */
.L_x_1132:
[----:B------:R-:W-:Y:S05]  /*2c00*/  BSYNC B2 ;  /* 0x0000000000027941 */ /* 0x000fea0003800000 */
.L_x_1131:
        /* <DEDUP_REMOVED lines=8> */
[----:B------:R-:W3:Y:S01]  /*2c90*/  S2R R5, SR_CgaCtaId ;  /* 0x0000000000057919 */ /* 0x000ee20000008800 */
[----:B------:R-:W-:-:S04]  /*2ca0*/  MOV R4, 0x400 ;  /* 0x0000040000047802 */ /* 0x000fc80000000f00 */
[----:B---3--:R-:W-:-:S07]  /*2cb0*/  LEA R5, R5, R4, 0x18 ;  /* 0x0000000405057211 */ /* 0x008fce00078ec0ff */
.L_x_1153:
[----:B------:R-:W-:Y:S02]  /*2cc0*/  IMAD.IADD R4, R35, 0x1, R8 ;  /* 0x0000000123047824 */ /* 0x000fe400078e0208 */
[----:B------:R-:W-:Y:S02]  /*2cd0*/  VIADD R2, R2, 0xffffffff ;  /* 0xffffffff02027836 */ /* 0x000fe40000000000 */
[----:B------:R-:W-:Y:S02]  /*2ce0*/  IMAD R4, R4, 0x8, R5 ;  /* 0x0000000804047824 */ /* 0x000fe400078e0205 */
[----:B------:R-:W-:Y:S01]  /*2cf0*/  VIADD R8, R8, 0x1 ;  /* 0x0000000108087836 */ /* 0x000fe20000000000 */
[----:B------:R-:W-:Y:S02]  /*2d00*/  ISETP.NE.AND P0, PT, R2, RZ, PT ;  /* 0x000000ff0200720c */ /* 0x000fe40003f05270 */
[----:B------:R3:W-:Y:S11]  /*2d10*/  STS.64 [R4], RZ ;  /* 0x000000ff04007388 */ /* 0x0007f60000000a00 */
[----:B---3--:R-:W-:Y:S05]  /*2d20*/  @P0 BRA `(.L_x_1153) ;  /* 0xfffffffc00e40947 */ /* 0x008fea000383ffff */
.L_x_1152:
[----:B------:R-:W-:Y:S05]  /*2d30*/  BSYNC B1 ;  /* 0x0000000000017941 */ /* 0x000fea0003800000 */
.L_x_1151:
[----:B------:R-:W-:Y:S05]  /*2d40*/  @!P1 BRA `(.L_x_1123) ;  /* 0x0000000000349947 */ /* 0x000fea0003800000 */
[----:B------:R-:W3:Y:S01]  /*2d50*/  S2R R5, SR_CgaCtaId ;  /* 0x0000000000057919 */ /* 0x000ee20000008800 */
[----:B------:R-:W-:-:S04]  /*2d60*/  MOV R2, 0x400 ;  /* 0x0000040000027802 */ /* 0x000fc80000000f00 */
[----:B---3--:R-:W-:-:S07]  /*2d70*/  LEA R5, R5, R2, 0x18 ;  /* 0x0000000205057211 */ /* 0x008fce00078ec0ff */
.L_x_1154:
[----:B------:R-:W-:-:S05]  /*2d80*/  IMAD.IADD R2, R35, 0x1, R8 ;  /* 0x0000000123027824 */ /* 0x000fca00078e0208 */
[----:B---3--:R-:W-:Y:S01]  /*2d90*/  LEA R4, R2, R5, 0x3 ;  /* 0x0000000502047211 */ /* 0x008fe200078e18ff */
        /* <DEDUP_REMOVED lines=8> */
.L_x_1123:
[----:B------:R-:W-:Y:S05]  /*2e20*/  BSYNC B0 ;  /* 0x0000000000007941 */ /* 0x000fea0003800000 */
.L_x_1122:
[----:B---3--:R-:W3:Y:S01]  /*2e30*/  S2R R9, SR_CTAID.Z ;  /* 0x0000000000097919 */ /* 0x008ee20000002700 */
[----:B------:R-:W-:Y:S01]  /*2e40*/  ULDC UR4, c[0x0][0x228] ;  /* 0x00008a0000047ab9 */ /* 0x000fe20000000800 */
[----:B------:R-:W-:Y:S02]  /*2e50*/  ULDC UR5, c[0x0][0x230] ;  /* 0x00008c0000057ab9 */ /* 0x000fe40000000800 */
[----:B------:R-:W-:Y:S01]  /*2e60*/  UIMAD UR4, UR4, UR5, URZ ;  /* 0x00000005040472a4 */ /* 0x000fe2000f8e023f */
[----:B------:R-:W-:Y:S05]  /*2e70*/  BAR.SYNC.DEFER_BLOCKING 0x0 ;  /* 0x0000000000007b1d */ /* 0x000fea0000010000 */
[----:B---3--:R-:W-:-:S13]  /*2e80*/  ISETP.GE.AND P0, PT, R9, UR4, PT ;  /* 0x0000000409007c0c */ /* 0x008fda000bf06270 */
[----:B------:R-:W-:Y:S05]  /*2e90*/  @P0 EXIT ;  /* 0x000000000000094d */ /* 0x000fea0003800000 */
[----:B------:R-:W3:Y:S01]  /*2ea0*/  S2R R2, SR_TID.Y ;  /* 0x0000000000027919 */ /* 0x000ee20000002200 */
[----:B------:R-:W-:Y:S01]  /*2eb0*/  ULDC UR5, c[0x0][0x4] ;  /* 0x0000010000057ab9 */ /* 0x000fe20000000800 */
[----:B------:R-:W5:Y:S01]  /*2ec0*/  LDC R12, c[0x0][0x240] ;  /* 0x00009000ff0c7b82 */ /* 0x000f620000000800 */
[----:B------:R-:W-:Y:S01]  /*2ed0*/  ULDC.64 UR8, c[0x0][0x2a0] ;  /* 0x0000a80000087ab9 */ /* 0x000fe20000000a00 */
[----:B------:R-:W3:Y:S01]  /*2ee0*/  S2R R3, SR_CTAID.Y ;  /* 0x0000000000037919 */ /* 0x000ee20000002600 */
[----:B------:R-:W-:Y:S01]  /*2ef0*/  LOP3.LUT R0, RZ, R0, RZ, 0x33, !PT ;  /* 0x00000000ff007212 */ /* 0x000fe200078e33ff */
[----:B------:R-:W-:Y:S01]  /*2f00*/  VIADD R8, R39, 0x3 ;  /* 0x0000000327087836 */ /* 0x000fe20000000000 */
[----:B--2---:R-:W-:Y:S01]  /*2f10*/  LOP3.LUT R10, R11, 0x3, RZ, 0xc0, !PT ;  /* 0x000000030b0a7812 */ /* 0x004fe200078ec0ff */
[----:B------:R-:W2:Y:S01]  /*2f20*/  S2R R15, SR_TID.X ;  /* 0x00000000000f7919 */ /* 0x000ea20000002100 */
[--C-:B----4-:R-:W-:Y:S02]  /*2f30*/  IADD3 R6, -R0, -0x2, -R39.reuse ;  /* 0xfffffffe00067810 */ /* 0x110fe40007ffe927 */
[----:B------:R-:W-:Y:S01]  /*2f40*/  IADD3 R7, R10, R0, R39 ;  /* 0x000000000a077210 */ /* 0x000fe20007ffe027 */
[----:B------:R-:W2:Y:S04]  /*2f50*/  S2R R4, SR_CTAID.X ;  /* 0x0000000000047919 */ /* 0x000ea80000002500 */
[----:B------:R-:W-:-:S02]  /*2f60*/  VIADD R7, R7, 0x1 ;  /* 0x0000000107077836 */ /* 0x000fc40000000000 */
[----:B---3--:R-:W-:Y:S01]  /*2f70*/  IMAD R2, R3, UR5, R2 ;  /* 0x0000000503027c24 */ /* 0x008fe2000f8e0202 */
[----:B------:R-:W-:-:S04]  /*2f80*/  ULDC UR5, c[0x0][0x0] ;  /* 0x0000000000057ab9 */ /* 0x000fc80000000800 */
[----:B------:R-:W-:Y:S01]  /*2f90*/  SHF.R.S32.HI R3, RZ, 0x1f, R2 ;  /* 0x0000001fff037819 */ /* 0x000fe20000011402 */
[----:B--2---:R-:W-:Y:S01]  /*2fa0*/  IMAD R15, R4, UR5, R15 ;  /* 0x00000005040f7c24 */ /* 0x004fe2000f8e020f */
[----:B------:R-:W-:-:S03]  /*2fb0*/  ULDC UR5, c[0x0][0x238] ;  /* 0x00008e0000057ab9 */ /* 0x000fc60000000800 */
[----:B------:R-:W-:Y:S01]  /*2fc0*/  IMAD R3, R3, UR8, RZ ;  /* 0x0000000803037c24 */ /* 0x000fe2000f8e02ff */
[----:B------:R-:W-:Y:S01]  /*2fd0*/  UIADD3 UR5, UR5, -0x1, URZ ;  /* 0xffffffff05057890 */ /* 0x000fe2000fffe03f */
[----:B------:R-:W-:Y:S02]  /*2fe0*/  SHF.R.S32.HI R4, RZ, 0x1f, R15 ;  /* 0x0000001fff047819 */ /* 0x000fe4000001140f */
[C---:B------:R-:W-:Y:S02]  /*2ff0*/  IMAD R5, R2.reuse, UR9, R3 ;  /* 0x0000000902057c24 */ /* 0x040fe4000f8e0203 */
[----:B------:R-:W-:Y:S01]  /*3000*/  IMAD.WIDE.U32 R2, R2, UR8, RZ ;  /* 0x0000000802027c25 */ /* 0x000fe2000f8e00ff */
[----:B------:R-:W-:-:S03]  /*3010*/  ULDC.64 UR8, c[0x0][0x2a8] ;  /* 0x0000aa0000087ab9 */ /* 0x000fc60000000a00 */
[----:B------:R-:W-:Y:S02]  /*3020*/  IMAD R4, R4, UR8, RZ ;  /* 0x0000000804047c24 */ /* 0x000fe4000f8e02ff */
[----:B------:R-:W-:Y:S02]  /*3030*/  IMAD.IADD R3, R3, 0x1, R5 ;  /* 0x0000000103037824 */ /* 0x000fe400078e0205 */
[C---:B------:R-:W-:Y:S02]  /*3040*/  IMAD R5, R15.reuse, UR9, R4 ;  /* 0x000000090f057c24 */ /* 0x040fe4000f8e0204 */
[----:B------:R-:W-:-:S04]  /*3050*/  IMAD.WIDE.U32 R14, R15, UR8, R2 ;  /* 0x000000080f0e7c25 */ /* 0x000fc8000f8e0002 */
[----:B-----5:R-:W-:Y:S02]  /*3060*/  VIADD R4, R12, 0xffffffff ;  /* 0xffffffff0c047836 */ /* 0x020fe40000000000 */
[----:B------:R-:W-:-:S07]  /*3070*/  IMAD.IADD R5, R15, 0x1, R5 ;  /* 0x000000010f057824 */ /* 0x000fce00078e0205 */
.L_x_1163:
[----:B--2--5:R-:W2:Y:S01]  /*3080*/  LDC R16, c[0x0][0x230] ;  /* 0x00008c00ff107b82 */ /* 0x024ea20000000800 */
[----:B------:R-:W-:Y:S01]  /*3090*/  ULDC.64 UR8, c[0x0][0x290] ;  /* 0x0000a40000087ab9 */ /* 0x000fe20000000a00 */
[----:B------:R-:W-:Y:S01]  /*30a0*/  ULDC.64 UR10, c[0x0][0x260] ;  /* 0x00009800000a7ab9 */ /* 0x000fe20000000a00 */
[----:B------:R-:W-:Y:S01]  /*30b0*/  ULDC.64 UR12, c[0x0][0x220] ;  /* 0x00008800000c7ab9 */ /* 0x000fe20000000a00 */
[----:B------:R-:W-:Y:S01]  /*30c0*/  BSSY B0, `(.L_x_1155) ;  /* 0x00000c0000007945 */ /* 0x000fe20003800000 */
[----:B--2---:R-:W-:-:S04]  /*30d0*/  IABS R17, R16 ;  /* 0x0000001000117213 */ /* 0x004fc80000000000 */
[----:B------:R-:W2:Y:S08]  /*30e0*/  I2F.RP R0, R17 ;  /* 0x0000001100007306 */ /* 0x000eb00000209400 */
[----:B--2---:R-:W2:Y:S02]  /*30f0*/  MUFU.RCP R0, R0 ;  /* 0x0000000000007308 */ /* 0x004ea40000001000 */
[----:B--2---:R-:W-:-:S06]  /*3100*/  IADD3 R2, R0, 0xffffffe, RZ ;  /* 0x0ffffffe00027810 */ /* 0x004fcc0007ffe0ff */
[----:B---3--:R2:W3:Y:S02]  /*3110*/  F2I.FTZ.U32.TRUNC.NTZ R3, R2 ;  /* 0x0000000200037305 */ /* 0x0084e4000021f000 */
[----:B--2---:R-:W-:Y:S02]  /*3120*/  IMAD.MOV.U32 R2, RZ, RZ, RZ ;  /* 0x000000ffff027224 */ /* 0x004fe400078e00ff */
[----:B---3--:R-:W-:-:S04]  /*3130*/  IMAD.MOV R12, RZ, RZ, -R3 ;  /* 0x000000ffff0c7224 */ /* 0x008fc800078e0a03 */
[----:B------:R-:W-:Y:S01]  /*3140*/  IMAD R19, R12, R17, RZ ;  /* 0x000000110c137224 */ /* 0x000fe200078e02ff */
[----:B------:R-:W-:-:S03]  /*3150*/  IABS R12, R9 ;  /* 0x00000009000c7213 */ /* 0x000fc60000000000 */
        /* <DEDUP_REMOVED lines=11> */
[----:B------:R-:W-:-:S04]  /*3210*/  @P0 VIADD R3, R3, 0x1 ;  /* 0x0000000103030836 */ /* 0x000fc80000000000 */
[----:B------:R-:W-:Y:S02]  /*3220*/  IMAD.MOV.U32 R19, RZ, RZ, R3 ;  /* 0x000000ffff137224 */ /* 0x000fe400078e0003 */
[----:B------:R-:W-:-:S03]  /*3230*/  IMAD.MOV.U32 R3, RZ, RZ, R5 ;  /* 0x000000ffff037224 */ /* 0x000fc600078e0005 */
[----:B------:R-:W-:Y:S02]  /*3240*/  @!P2 IADD3 R19, -R19, RZ, RZ ;  /* 0x000000ff1313a210 */ /* 0x000fe40007ffe1ff */
[----:B------:R-:W-:Y:S02]  /*3250*/  @!P1 LOP3.LUT R19, RZ, R16, RZ, 0x33, !PT ;  /* 0x00000010ff139212 */ /* 0x000fe400078e33ff */
[----:B------:R-:W-:Y:S02]  /*3260*/  ISETP.GE.AND P1, PT, R13, 0x1, PT ;  /* 0x000000010d00780c */ /* 0x000fe40003f26270 */
[--C-:B------:R-:W-:Y:S01]  /*3270*/  SHF.R.S32.HI R12, RZ, 0x1f, R19.reuse ;  /* 0x0000001fff0c7819 */ /* 0x100fe20000011413 */
[----:B------:R-:W-:-:S04]  /*3280*/  IMAD.MOV R2, RZ, RZ, -R19 ;  /* 0x000000ffff027224 */ /* 0x000fc800078e0a13 */
[----:B01----:R-:W-:Y:S02]  /*3290*/  IMAD R23, R16, R2, R9 ;  /* 0x0000000210177224 */ /* 0x003fe400078e0209 */
[----:B------:R-:W-:Y:S02]  /*32a0*/  IMAD R0, R12, UR8, RZ ;  /* 0x000000080c007c24 */ /* 0x000fe4000f8e02ff */
[----:B------:R-:W-:Y:S01]  /*32b0*/  IMAD.MOV.U32 R2, RZ, RZ, R14 ;  /* 0x000000ffff027224 */ /* 0x000fe200078e000e */
[----:B------:R-:W-:Y:S01]  /*32c0*/  SHF.R.S32.HI R18, RZ, 0x1f, R23 ;  /* 0x0000001fff127819 */ /* 0x000fe20000011417 */
[C---:B------:R-:W-:Y:S02]  /*32d0*/  IMAD R17, R19.reuse, UR9, R0 ;  /* 0x0000000913117c24 */ /* 0x040fe4000f8e0200 */
[----:B------:R-:W-:Y:S01]  /*32e0*/  IMAD.WIDE.U32 R2, R19, UR8, R2 ;  /* 0x0000000813027c25 */ /* 0x000fe2000f8e0002 */
        /* <DEDUP_REMOVED lines=9> */
[----:B----4-:R-:W-:Y:S06]  /*3380*/  @!P1 BRA `(.L_x_1156) ;  /* 0x00000008004c9947 */ /* 0x010fec0003800000 */
[----:B------:R-:W5:Y:S01]  /*3390*/  LDG.E.64 R16, desc[UR6][R16.64] ;  /* 0x0000000610107981 */ /* 0x000f62000c1e1b00 */
        /* <DEDUP_REMOVED lines=10> */
[----:B------:R-:W-:-:S07]  /*3440*/  IADD3 R3, R19, R21, RZ ;  /* 0x0000001513037210 */ /* 0x000fce0007ffe0ff */
.L_x_1162:
        /* <DEDUP_REMOVED lines=8> */
[----:B------:R-:W-:Y:S01]  /*34d0*/  MOV R12, 0x400 ;  /* 0x00000400000c7802 */ /* 0x000fe20000000f00 */
[----:B------:R-:W-:Y:S01]  /*34e0*/  BSSY B2, `(.L_x_1159) ;  /* 0x0000049000027945 */ /* 0x000fe20003800000 */
[----:B------:R-:W-:Y:S02]  /*34f0*/  SHF.R.S32.HI R0, RZ, 0x1f, R23 ;  /* 0x0000001fff007819 */ /* 0x000fe40000011417 */
[----:B------:R-:W-:-:S03]  /*3500*/  ISETP.NE.AND P0, PT, R10, RZ, PT ;  /* 0x000000ff0a00720c */ /* 0x000fc60003f05270 */
[----:B------:R-:W-:-:S04]  /*3510*/  IMAD R0, R0, UR8, RZ ;  /* 0x0000000800007c24 */ /* 0x000fc8000f8e02ff */
[----:B------:R-:W-:Y:S02]  /*3520*/  IMAD R43, R23, UR9, R0 ;  /* 0x00000009172b7c24 */ /* 0x000fe4000f8e0200 */
[----:B------:R-:W-:Y:S01]  /*3530*/  IMAD.MOV.U32 R0, RZ, RZ, RZ ;  /* 0x000000ffff007224 */ /* 0x000fe200078e00ff */
[----:B0-----:R-:W-:Y:S01]  /*3540*/  LEA R12, R21, R12, 0x18 ;  /* 0x0000000c150c7211 */ /* 0x001fe200078ec0ff */
[----:B------:R-:W-:Y:S02]  /*3550*/  IMAD.MOV.U32 R21, RZ, RZ, R3 ;  /* 0x000000ffff157224 */ /* 0x000fe400078e0003 */
[----:B------:R-:W-:-:S04]  /*3560*/  IMAD.WIDE.U32 R20, R23, UR8, R20 ;  /* 0x0000000817147c25 */ /* 0x000fc8000f8e0014 */
[----:B------:R-:W-:Y:S02]  /*3570*/  IMAD.IADD R23, R35, 0x1, R2 ;  /* 0x0000000123177824 */ /* 0x000fe400078e0202 */
[----:B------:R-:W-:Y:S02]  /*3580*/  IMAD.IADD R43, R21, 0x1, R43 ;  /* 0x00000001152b7824 */ /* 0x000fe400078e022b */
[----:B------:R-:W-:Y:S01]  /*3590*/  IMAD R34, R23, 0x8, R12 ;  /* 0x0000000817227824 */ /* 0x000fe200078e020c */
[----:B------:R-:W-:Y:S06]  /*35a0*/  @!P1 BRA `(.L_x_1160) ;  /* 0x0000000000f09947 */ /* 0x000fec0003800000 */
[----:B------:R0:W1:Y:S01]  /*35b0*/  LDS.64 R22, [R34] ;  /* 0x0000000022167984 */ /* 0x0000620000000a00 */
[----:B------:R-:W-:Y:S01]  /*35c0*/  IMAD R36, R37, 0x8, R12 ;  /* 0x0000000825247824 */ /* 0x000fe200078e020c */
[----:B------:R-:W-:Y:S01]  /*35d0*/  MOV R0, RZ ;  /* 0x000000ff00007202 */ /* 0x000fe20000000f00 */
[----:B------:R-:W-:Y:S02]  /*35e0*/  IMAD.MOV.U32 R45, RZ, RZ, R8 ;  /* 0x000000ffff2d7224 */ /* 0x000fe400078e0008 */
[----:B------:R-:W-:-:S07]  /*35f0*/  VIADD R36, R36, 0x10 ;  /* 0x0000001024247836 */ /* 0x000fce0000000000 */
.L_x_1161:
[----:B--2---:R-:W1:Y:S01]  /*3600*/  LDS.64 R26, [R36+-0x10] ;  /* 0xfffff000241a7984 */ /* 0x004e620000000a00 */
[C---:B------:R-:W-:Y:S01]  /*3610*/  VIADDMNMX.RELU R25, R45.reuse, 0xfffffffd, R4, PT ;  /* 0xfffffffd2d197846 */ /* 0x040fe20003801104 */
[----:B------:R-:W-:Y:S01]  /*3620*/  IMAD.MOV.U32 R42, RZ, RZ, R20 ;  /* 0x000000ffff2a7224 */ /* 0x000fe200078e0014 */
[----:B------:R-:W-:Y:S01]  /*3630*/  VIADDMNMX.RELU R33, R45, 0xfffffffe, R4, PT ;  /* 0xfffffffe2d217846 */ /* 0x000fe20003801104 */
[----:B------:R-:W2:Y:S01]  /*3640*/  LDS.64 R28, [R36+-0x8] ;  /* 0xfffff800241c7984 */ /* 0x000ea20000000a00 */
[----:B------:R-:W-:-:S05]  /*3650*/  SHF.R.S32.HI R24, RZ, 0x1f, R25 ;  /* 0x0000001fff187819 */ /* 0x000fca0000011419 */
[----:B------:R-:W-:-:S04]  /*3660*/  IMAD R24, R24, UR10, RZ ;  /* 0x0000000a18187c24 */ /* 0x000fc8000f8e02ff */
[C---:B------:R-:W-:Y:S02]  /*3670*/  IMAD R31, R25.reuse, UR11, R24 ;  /* 0x0000000b191f7c24 */ /* 0x040fe4000f8e0218 */
[----:B------:R-:W-:-:S04]  /*3680*/  IMAD.WIDE.U32 R24, R25, UR10, R42 ;  /* 0x0000000a19187c25 */ /* 0x000fc8000f8e002a */
[----:B------:R-:W-:Y:S01]  /*3690*/  IMAD.IADD R25, R25, 0x1, R31 ;  /* 0x0000000119197824 */ /* 0x000fe200078e021f */
[----:B------:R-:W-:-:S04]  /*36a0*/  LEA R30, P1, R24, UR12, 0x3 ;  /* 0x0000000c181e7c11 */ /* 0x000fc8000f8218ff */
[----:B------:R-:W-:Y:S02]  /*36b0*/  LEA.HI.X R31, R24, UR13, R25, 0x3, P1 ;  /* 0x0000000d181f7c11 */ /* 0x000fe400088f1c19 */
[----:B------:R-:W-:-:S05]  /*36c0*/  SHF.R.S32.HI R24, RZ, 0x1f, R33 ;  /* 0x0000001fff187819 */ /* 0x000fca0000011421 */
[----:B------:R-:W-:Y:S02]  /*36d0*/  IMAD R32, R24, UR10, RZ ;  /* 0x0000000a18207c24 */ /* 0x000fe4000f8e02ff */
[----:B------:R-:W-:Y:S01]  /*36e0*/  IMAD.WIDE.U32 R24, R33, UR10, R42 ;  /* 0x0000000a21187c25 */ /* 0x000fe2000f8e002a */
[----:B-1----:R-:W-:-:S03]  /*36f0*/  DMUL R26, R22, R26 ;  /* 0x0000001a161a7228 */ /* 0x002fc60000000000 */
[----:B------:R-:W-:Y:S01]  /*3700*/  IMAD R33, R33, UR11, R32 ;  /* 0x0000000b21217c24 */ /* 0x000fe2000f8e0220 */
[----:B------:R-:W-:-:S03]  /*3710*/  LEA R32, P1, R24, UR12, 0x3 ;  /* 0x0000000c18207c11 */ /* 0x000fc6000f8218ff */
[----:B------:R-:W-:Y:S01]  /*3720*/  IMAD.IADD R25, R25, 0x1, R33 ;  /* 0x0000000119197824 */ /* 0x000fe200078e0221 */
[----:B-----5:R-:W-:-:S04]  /*3730*/  DMUL R26, R16, R26 ;  /* 0x0000001a101a7228 */ /* 0x020fc80000000000 */
[----:B------:R-:W-:Y:S02]  /*3740*/  LEA.HI.X R33, R24, UR13, R25, 0x3, P1 ;  /* 0x0000000d18217c11 */ /* 0x000fe400088f1c19 */
[----:B------:R-:W1:Y:S04]  /*3750*/  LDS.64 R24, [R36] ;  /* 0x0000000024187984 */ /* 0x000e680000000a00 */
[----:B------:R3:W-:Y:S01]  /*3760*/  REDG.E.ADD.F64.RN.STRONG.GPU desc[UR6][R30.64], R26 ;  /* 0x0000001a1e0079a6 */ /* 0x0007e2000c10ff86 */
[----:B--2---:R-:W-:-:S03]  /*3770*/  DMUL R28, R22, R28 ;  /* 0x0000001c161c7228 */ /* 0x004fc60000000000 */
[----:B------:R-:W2:Y:S01]  /*3780*/  LDS.64 R26, [R36+0x8] ;  /* 0x00000800241a7984 */ /* 0x000ea20000000a00 */
[----:B------:R-:W-:-:S04]  /*3790*/  VIMNMX.RELU R38, R45, R4, PT ;  /* 0x000000042d267248 */ /* 0x000fc80003fe1100 */
[----:B------:R-:W-:Y:S01]  /*37a0*/  DMUL R28, R16, R28 ;  /* 0x0000001c101c7228 */ /* 0x000fe20000000000 */
[----:B---3--:R-:W-:Y:S02]  /*37b0*/  VIADDMNMX.RELU R31, R45, 0xffffffff, R4, PT ;  /* 0xffffffff2d1f7846 */ /* 0x008fe40003801104 */
[----:B------:R-:W-:-:S04]  /*37c0*/  SHF.R.S32.HI R44, RZ, 0x1f, R38 ;  /* 0x0000001fff2c7819 */ /* 0x000fc80000011426 */
[----:B------:R3:W-:Y:S01]  /*37d0*/  REDG.E.ADD.F64.RN.STRONG.GPU desc[UR6][R32.64], R28 ;  /* 0x0000001c200079a6 */ /* 0x0007e2000c10ff86 */
[----:B------:R-:W-:Y:S01]  /*37e0*/  SHF.R.S32.HI R30, RZ, 0x1f, R31 ;  /* 0x0000001fff1e7819 */ /* 0x000fe2000001141f */
[----:B------:R-:W-:-:S04]  /*37f0*/  IMAD R44, R44, UR10, RZ ;  /* 0x0000000a2c2c7c24 */ /* 0x000fc8000f8e02ff */
[----:B------:R-:W-:-:S04]  /*3800*/  IMAD R30, R30, UR10, RZ ;  /* 0x0000000a1e1e7c24 */ /* 0x000fc8000f8e02ff */
[C---:B------:R-:W-:Y:S02]  /*3810*/  IMAD R40, R31.reuse, UR11, R30 ;  /* 0x0000000b1f287c24 */ /* 0x040fe4000f8e021e */
[----:B---3--:R-:W-:-:S04]  /*3820*/  IMAD.WIDE.U32 R28, R31, UR10, R42 ;  /* 0x0000000a1f1c7c25 */ /* 0x008fc8000f8e002a */
[----:B------:R-:W-:Y:S01]  /*3830*/  IMAD.IADD R29, R29, 0x1, R40 ;  /* 0x000000011d1d7824 */ /* 0x000fe200078e0228 */
[----:B------:R-:W-:Y:S01]  /*3840*/  LEA R32, P1, R28, UR12, 0x3 ;  /* 0x0000000c1c207c11 */ /* 0x000fe2000f8218ff */
[----:B------:R-:W-:Y:S01]  /*3850*/  IMAD.WIDE.U32 R30, R38, UR10, R42 ;  /* 0x0000000a261e7c25 */ /* 0x000fe2000f8e002a */
[----:B------:R-:W-:Y:S01]  /*3860*/  IADD3 R0, R0, 0x4, RZ ;  /* 0x0000000400007810 */ /* 0x000fe20007ffe0ff */
[C---:B-1----:R-:W-:Y:S01]  /*3870*/  DMUL R24, R22.reuse, R24 ;  /* 0x0000001816187228 */ /* 0x042fe20000000000 */
[----:B------:R-:W-:Y:S01]  /*3880*/  LEA.HI.X R33, R28, UR13, R29, 0x3, P1 ;  /* 0x0000000d1c217c11 */ /* 0x000fe200088f1c1d */
[----:B------:R-:W-:Y:S01]  /*3890*/  IMAD R38, R38, UR11, R44 ;  /* 0x0000000b26267c24 */ /* 0x000fe2000f8e022c */
[----:B------:R-:W-:Y:S01]  /*38a0*/  LEA R28, P1, R30, UR12, 0x3 ;  /* 0x0000000c1e1c7c11 */ /* 0x000fe2000f8218ff */
[----:B--2---:R-:W-:Y:S02]  /*38b0*/  DMUL R26, R22, R26 ;  /* 0x0000001a161a7228 */ /* 0x004fe40000000000 */
[----:B------:R-:W-:-:S02]  /*38c0*/  IMAD.IADD R29, R31, 0x1, R38 ;  /* 0x000000011f1d7824 */ /* 0x000fc400078e0226 */
[----:B------:R-:W-:-:S03]  /*38d0*/  DMUL R24, R16, R24 ;  /* 0x0000001810187228 */ /* 0x000fc60000000000 */
[----:B------:R-:W-:Y:S01]  /*38e0*/  LEA.HI.X R29, R30, UR13, R29, 0x3, P1 ;  /* 0x0000000d1e1d7c11 */ /* 0x000fe200088f1c1d */
[----:B------:R-:W-:Y:S01]  /*38f0*/  IMAD.IADD R30, R7, 0x1, R0 ;  /* 0x00000001071e7824 */ /* 0x000fe200078e0200 */
[----:B------:R-:W-:Y:S02]  /*3900*/  DMUL R26, R16, R26 ;  /* 0x0000001a101a7228 */ /* 0x000fe40000000000 */
[----:B------:R2:W-:Y:S02]  /*3910*/  REDG.E.ADD.F64.RN.STRONG.GPU desc[UR6][R32.64], R24 ;  /* 0x00000018200079a6 */ /* 0x0005e4000c10ff86 */
[----:B------:R-:W-:-:S03]  /*3920*/  ISETP.NE.AND P1, PT, R30, RZ, PT ;  /* 0x000000ff1e00720c */ /* 0x000fc60003f25270 */
[----:B------:R2:W-:Y:S01]  /*3930*/  REDG.E.ADD.F64.RN.STRONG.GPU desc[UR6][R28.64], R26 ;  /* 0x0000001a1c0079a6 */ /* 0x0005e2000c10ff86 */
[----:B------:R-:W-:Y:S02]  /*3940*/  VIADD R45, R45, 0x4 ;  /* 0x000000042d2d7836 */ /* 0x000fe40000000000 */
[----:B------:R-:W-:-:S07]  /*3950*/  VIADD R36, R36, 0x20 ;  /* 0x0000002024247836 */ /* 0x000fce0000000000 */
[----:B------:R-:W-:Y:S05]  /*3960*/  @P1 BRA `(.L_x_1161) ;  /* 0xfffffffc00241947 */ /* 0x000fea000383ffff */
.L_x_1160:
[----:B------:R-:W-:Y:S05]  /*3970*/  BSYNC B2 ;  /* 0x0000000000027941 */ /* 0x000fea0003800000 */
.L_x_1159:
[----:B------:R-:W-:Y:S05]  /*3980*/  @!P0 BRA `(.L_x_1158) ;  /* 0x0000000000bc8947 */ /* 0x000fea0003800000 */
[--C-:B------:R-:W-:Y:S01]  /*3990*/  IMAD.IADD R21, R37, 0x1, R0.reuse ;  /* 0x0000000125157824 */ /* 0x100fe200078e0200 */
[----:B--2---:R-:W-:Y:S01]  /*39a0*/  LDS.64 R26, [R34] ;  /* 0x00000000221a7984 */ /* 0x004fe20000000a00 */
[----:B------:R-:W1:Y:S01]  /*39b0*/  LDC.64 R22, c[0x0][0x260] ;  /* 0x00009800ff167b82 */ /* 0x000e620000000a00 */
[----:B------:R-:W-:Y:S02]  /*39c0*/  IMAD.IADD R33, R39, 0x1, R0 ;  /* 0x0000000127217824 */ /* 0x000fe400078e0200 */
[----:B------:R-:W-:Y:S02]  /*39d0*/  IMAD R12, R21, 0x8, R12 ;  /* 0x00000008150c7824 */ /* 0x000fe400078e020c */
[----:B------:R-:W-:Y:S01]  /*39e0*/  IMAD.MOV.U32 R42, RZ, RZ, R20 ;  /* 0x000000ffff2a7224 */ /* 0x000fe200078e0014 */
[----:B------:R-:W-:Y:S02]  /*39f0*/  VIMNMX.RELU R21, R33, R4, PT ;  /* 0x0000000421157248 */ /* 0x000fe40003fe1100 */
[----:B------:R-:W2:Y:S01]  /*3a00*/  LDS.64 R28, [R12] ;  /* 0x000000000c1c7984 */ /* 0x000ea20000000a00 */
[----:B------:R-:W3:Y:S01]  /*3a10*/  LDC.64 R24, c[0x0][0x220] ;  /* 0x00008800ff187b82 */ /* 0x000ee20000000a00 */
[----:B------:R-:W-:-:S05]  /*3a20*/  SHF.R.S32.HI R31, RZ, 0x1f, R21 ;  /* 0x0000001fff1f7819 */ /* 0x000fca0000011415 */
[----:B-1----:R-:W-:-:S04]  /*3a30*/  IMAD R0, R31, R22, RZ ;  /* 0x000000161f007224 */ /* 0x002fc800078e02ff */
[C---:B------:R-:W-:Y:S02]  /*3a40*/  IMAD R45, R21.reuse, R23, R0 ;  /* 0x00000017152d7224 */ /* 0x040fe400078e0200 */
[----:B------:R-:W-:-:S05]  /*3a50*/  IMAD.WIDE.U32 R20, R21, R22, R42 ;  /* 0x0000001615147225 */ /* 0x000fca00078e002a */
[----:B------:R-:W-:Y:S01]  /*3a60*/  IADD3 R0, R21, R45, RZ ;  /* 0x0000002d15007210 */ /* 0x000fe20007ffe0ff */
[----:B--2---:R-:W-:Y:S01]  /*3a70*/  DMUL R30, R26, R28 ;  /* 0x0000001c1a1e7228 */ /* 0x004fe20000000000 */
[----:B---3--:R-:W-:-:S04]  /*3a80*/  LEA R28, P0, R20, R24, 0x3 ;  /* 0x00000018141c7211 */ /* 0x008fc800078018ff */
[----:B------:R-:W-:Y:S02]  /*3a90*/  LEA.HI.X R29, R20, R25, R0, 0x3, P0 ;  /* 0x00000019141d7211 */ /* 0x000fe400000f1c00 */
[----:B------:R-:W-:Y:S01]  /*3aa0*/  ISETP.NE.AND P0, PT, R10, 0x1, PT ;  /* 0x000000010a00780c */ /* 0x000fe20003f05270 */
[----:B-----5:R-:W-:-:S07]  /*3ab0*/  DMUL R30, R16, R30 ;  /* 0x0000001e101e7228 */ /* 0x020fce0000000000 */
[----:B------:R1:W-:Y:S05]  /*3ac0*/  REDG.E.ADD.F64.RN.STRONG.GPU desc[UR6][R28.64], R30 ;  /* 0x0000001e1c0079a6 */ /* 0x0003ea000c10ff86 */
[----:B------:R-:W-:Y:S05]  /*3ad0*/  @!P0 BRA `(.L_x_1158) ;  /* 0x0000000000688947 */ /* 0x000fea0003800000 */
[----:B-1----:R-:W1:Y:S01]  /*3ae0*/  LDS.64 R30, [R12+0x8] ;  /* 0x000008000c1e7984 */ /* 0x002e620000000a00 */
        /* <DEDUP_REMOVED lines=9> */
[----:B-1----:R-:W-:-:S08]  /*3b80*/  DMUL R30, R26, R30 ;  /* 0x0000001e1a1e7228 */ /* 0x002fd00000000000 */
[----:B------:R-:W-:-:S07]  /*3b90*/  DMUL R30, R16, R30 ;  /* 0x0000001e101e7228 */ /* 0x000fce0000000000 */
[----:B------:R3:W-:Y:S01]  /*3ba0*/  REDG.E.ADD.F64.RN.STRONG.GPU desc[UR6][R20.64], R30 ;  /* 0x0000001e140079a6 */ /* 0x0007e2000c10ff86 */
[----:B------:R-:W-:Y:S05]  /*3bb0*/  @!P0 BRA `(.L_x_1158) ;  /* 0x0000000000308947 */ /* 0x000fea0003800000 */
[----:B---3--:R-:W1:Y:S01]  /*3bc0*/  LDS.64 R20, [R12+0x10] ;  /* 0x000010000c147984 */ /* 0x008e620000000a00 */
        /* <DEDUP_REMOVED lines=8> */
[----:B-1----:R-:W-:-:S08]  /*3c50*/  DMUL R20, R26, R20 ;  /* 0x000000141a147228 */ /* 0x002fd00000000000 */
[----:B------:R-:W-:-:S07]  /*3c60*/  DMUL R20, R16, R20 ;  /* 0x0000001410147228 */ /* 0x000fce0000000000 */
[----:B------:R4:W-:Y:S04]  /*3c70*/  REDG.E.ADD.F64.RN.STRONG.GPU desc[UR6][R24.64], R20 ;  /* 0x00000014180079a6 */ /* 0x0009e8000c10ff86 */
.L_x_1158:
[----:B------:R-:W-:Y:S05]  /*3c80*/  BSYNC B1 ;  /* 0x0000000000017941 */ /* 0x000fea0003800000 */
.L_x_1157:
[----:B------:R-:W-:-:S05]  /*3c90*/  VIADD R2, R2, 0x1 ;  /* 0x0000000102027836 */ /* 0x000fca0000000000 */
[----:B------:R-:W-:-:S13]  /*3ca0*/  ISETP.GE.AND P0, PT, R2, R13, PT ;  /* 0x0000000d0200720c */ /* 0x000fda0003f06270 */
[----:B------:R-:W-:Y:S05]  /*3cb0*/  @!P0 BRA `(.L_x_1162) ;  /* 0xfffffff400e48947 */ /* 0x000fea000383ffff */
.L_x_1156:
[----:B------:R-:W-:Y:S05]  /*3cc0*/  BSYNC B0 ;  /* 0x0000000000007941 */ /* 0x000fea0003800000 */
.L_x_1155:
[----:B------:R-:W0:Y:S02]  /*3cd0*/  LDC R0, c[0x0][0x14] ;  /* 0x00000500ff007b82 */ /* 0x000e240000000800 */
[----:B0-----:R-:W-:-:S05]  /*3ce0*/  IMAD.IADD R9, R0, 0x1, R9 ;  /* 0x0000000100097824 */ /* 0x001fca00078e0209 */
[----:B------:R-:W-:-:S13]  /*3cf0*/  ISETP.GE.AND P0, PT, R9, UR4, PT ;  /* 0x0000000409007c0c */ /* 0x000fda000bf06270 */
[----:B------:R-:W-:Y:S05]  /*3d00*/  @!P0 BRA `(.L_x_1163) ;  /* 0xfffffff000dc8947 */ /* 0x000fea000383ffff */
[----:B------:R-:W-:Y:S05]  /*3d10*/  EXIT ;  /* 0x000000000000794d */ /* 0x000fea0003800000 */
.L_x_1088:
        /* <DEDUP_REMOVED lines=18> */
[C---:B------:R-:W-:Y:S02]  /*3e40*/  IMAD R5, R12.reuse, UR9, R5 ;  /* 0x000000090c057c24 */ /* 0x040fe4000f8e0205 */
[C---:B------:R-:W-:Y:S01]  /*3e50*/  IMAD.WIDE.U32 R8, R12.reuse, UR10, RZ ;  /* 0x0000000a0c087c25 */ /* 0x040fe2000f8e00ff */
[----:B------:R-:W-:Y:S01]  /*3e60*/  ULDC.64 UR10, c[0x0][0x260] ;  /* 0x00009800000a7ab9 */ /* 0x000fe20000000a00 */
[----:B0-----:R-:W0:Y:S02]  /*3e70*/  MUFU.RCP R6, R6 ;  /* 0x0000000600067308 */ /* 0x001e240000001000 */
[----:B------:R-:W-:Y:S01]  /*3e80*/  IMAD.WIDE.U32 R2, R12, UR8, RZ ;  /* 0x000000080c027c25 */ /* 0x000fe2000f8e00ff */
[----:B------:R-:W-:Y:S01]  /*3e90*/  MOV R12, R8 ;  /* 0x00000008000c7202 */ /* 0x000fe20000000f00 */
[----:B------:R-:W-:Y:S01]  /*3ea0*/  ULDC.64 UR8, c[0x0][0x2a8] ;  /* 0x0000aa0000087ab9 */ /* 0x000fe20000000a00 */
[----:B------:R-:W1:Y:S01]  /*3eb0*/  LDC R8, c[0x0][0x230] ;  /* 0x00008c00ff087b82 */ /* 0x000e620000000800 */
[----:B------:R-:W-:-:S02]  /*3ec0*/  IMAD.IADD R3, R3, 0x1, R5 ;  /* 0x0000000103037824 */ /* 0x000fc400078e0205 */
[----:B------:R-:W-:Y:S02]  /*3ed0*/  IMAD.IADD R13, R9, 0x1, R13 ;  /* 0x00000001090d7824 */ /* 0x000fe400078e020d */
[----:B------:R-:W-:-:S03]  /*3ee0*/  IMAD.WIDE.U32 R2, R7, UR8, R2 ;  /* 0x0000000807027c25 */ /* 0x000fc6000f8e0002 */
[----:B------:R-:W2:Y:S01]  /*3ef0*/  LDC R5, c[0x0][0x14] ;  /* 0x00000500ff057b82 */ /* 0x000ea20000000800 */
[----:B0-----:R-:W-:Y:S01]  /*3f00*/  VIADD R10, R6, 0xffffffe ;  /* 0x0ffffffe060a7836 */ /* 0x001fe20000000000 */
[----:B------:R-:W-:-:S03]  /*3f10*/  SHF.R.S32.HI R6, RZ, 0x1f, R7 ;  /* 0x0000001fff067819 */ /* 0x000fc60000011407 */
[----:B------:R0:W3:Y:S02]  /*3f20*/  F2I.FTZ.U32.TRUNC.NTZ R11, R10 ;  /* 0x0000000a000b7305 */ /* 0x0000e4000021f000 */
[C---:B0-----:R-:W-:Y:S02]  /*3f30*/  IMAD R10, R6.reuse, UR8, RZ ;  /* 0x00000008060a7c24 */ /* 0x041fe4000f8e02ff */
[----:B------:R-:W-:Y:S02]  /*3f40*/  IMAD R6, R6, UR10, RZ ;  /* 0x0000000a06067c24 */ /* 0x000fe4000f8e02ff */
[C---:B------:R-:W-:Y:S01]  /*3f50*/  IMAD R15, R7.reuse, UR9, R10 ;  /* 0x00000009070f7c24 */ /* 0x040fe2000f8e020a */
[----:B------:R-:W-:Y:S01]  /*3f60*/  ULDC.64 UR8, c[0x0][0x298] ;  /* 0x0000a60000087ab9 */ /* 0x000fe20000000a00 */
[----:B---3--:R-:W-:Y:S02]  /*3f70*/  IMAD.MOV R9, RZ, RZ, -R11 ;  /* 0x000000ffff097224 */ /* 0x008fe400078e0a0b */
[----:B------:R-:W-:-:S02]  /*3f80*/  IMAD R17, R7, UR11, R6 ;  /* 0x0000000b07117c24 */ /* 0x000fc4000f8e0206 */
[----:B------:R-:W-:Y:S02]  /*3f90*/  IMAD R9, R9, R4, RZ ;  /* 0x0000000409097224 */ /* 0x000fe400078e02ff */
[----:B------:R-:W-:Y:S02]  /*3fa0*/  IMAD.MOV.U32 R10, RZ, RZ, RZ ;  /* 0x000000ffff0a7224 */ /* 0x000fe400078e00ff */
        /* <DEDUP_REMOVED lines=8> */
.L_x_1164:
[----:B------:R-:W-:Y:S02]  /*4030*/  IABS R14, R9 ;  /* 0x00000009000e7213 */ /* 0x000fe40000000000 */
[----:B0-----:R-:W-:-:S03]  /*4040*/  IABS R16, R8 ;  /* 0x0000000800107213 */ /* 0x001fc60000000000 */
[----:B------:R-:W-:-:S04]  /*4050*/  IMAD.HI.U32 R12, R11, R14, RZ ;  /* 0x0000000e0b0c7227 */ /* 0x000fc800078e00ff */
[----:B------:R-:W-:-:S04]  /*4060*/  IMAD.MOV R17, RZ, RZ, -R12 ;  /* 0x000000ffff117224 */ /* 0x000fc800078e0a0c */
[----:B------:R-:W-:Y:S01]  /*4070*/  IMAD R17, R16, R17, R14 ;  /* 0x0000001110117224 */ /* 0x000fe200078e020e */
[----:B------:R-:W-:-:S04]  /*4080*/  LOP3.LUT R14, R9, R8, RZ, 0x3c, !PT ;  /* 0x00000008090e7212 */ /* 0x000fc800078e3cff */
[----:B------:R-:W-:Y:S02]  /*4090*/  ISETP.GT.U32.AND P2, PT, R4, R17, PT ;  /* 0x000000110400720c */ /* 0x000fe40003f44070 */
[----:B------:R-:W-:-:S11]  /*40a0*/  ISETP.GE.AND P3, PT, R14, RZ, PT ;  /* 0x000000ff0e00720c */ /* 0x000fd60003f66270 */
[----:B------:R-:W-:Y:S01]  /*40b0*/  @!P2 IMAD.IADD R17, R17, 0x1, -R16 ;  /* 0x000000011111a824 */ /* 0x000fe200078e0a10 */
[----:B------:R-:W-:-:S04]  /*40c0*/  @!P2 IADD3 R12, R12, 0x1, RZ ;  /* 0x000000010c0ca810 */ /* 0x000fc80007ffe0ff */
[----:B------:R-:W-:-:S13]  /*40d0*/  ISETP.GE.U32.AND P1, PT, R17, R4, PT ;  /* 0x000000041100720c */ /* 0x000fda0003f26070 */
[----:B------:R-:W-:-:S04]  /*40e0*/  @P1 VIADD R12, R12, 0x1 ;  /* 0x000000010c0c1836 */ /* 0x000fc80000000000 */
[----:B------:R-:W-:-:S05]  /*40f0*/  @!P3 IMAD.MOV R12, RZ, RZ, -R12 ;  /* 0x000000ffff0cb224 */ /* 0x000fca00078e0a0c */
[----:B------:R-:W-:Y:S01]  /*4100*/  SEL R23, R10, R12, !P0 ;  /* 0x0000000c0a177207 */ /* 0x000fe20004000000 */
[----:B------:R-:W-:-:S03]  /*4110*/  IMAD.MOV.U32 R12, RZ, RZ, R2 ;  /* 0x000000ffff0c7224 */ /* 0x000fc600078e0002 */
        /* <DEDUP_REMOVED lines=14> */
[----:B------:R0:W3:Y:S01]  /*4200*/  LDG.E.64 R16, desc[UR6][R18.64] ;  /* 0x0000000612107981 */ /* 0x0000e2000c1e1b00 */
[----:B------:R-:W-:Y:S01]  /*4210*/  IMAD R22, R14, UR12, RZ ;  /* 0x0000000c0e167c24 */ /* 0x000fe2000f8e02ff */
[----:B------:R-:W-:Y:S01]  /*4220*/  MOV R14, R6 ;  /* 0x00000006000e7202 */ /* 0x000fe20000000f00 */
[----:B------:R-:W-:Y:S02]  /*4230*/  IMAD R12, R12, UR14, RZ ;  /* 0x0000000e0c0c7c24 */ /* 0x000fe4000f8e02ff */
[----:B--2---:R-:W-:Y:S02]  /*4240*/  IMAD.IADD R9, R5, 0x1, R9 ;  /* 0x0000000105097824 */ /* 0x004fe400078e0209 */
        /* <DEDUP_REMOVED lines=9> */
[----:B---3--:R0:W-:Y:S10]  /*42e0*/  STG.E.64 desc[UR6][R18.64], R16 ;  /* 0x0000001012007986 */ /* 0x0081f4000c101b06 */
[----:B------:R-:W-:Y:S05]  /*42f0*/  @!P1 BRA `(.L_x_1164) ;  /* 0xfffffffc004c9947 */ /* 0x000fea000383ffff */
[----:B------:R-:W-:Y:S05]  /*4300*/  EXIT ;  /* 0x000000000000794d */ /* 0x000fea0003800000 */
        .weak           $__internal_13_$__cuda_sm20_dblrcp_rn_slowpath_v3
        .type           $__internal_13_$__cuda_sm20_dblrcp_rn_slowpath_v3,@function
        .size           $__internal_13_$__cuda_sm20_dblrcp_rn_slowpath_v3,($__internal_14_$__cuda_sm20_div_rn_f64_full - $__internal_13_$__cuda_sm20_dblrcp_rn_slowpath_v3)
$__internal_13_$__cuda_sm20_dblrcp_rn_slowpath_v3:
[----:B------:R-:W-:Y:S01]  /*4310*/  IMAD.MOV.U32 R4, RZ, RZ, R10 ;  /* 0x000000ffff047224 */ /* 0x000fe200078e000a */
        /* <DEDUP_REMOVED lines=24> */
.L_x_1168:
        /* <DEDUP_REMOVED lines=10> */
.L_x_1166:
[----:B------:R-:W-:Y:S01]  /*4540*/  LOP3.LUT R17, R5, 0x80000, RZ, 0xfc, !PT ;  /* 0x0008000005117812 */ /* 0x000fe200078efcff */
[----:B------:R-:W-:-:S07]  /*4550*/  IMAD.MOV.U32 R16, RZ, RZ, R4 ;  /* 0x000000ffff107224 */ /* 0x000fce00078e0004 */
.L_x_1167:
[----:B------:R-:W-:Y:S05]  /*4560*/  BSYNC B1 ;  /* 0x0000000000017941 */ /* 0x000fea0003800000 */
.L_x_1165:
[----:B------:R-:W-:Y:S01]  /*4570*/  IMAD.MOV.U32 R4, RZ, RZ, R6 ;  /* 0x000000ffff047224 */ /* 0x000fe200078e0006 */
[----:B------:R-:W-:Y:S01]  /*4580*/  MOV R5, 0x0 ;  /* 0x0000000000057802 */ /* 0x000fe20000000f00 */
[----:B------:R-:W-:Y:S02]  /*4590*/  IMAD.MOV.U32 R18, RZ, RZ, R16 ;  /* 0x000000ffff127224 */ /* 0x000fe400078e0010 */
[----:B------:R-:W-:Y:S01]  /*45a0*/  IMAD.MOV.U32 R19, RZ, RZ, R17 ;  /* 0x000000ffff137224 */ /* 0x000fe200078e0011 */
[----:B------:R-:W-:Y:S06]  /*45b0*/  RET.REL.NODEC R4 `(_ZN2at6native54_GLOBAL__N__aa9a477a_21_UpSampleBilinear2d_cu_607db5e336upsample_gen2d_aa_backward_out_frameIddNS0_18upsample_antialias21BilinearFilterFunctorEEEvT0_S5_NS_27GenericPackedTensorAccessorIT_Lm4ENS_16DefaultPtrTraitsElEENS6_IKS7_Lm4ES8_lEERKT1_) ;  /* 0xffffffb804907950 */ /* 0x000fec0003c3ffff */
        .weak           $__internal_14_$__cuda_sm20_div_rn_f64_full
        .type           $__internal_14_$__cuda_sm20_div_rn_f64_full,@function
        .size           $__internal_14_$__cuda_sm20_div_rn_f64_full,(.L_x_1790 - $__internal_14_$__cuda_sm20_div_rn_f64_full)
$__internal_14_$__cuda_sm20_div_rn_f64_full:
[C---:B------:R-:W-:Y:S01]  /*45c0*/  FSETP.GEU.AND P0, PT, |R21|.reuse, 1.469367938527859385e-39, PT ;  /* 0x001000001500780b */ /* 0x040fe20003f0e200 */
[----:B------:R-:W-:Y:S01]  /*45d0*/  IMAD.MOV.U32 R24, RZ, RZ, 0x1 ;  /* 0x00000001ff187424 */ /* 0x000fe200078e00ff */
[----:B------:R-:W-:Y:S01]  /*45e0*/  LOP3.LUT R18, R21, 0x800fffff, RZ, 0xc0, !PT ;  /* 0x800fffff15127812 */ /* 0x000fe200078ec0ff */
[----:B------:R-:W-:Y:S01]  /*45f0*/  IMAD.MOV.U32 R29, RZ, RZ, 0x1ca00000 ;  /* 0x1ca00000ff1d7424 */ /* 0x000fe200078e00ff */
[C---:B------:R-:W-:Y:S01]  /*4600*/  FSETP.GEU.AND P3, PT, |R23|.reuse, 1.469367938527859385e-39, PT ;  /* 0x001000001700780b */ /* 0x040fe20003f6e200 */
[----:B------:R-:W-:Y:S01]  /*4610*/  BSSY B1, `(.L_x_1169) ;  /* 0x0000054000017945 */ /* 0x000fe20003800000 */
[----:B------:R-:W-:Y:S01]  /*4620*/  LOP3.LUT R19, R18, 0x3ff00000, RZ, 0xfc, !PT ;  /* 0x3ff0000012137812 */ /* 0x000fe200078efcff */
[----:B------:R-:W-:Y:S01]  /*4630*/  IMAD.MOV.U32 R18, RZ, RZ, R20 ;  /* 0x000000ffff127224 */ /* 0x000fe200078e0014 */
[----:B------:R-:W-:Y:S02]  /*4640*/  LOP3.LUT R5, R23, 0x7ff00000, RZ, 0xc0, !PT ;  /* 0x7ff0000017057812 */ /* 0x000fe400078ec0ff */
[----:B------:R-:W-:-:S03]  /*4650*/  LOP3.LUT R33, R21, 0x7ff00000, RZ, 0xc0, !PT ;  /* 0x7ff0000015217812 */ /* 0x000fc600078ec0ff */
[----:B------:R-:W-:Y:S01]  /*4660*/  @!P0 DMUL R18, R20, 8.98846567431157953865e+307 ;  /* 0x7fe0000014128828 */ /* 0x000fe20000000000 */
[----:B------:R-:W-:-:S03]  /*4670*/  ISETP.GE.U32.AND P2, PT, R5, R33, PT ;  /* 0x000000210500720c */ /* 0x000fc60003f46070 */
[----:B------:R-:W-:Y:S02]  /*4680*/  @!P3 LOP3.LUT R12, R21, 0x7ff00000, RZ, 0xc0, !PT ;  /* 0x7ff00000150cb812 */ /* 0x000fe400078ec0ff */
[----:B------:R-:W0:Y:S02]  /*4690*/  MUFU.RCP64H R25, R19 ;  /* 0x0000001300197308 */ /* 0x000e240000001800 */
[----:B------:R-:W-:Y:S01]  /*46a0*/  @!P3 ISETP.GE.U32.AND P4, PT, R5, R12, PT ;  /* 0x0000000c0500b20c */ /* 0x000fe20003f86070 */
[----:B------:R-:W-:Y:S01]  /*46b0*/  IMAD.MOV.U32 R12, RZ, RZ, 0x1ca00000 ;  /* 0x1ca00000ff0c7424 */ /* 0x000fe200078e00ff */
        /* <DEDUP_REMOVED lines=10> */
[----:B------:R-:W-:Y:S01]  /*4760*/  IMAD.MOV.U32 R24, RZ, RZ, R22 ;  /* 0x000000ffff187224 */ /* 0x000fe200078e0016 */
[----:B------:R-:W-:Y:S02]  /*4770*/  MOV R12, R5 ;  /* 0x00000005000c7202 */ /* 0x000fe40000000f00 */
        /* <DEDUP_REMOVED lines=12> */
[----:B------:R-:W-:Y:S01]  /*4840*/  LOP3.LUT R22, R21, 0x7ff00000, RZ, 0xc0, !PT ;  /* 0x7ff0000015167812 */ /* 0x000fe200078ec0ff */
[----:B------:R-:W-:-:S03]  /*4850*/  IMAD.MOV.U32 R23, RZ, RZ, 0x1ca00000 ;  /* 0x1ca00000ff177424 */ /* 0x000fc600078e00ff */
[CC--:B------:R-:W-:Y:S02]  /*4860*/  VIADDMNMX R12, R5.reuse, -R22.reuse, 0xb9600000, !PT ;  /* 0xb9600000050c7446 */ /* 0x0c0fe40007800916 */
[----:B------:R-:W-:Y:S01]  /*4870*/  ISETP.GE.U32.AND P0, PT, R5, R22, PT ;  /* 0x000000160500720c */ /* 0x000fe20003f06070 */
[----:B------:R-:W-:Y:S01]  /*4880*/  IMAD.MOV.U32 R22, RZ, RZ, RZ ;  /* 0x000000ffff167224 */ /* 0x000fe200078e00ff */
[----:B------:R-:W-:Y:S02]  /*4890*/  VIMNMX R5, R12, 0x46a00000, PT ;  /* 0x46a000000c057848 */ /* 0x000fe40003fe0100 */
[----:B------:R-:W-:-:S05]  /*48a0*/  SEL R12, R23, 0x63400000, !P0 ;  /* 0x63400000170c7807 */ /* 0x000fca0004000000 */
[----:B------:R-:W-:-:S04]  /*48b0*/  IMAD.IADD R5, R5, 0x1, -R12 ;  /* 0x0000000105057824 */ /* 0x000fc800078e0a0c */
[----:B------:R-:W-:-:S06]  /*48c0*/  VIADD R23, R5, 0x7fe00000 ;  /* 0x7fe0000005177836 */ /* 0x000fcc0000000000 */
[----:B------:R-:W-:-:S10]  /*48d0*/  DMUL R26, R30, R22 ;  /* 0x000000161e1a7228 */ /* 0x000fd40000000000 */
[----:B------:R-:W-:-:S13]  /*48e0*/  FSETP.GTU.AND P0, PT, |R27|, 1.469367938527859385e-39, PT ;  /* 0x001000001b00780b */ /* 0x000fda0003f0c200 */
[----:B------:R-:W-:Y:S05]  /*48f0*/  @P0 BRA `(.L_x_1171) ;  /* 0x0000000000940947 */ /* 0x000fea0003800000 */
[----:B------:R-:W-:Y:S01]  /*4900*/  DFMA R18, R30, -R18, R24 ;  /* 0x800000121e12722b */ /* 0x000fe20000000018 */
[----:B------:R-:W-:-:S09]  /*4910*/  MOV R22, RZ ;  /* 0x000000ff00167202 */ /* 0x000fd20000000f00 */
        /* <DEDUP_REMOVED lines=14> */
.L_x_1170:
[----:B------:R-:W-:-:S14]  /*4a00*/  DSETP.NAN.AND P0, PT, R22, R22, PT ;  /* 0x000000161600722a */ /* 0x000fdc0003f08000 */
[----:B------:R-:W-:Y:S05]  /*4a10*/  @P0 BRA `(.L_x_1172) ;  /* 0x0000000000440947 */ /* 0x000fea0003800000 */
[----:B------:R-:W-:-:S14]  /*4a20*/  DSETP.NAN.AND P0, PT, R20, R20, PT ;  /* 0x000000141400722a */ /* 0x000fdc0003f08000 */
[----:B------:R-:W-:Y:S05]  /*4a30*/  @P0 BRA `(.L_x_1173) ;  /* 0x0000000000300947 */ /* 0x000fea0003800000 */
[----:B------:R-:W-:Y:S01]  /*4a40*/  ISETP.NE.AND P0, PT, R12, R33, PT ;  /* 0x000000210c00720c */ /* 0x000fe20003f05270 */
[----:B------:R-:W-:Y:S02]  /*4a50*/  IMAD.MOV.U32 R26, RZ, RZ, 0x0 ;  /* 0x00000000ff1a7424 */ /* 0x000fe400078e00ff */
[----:B------:R-:W-:-:S10]  /*4a60*/  IMAD.MOV.U32 R27, RZ, RZ, -0x80000 ;  /* 0xfff80000ff1b7424 */ /* 0x000fd400078e00ff */
[----:B------:R-:W-:Y:S05]  /*4a70*/  @!P0 BRA `(.L_x_1171) ;  /* 0x0000000000348947 */ /* 0x000fea0003800000 */
[----:B------:R-:W-:Y:S02]  /*4a80*/  ISETP.NE.AND P0, PT, R12, 0x7ff00000, PT ;  /* 0x7ff000000c00780c */ /* 0x000fe40003f05270 */
[----:B------:R-:W-:Y:S02]  /*4a90*/  LOP3.LUT R27, R23, 0x80000000, R21, 0x48, !PT ;  /* 0x80000000171b7812 */ /* 0x000fe400078e4815 */
[----:B------:R-:W-:-:S13]  /*4aa0*/  ISETP.EQ.OR P0, PT, R33, RZ, !P0 ;  /* 0x000000ff2100720c */ /* 0x000fda0004702670 */
[----:B------:R-:W-:Y:S01]  /*4ab0*/  @P0 LOP3.LUT R5, R27, 0x7ff00000, RZ, 0xfc, !PT ;  /* 0x7ff000001b050812 */ /* 0x000fe200078efcff */
[----:B------:R-:W-:Y:S02]  /*4ac0*/  @!P0 IMAD.MOV.U32 R26, RZ, RZ, RZ ;  /* 0x000000ffff1a8224 */ /* 0x000fe400078e00ff */
[----:B------:R-:W-:Y:S01]  /*4ad0*/  @P0 IMAD.MOV.U32 R26, RZ, RZ, RZ ;  /* 0x000000ffff1a0224 */ /* 0x000fe200078e00ff */
[----:B------:R-:W-:Y:S01]  /*4ae0*/  @P0 MOV R27, R5 ;  /* 0x00000005001b0202 */ /* 0x000fe20000000f00 */
[----:B------:R-:W-:Y:S06]  /*4af0*/  BRA `(.L_x_1171) ;  /* 0x0000000000147947 */ /* 0x000fec0003800000 */
.L_x_1173:
[----:B------:R-:W-:Y:S01]  /*4b00*/  LOP3.LUT R27, R21, 0x80000, RZ, 0xfc, !PT ;  /* 0x00080000151b7812 */ /* 0x000fe200078efcff */
[----:B------:R-:W-:Y:S01]  /*4b10*/  IMAD.MOV.U32 R26, RZ, RZ, R20 ;  /* 0x000000ffff1a7224 */ /* 0x000fe200078e0014 */
[----:B------:R-:W-:Y:S06]  /*4b20*/  BRA `(.L_x_1171) ;  /* 0x0000000000087947 */ /* 0x000fec0003800000 */
.L_x_1172:
[----:B------:R-:W-:Y:S01]  /*4b30*/  LOP3.LUT R27, R23, 0x80000, RZ, 0xfc, !PT ;  /* 0x00080000171b7812 */ /* 0x000fe200078efcff */
[----:B------:R-:W-:-:S07]  /*4b40*/  IMAD.MOV.U32 R26, RZ, RZ, R22 ;  /* 0x000000ffff1a7224 */ /* 0x000fce00078e0016 */
.L_x_1171:
[----:B------:R-:W-:Y:S05]  /*4b50*/  BSYNC B1 ;  /* 0x0000000000017941 */ /* 0x000fea0003800000 */
.L_x_1169:
[----:B------:R-:W-:Y:S02]  /*4b60*/  IMAD.MOV.U32 R5, RZ, RZ, 0x0 ;  /* 0x00000000ff057424 */ /* 0x000fe400078e00ff */
[----:B------:R-:W-:Y:S02]  /*4b70*/  IMAD.MOV.U32 R18, RZ, RZ, R26 ;  /* 0x000000ffff127224 */ /* 0x000fe400078e001a */
[----:B------:R-:W-:Y:S01]  /*4b80*/  IMAD.MOV.U32 R19, RZ, RZ, R27 ;  /* 0x000000ffff137224 */ /* 0x000fe200078e001b */
[----:B------:R-:W-:Y:S06]  /*4b90*/  RET.REL.NODEC R4 `(_ZN2at6native54_GLOBAL__N__aa9a477a_21_UpSampleBilinear2d_cu_607db5e336upsample_gen2d_aa_backward_out_frameIddNS0_18upsample_antialias21BilinearFilterFunctorEEEvT0_S5_NS_27GenericPackedTensorAccessorIT_Lm4ENS_16DefaultPtrTraitsElEENS6_IKS7_Lm4ES8_lEERKT1_) ;  /* 0xffffffb404187950 */ /* 0x000fec0003c3ffff */
.L_x_1174:
        /* <DEDUP_REMOVED lines=14> */
.L_x_1790:


//--------------------- .text._ZN2at6native54_GLOBAL__N__aa9a477a_21_UpSampleBilinear2d_cu_607db5e327upsample_gen2d_aa_out_frameIN3c108BFloat16EfNS0_18upsample_antialias21BilinearFilterFunctorEEEvT0_S7_NS_27GenericPackedTensorAccessorIKT_Lm4ENS_16DefaultPtrTraitsElEENS8_IS9_Lm4ESB_lEERKT1_ --------------------------
	.section	.text._ZN2at6native54_GLOBAL__N__aa9a477a_21_UpSampleBilinear2d_cu_607db5e327upsample_gen2d_aa_out_frameIN3c108BFloat16EfNS0_18upsample_antialias21BilinearFilterFunctorEEEvT0_S7_NS_27GenericPackedTensorAccessorIKT_Lm4ENS_16DefaultPtrTraitsElEENS8_IS9_Lm4ESB_lEERKT1_,"ax",@progbits
	.align	128
.text._ZN2at6native54_GLOBAL__N__aa9a477a_21_UpSampleBilinear2d_cu_607db5e327upsample_gen2d_aa_out_frameIN3c108BFloat16EfNS0_18upsample_antialias21BilinearFilterFunctorEEEvT0_S7_NS_27GenericPackedTensorAccessorIKT_Lm4ENS_16DefaultPtrTraitsElEENS8_IS9_Lm4ESB_lEERKT1_:
        .type           _ZN2at6native54_GLOBAL__N__aa9a477a_21_UpSampleBilinear2d_cu_607db5e327upsample_gen2d_aa_out_frameIN3c108BFloat16EfNS0_18upsample_antialias21BilinearFilterFunctorEEEvT0_S7_NS_27GenericPackedTensorAccessorIKT_Lm4ENS_16DefaultPtrTraitsElEENS8_IS9_Lm4ESB_lEERKT1_,@function
        .size           _ZN2at6native54_GLOBAL__N__aa9a477a_21_UpSampleBilinear2d_cu_607db5e327upsample_gen2d_aa_out_frameIN3c108BFloat16EfNS0_18upsample_antialias21BilinearFilterFunctorEEEvT0_S7_NS_27GenericPackedTensorAccessorIKT_Lm4ENS_16DefaultPtrTraitsElEENS8_IS9_Lm4ESB_lEERKT1_,(.L_x_1793 - _ZN2at6native54_GLOBAL__N__aa9a477a_21_UpSampleBilinear2d_cu_607db5e327upsample_gen2d_aa_out_frameIN3c108BFloat16EfNS0_18upsample_antialias21BilinearFilterFunctorEEEvT0_S7_NS_27GenericPackedTensorAccessorIKT_Lm4ENS_16DefaultPtrTraitsElEENS8_IS9_Lm4ESB_lEERKT1_)
        .other          _ZN2at6native54_GLOBAL__N__aa9a477a_21_UpSampleBilinear2d_cu_607db5e327upsample_gen2d_aa_out_frameIN3c108BFloat16EfNS0_18upsample_antialias21BilinearFilterFunctorEEEvT0_S7_NS_27GenericPackedTensorAccessorIKT_Lm4ENS_16DefaultPtrTraitsElEENS8_IS9_Lm4ESB_lEERKT1_,@"STO_CUDA_ENTRY STV_DEFAULT"
_ZN2at6native54_GLOBAL__N__aa9a477a_21_UpSampleBilinear2d_cu_607db5e327upsample_gen2d_aa_out_frameIN3c108BFloat16EfNS0_18upsample_antialias21BilinearFilterFunctorEEEvT0_S7_NS_27GenericPackedTensorAccessorIKT_Lm4ENS_16DefaultPtrTraitsElEENS8_IS9_Lm4ESB_lEERKT1_:
        /* <DEDUP_REMOVED lines=18> */
[----:B------:R-:W-:Y:S01]  /*0120*/  BSSY B0, `(.L_x_1175) ;  /* 0x0000111000007945 */ /* 0x000fe20003800000 */
[----:B------:R-:W-:Y:S01]  /*0130*/  ISETP.NE.AND P0, PT, R12, RZ, PT ;  /* 0x000000ff0c00720c */ /* 0x000fe20003f05270 */
[----:B------:R-:W-:Y:S02]  /*0140*/  FADD.FTZ R5, R5, 0.5 ;  /* 0x3f00000005057421 */ /* 0x000fe40000010000 */
[----:B------:R-:W-:Y:S01]  /*0150*/  FADD.FTZ R0, R0, 0.5 ;  /* 0x3f00000000007421 */ /* 0x000fe20000010000 */
[----:B0-----:R-:W-:Y:S02]  /*0160*/  FMNMX.FTZ R6, R16, 1, !PT ;  /* 0x3f80000010067809 */ /* 0x001fe40007810000 */
[----:B------:R-:W-:-:S02]  /*0170*/  FMNMX.FTZ R7, R17, 1, !PT ;  /* 0x3f80000011077809 */ /* 0x000fc40007810000 */
[----:B------:R-:W0:Y:S01]  /*0180*/  F2I.FTZ.CEIL.NTZ R8, R6 ;  /* 0x0000000600087305 */ /* 0x000e22000021b100 */
[CCC-:B------:R-:W-:Y:S01]  /*0190*/  FFMA.FTZ R10, R5.reuse, R16.reuse, -R6.reuse ;  /* 0x00000010050a7223 */ /* 0x1c0fe20000010806 */
[----:B------:R-:W-:-:S03]  /*01a0*/  FFMA.FTZ R16, R5, R16, R6 ;  /* 0x0000001005107223 */ /* 0x000fc60000010006 */
[----:B------:R-:W-:Y:S01]  /*01b0*/  FADD.FTZ R13, R10, 0.5 ;  /* 0x3f0000000a0d7421 */ /* 0x000fe20000010000 */
[----:B------:R-:W-:Y:S01]  /*01c0*/  FFMA.FTZ R10, R0, R17, -R7 ;  /* 0x00000011000a7223 */ /* 0x000fe20000010807 */
[----:B------:R-:W-:Y:S01]  /*01d0*/  FADD.FTZ R16, R16, 0.5 ;  /* 0x3f00000010107421 */ /* 0x000fe20000010000 */
[----:B------:R1:W2:Y:S02]  /*01e0*/  F2I.FTZ.CEIL.NTZ R9, R7 ;  /* 0x0000000700097305 */ /* 0x0002a4000021b100 */
[----:B------:R-:W-:-:S06]  /*01f0*/  FADD.FTZ R10, R10, 0.5 ;  /* 0x3f0000000a0a7421 */ /* 0x000fcc0000010000 */
[----:B------:R-:W3:Y:S01]  /*0200*/  F2I.FTZ.TRUNC.NTZ R13, R13 ;  /* 0x0000000d000d7305 */ /* 0x000ee2000021f100 */
[----:B-1----:R-:W-:-:S04]  /*0210*/  FFMA.FTZ R7, R0, R17, R7 ;  /* 0x0000001100077223 */ /* 0x002fc80000010007 */
[----:B------:R-:W-:Y:S01]  /*0220*/  FADD.FTZ R11, R7, 0.5 ;  /* 0x3f000000070b7421 */ /* 0x000fe20000010000 */
[----:B0-----:R-:W-:Y:S01]  /*0230*/  SHF.L.U32 R7, R8, 0x1, RZ ;  /* 0x0000000108077819 */ /* 0x001fe200000006ff */
[----:B--2---:R-:W-:Y:S01]  /*0240*/  IMAD.SHL.U32 R6, R9, 0x2, RZ ;  /* 0x0000000209067824 */ /* 0x004fe200078e00ff */
[----:B------:R0:W1:Y:S01]  /*0250*/  F2I.FTZ.TRUNC.NTZ R18, R16 ;  /* 0x0000001000127305 */ /* 0x000062000021f100 */
[----:B------:R-:W-:Y:S01]  /*0260*/  VIADD R9, R2, UR5 ;  /* 0x0000000502097c36 */ /* 0x000fe20008000000 */
[----:B------:R-:W-:Y:S01]  /*0270*/  ULDC UR5, c[0x0][0x230] ;  /* 0x00008c0000057ab9 */ /* 0x000fe20000000800 */
[----:B------:R-:W-:Y:S02]  /*0280*/  VIADD R15, R6, 0x1 ;  /* 0x00000001060f7836 */ /* 0x000fe40000000000 */
[----:B------:R-:W-:Y:S01]  /*0290*/  VIADD R14, R7, 0x1 ;  /* 0x00000001070e7836 */ /* 0x000fe20000000000 */
[----:B---3--:R-:W-:Y:S02]  /*02a0*/  VIMNMX R8, RZ, R13, !PT ;  /* 0x0000000dff087248 */ /* 0x008fe40007fe0100 */
[----:B------:R-:W2:Y:S01]  /*02b0*/  F2I.FTZ.TRUNC.NTZ R10, R10 ;  /* 0x0000000a000a7305 */ /* 0x000ea2000021f100 */
[----:B------:R-:W-:-:S02]  /*02c0*/  IMAD R13, R15, UR4, RZ ;  /* 0x000000040f0d7c24 */ /* 0x000fc4000f8e02ff */
[----:B0-----:R-:W-:Y:S02]  /*02d0*/  IMAD R16, R12, UR4, R9 ;  /* 0x000000040c107c24 */ /* 0x001fe4000f8e0209 */
[--C-:B------:R-:W-:Y:S01]  /*02e0*/  IMAD R12, R14, R12, R13.reuse ;  /* 0x0000000c0e0c7224 */ /* 0x100fe200078e020d */
[----:B-1----:R-:W-:Y:S02]  /*02f0*/  VIMNMX R9, R18, UR5, PT ;  /* 0x0000000512097c48 */ /* 0x002fe4000bfe0100 */
[----:B------:R-:W0:Y:S01]  /*0300*/  F2I.FTZ.TRUNC.NTZ R11, R11 ;  /* 0x0000000b000b7305 */ /* 0x000e22000021f100 */
[----:B------:R-:W-:Y:S02]  /*0310*/  IMAD R13, R14, R16, R13 ;  /* 0x000000100e0d7224 */ /* 0x000fe400078e020d */
[----:B------:R-:W-:Y:S02]  /*0320*/  IMAD R14, R15, R2, RZ ;  /* 0x000000020f0e7224 */ /* 0x000fe400078e02ff */
[----:B------:R-:W-:Y:S01]  /*0330*/  IMAD.IADD R24, R9, 0x1, -R8 ;  /* 0x0000000109187824 */ /* 0x000fe200078e0a08 */
[----:B--2---:R-:W-:-:S02]  /*0340*/  VIMNMX R10, RZ, R10, !PT ;  /* 0x0000000aff0a7248 */ /* 0x004fc40007fe0100 */
[----:B0-----:R-:W-:-:S04]  /*0350*/  VIMNMX R11, R11, UR6, PT ;  /* 0x000000060b0b7c48 */ /* 0x001fc8000bfe0100 */
        /* <DEDUP_REMOVED lines=19> */
[----:B------:R-:W-:Y:S02]  /*0490*/  IMAD.MOV.U32 R17, RZ, RZ, R23 ;  /* 0x000000ffff117224 */ /* 0x000fe400078e0017 */
[----:B------:R-:W-:Y:S01]  /*04a0*/  IMAD.MOV.U32 R16, RZ, RZ, R22 ;  /* 0x000000ffff107224 */ /* 0x000fe200078e0016 */
[----:B------:R-:W-:Y:S02]  /*04b0*/  IADD3 R23, R0, -0x100000, RZ ;  /* 0xfff0000000177810 */ /* 0x000fe40007ffe0ff */
[----:B------:R-:W-:-:S07]  /*04c0*/  MOV R0, 0x4e0 ;  /* 0x000004e000007802 */ /* 0x000fce0000000f00 */
[----:B------:R-:W-:Y:S05]  /*04d0*/  CALL.REL.NOINC `($__internal_15_$__cuda_sm20_dblrcp_rn_slowpath_v3) ;  /* 0x0000004400d87944 */ /* 0x000fea0003c00000 */
[----:B------:R-:W-:Y:S02]  /*04e0*/  IMAD.MOV.U32 R16, RZ, RZ, R20 ;  /* 0x000000ffff107224 */ /* 0x000fe400078e0014 */
[----:B------:R-:W-:-:S07]  /*04f0*/  IMAD.MOV.U32 R17, RZ, RZ, R21 ;  /* 0x000000ffff117224 */ /* 0x000fce00078e0015 */
.L_x_1178:
[----:B------:R-:W-:Y:S01]  /*0500*/  UMOV UR4, 0xf0000000 ;  /* 0xf000000000047882 */ /* 0x000fe20000000000 */
[----:B------:R-:W-:Y:S01]  /*0510*/  UMOV UR5, 0x380fffff ;  /* 0x380fffff00057882 */ /* 0x000fe20000000000 */
[----:B------:R-:W0:Y:S01]  /*0520*/  F2F.F32.F64 R18, R16 ;  /* 0x0000001000127310 */ /* 0x000e220000301000 */
[----:B------:R-:W-:-:S14]  /*0530*/  DSETP.GEU.AND P0, PT, |R16|, UR4, PT ;  /* 0x0000000410007e2a */ /* 0x000fdc000bf0e200 */
[----:B0-----:R-:W-:-:S07]  /*0540*/  @!P0 FMUL R18, R18, 1.175494350822287508e-38 ;  /* 0x0080000012128820 */ /* 0x001fce0000400000 */
.L_x_1177:
        /* <DEDUP_REMOVED lines=8> */
[----:B------:R-:W-:Y:S01]  /*05d0*/  IADD3 R17, -R17, -0x2, -R10 ;  /* 0xfffffffe11117810 */ /* 0x000fe20007ffe90a */
[----:B------:R-:W-:Y:S01]  /*05e0*/  IMAD.MOV.U32 R19, RZ, RZ, RZ ;  /* 0x000000ffff137224 */ /* 0x000fe200078e00ff */
[----:B------:R-:W-:Y:S02]  /*05f0*/  ISETP.NE.AND P1, PT, R16, RZ, PT ;  /* 0x000000ff1000720c */ /* 0x000fe40003f25270 */
[----:B------:R-:W-:-:S13]  /*0600*/  ISETP.GE.U32.AND P2, PT, R17, 0x3, PT ;  /* 0x000000031100780c */ /* 0x000fda0003f46070 */
[----:B------:R-:W-:Y:S05]  /*0610*/  @!P2 BRA `(.L_x_1182) ;  /* 0x0000000000fca947 */ /* 0x000fea0003800000 */
[----:B------:R-:W0:Y:S01]  /*0620*/  S2R R19, SR_CgaCtaId ;  /* 0x0000000000137919 */ /* 0x000e220000008800 */
[----:B------:R-:W-:Y:S01]  /*0630*/  MOV R20, 0x400 ;  /* 0x0000040000147802 */ /* 0x000fe20000000f00 */
[----:B------:R-:W-:Y:S01]  /*0640*/  IMAD.MOV.U32 R0, RZ, RZ, RZ ;  /* 0x000000ffff007224 */ /* 0x000fe200078e00ff */
[----:B------:R-:W-:Y:S02]  /*0650*/  IADD3 R17, R15, -R16, RZ ;  /* 0x800000100f117210 */ /* 0x000fe40007ffe0ff */
[----:B0-----:R-:W-:Y:S01]  /*0660*/  LEA R20, R19, R20, 0x18 ;  /* 0x0000001413147211 */ /* 0x001fe200078ec0ff */
[----:B------:R-:W-:-:S07]  /*0670*/  IMAD.MOV.U32 R19, RZ, RZ, RZ ;  /* 0x000000ffff137224 */ /* 0x000fce00078e00ff */
.L_x_1183:
        /* <DEDUP_REMOVED lines=25> */
[----:B------:R-:W-:Y:S02]  /*0810*/  @!P4 FADD.FTZ R23, -R23, -RZ ;  /* 0x800000ff1717c221 */ /* 0x000fe40000010100 */
[----:B------:R-:W-:Y:S01]  /*0820*/  @!P3 FADD.FTZ R27, -R27, -RZ ;  /* 0x800000ff1b1bb221 */ /* 0x000fe20000010100 */
[----:B------:R-:W-:Y:S01]  /*0830*/  FSETP.GEU.FTZ.AND P5, PT, R21, 1, PT ;  /* 0x3f8000001500780b */ /* 0x000fe20003fbe000 */
[----:B------:R-:W-:Y:S01]  /*0840*/  @!P2 FADD.FTZ R29, -R29, -RZ ;  /* 0x800000ff1d1da221 */ /* 0x000fe20000010100 */
[C---:B------:R-:W-:Y:S01]  /*0850*/  FSETP.GEU.FTZ.AND P2, PT, R23.reuse, 1, PT ;  /* 0x3f8000001700780b */ /* 0x040fe20003f5e000 */
[----:B------:R-:W-:Y:S01]  /*0860*/  FADD.FTZ R22, -R23, 1 ;  /* 0x3f80000017167421 */ /* 0x000fe20000010100 */
[----:B------:R-:W-:Y:S01]  /*0870*/  FADD.FTZ R21, -R21, 1 ;  /* 0x3f80000015157421 */ /* 0x000fe20000010100 */
[----:B------:R-:W-:Y:S01]  /*0880*/  FADD.FTZ R26, -R27, 1 ;  /* 0x3f8000001b1a7421 */ /* 0x000fe20000010100 */
[----:B------:R-:W-:Y:S01]  /*0890*/  FADD.FTZ R23, -R29, 1 ;  /* 0x3f8000001d177421 */ /* 0x000fe20000010100 */
[----:B------:R-:W-:-:S02]  /*08a0*/  FSETP.GEU.FTZ.AND P3, PT, R27, 1, PT ;  /* 0x3f8000001b00780b */ /* 0x000fc40003f7e000 */
[----:B------:R-:W-:Y:S02]  /*08b0*/  FSETP.GEU.FTZ.AND P4, PT, R29, 1, PT ;  /* 0x3f8000001d00780b */ /* 0x000fe40003f9e000 */
[----:B------:R-:W-:Y:S02]  /*08c0*/  IADD3 R29, R14, R19, RZ ;  /* 0x000000130e1d7210 */ /* 0x000fe40007ffe0ff */
[----:B------:R-:W-:Y:S02]  /*08d0*/  FSEL R21, R21, RZ, !P5 ;  /* 0x000000ff15157208 */ /* 0x000fe40006800000 */
[----:B------:R-:W-:Y:S01]  /*08e0*/  FSEL R22, R22, RZ, !P2 ;  /* 0x000000ff16167208 */ /* 0x000fe20005000000 */
[----:B------:R-:W-:Y:S01]  /*08f0*/  IMAD R29, R29, 0x2, R20 ;  /* 0x000000021d1d7824 */ /* 0x000fe200078e0214 */
[----:B------:R-:W-:Y:S02]  /*0900*/  FSEL R26, R26, RZ, !P3 ;  /* 0x000000ff1a1a7208 */ /* 0x000fe40005800000 */
[----:B------:R-:W-:-:S02]  /*0910*/  FSEL R23, R23, RZ, !P4 ;  /* 0x000000ff17177208 */ /* 0x000fc40006000000 */
[----:B------:R-:W-:Y:S01]  /*0920*/  F2FP.BF16.F32.PACK_AB R27, RZ, R21 ;  /* 0x00000015ff1b723e */ /* 0x000fe200000010ff */
[----:B------:R-:W-:Y:S01]  /*0930*/  FADD.FTZ R21, R21, R0 ;  /* 0x0000000015157221 */ /* 0x000fe20000010000 */
[----:B------:R-:W-:Y:S02]  /*0940*/  F2FP.BF16.F32.PACK_AB R28, RZ, R22 ;  /* 0x00000016ff1c723e */ /* 0x000fe400000010ff */
[----:B------:R-:W-:Y:S01]  /*0950*/  F2FP.BF16.F32.PACK_AB R30, RZ, R26 ;  /* 0x0000001aff1e723e */ /* 0x000fe200000010ff */
[----:B------:R0:W-:Y:S01]  /*0960*/  STS.U16 [R29], R27 ;  /* 0x0000001b1d007388 */ /* 0x0001e20000000400 */
[----:B------:R-:W-:Y:S01]  /*0970*/  F2FP.BF16.F32.PACK_AB R31, RZ, R23 ;  /* 0x00000017ff1f723e */ /* 0x000fe200000010ff */
[----:B------:R-:W-:Y:S01]  /*0980*/  FADD.FTZ R21, R21, R22 ;  /* 0x0000001615157221 */ /* 0x000fe20000010000 */
[----:B------:R-:W-:Y:S01]  /*0990*/  ISETP.NE.AND P2, PT, R17, RZ, PT ;  /* 0x000000ff1100720c */ /* 0x000fe20003f45270 */
[----:B------:R0:W-:Y:S01]  /*09a0*/  STS.U16 [R29+0x2], R28 ;  /* 0x0000021c1d007388 */ /* 0x0001e20000000400 */
[----:B------:R-:W-:Y:S01]  /*09b0*/  IADD3 R19, R19, 0x4, RZ ;  /* 0x0000000413137810 */ /* 0x000fe20007ffe0ff */
[----:B------:R-:W-:-:S02]  /*09c0*/  FADD.FTZ R0, R21, R26 ;  /* 0x0000001a15007221 */ /* 0x000fc40000010000 */
[----:B------:R0:W-:Y:S02]  /*09d0*/  STS.U16 [R29+0x4], R30 ;  /* 0x0000041e1d007388 */ /* 0x0001e40000000400 */
[----:B------:R-:W-:Y:S02]  /*09e0*/  FADD.FTZ R0, R0, R23 ;  /* 0x0000001700007221 */ /* 0x000fe40000010000 */
[----:B------:R0:W-:Y:S04]  /*09f0*/  STS.U16 [R29+0x6], R31 ;  /* 0x0000061f1d007388 */ /* 0x0001e80000000400 */
[----:B------:R-:W-:Y:S05]  /*0a00*/  @P2 BRA `(.L_x_1183) ;  /* 0xfffffffc001c2947 */ /* 0x000fea000383ffff */
.L_x_1182:
[----:B------:R-:W-:Y:S05]  /*0a10*/  BSYNC B2 ;  /* 0x0000000000027941 */ /* 0x000fea0003800000 */
.L_x_1181:
[----:B------:R-:W-:Y:S05]  /*0a20*/  @!P1 BRA `(.L_x_1180) ;  /* 0x0000000000549947 */ /* 0x000fea0003800000 */
[----:B------:R-:W1:Y:S01]  /*0a30*/  S2R R20, SR_CgaCtaId ;  /* 0x0000000000147919 */ /* 0x000e620000008800 */
[----:B------:R-:W-:-:S04]  /*0a40*/  MOV R17, 0x400 ;  /* 0x0000040000117802 */ /* 0x000fc80000000f00 */
[----:B-1----:R-:W-:-:S07]  /*0a50*/  LEA R17, R20, R17, 0x18 ;  /* 0x0000001114117211 */ /* 0x002fce00078ec0ff */
.L_x_1184:
[----:B-1----:R-:W-:Y:S01]  /*0a60*/  I2FP.F32.S32 R20, R19 ;  /* 0x0000001300147245 */ /* 0x002fe20000201400 */
[----:B------:R-:W-:Y:S01]  /*0a70*/  IMAD.IADD R22, R14, 0x1, R19 ;  /* 0x000000010e167824 */ /* 0x000fe200078e0213 */
[----:B------:R-:W-:Y:S01]  /*0a80*/  IADD3 R19, R19, 0x1, RZ ;  /* 0x0000000113137810 */ /* 0x000fe20007ffe0ff */
[----:B------:R-:W-:Y:S02]  /*0a90*/  VIADD R16, R16, 0xffffffff ;  /* 0xffffffff10107836 */ /* 0x000fe40000000000 */
[----:B------:R-:W-:Y:S01]  /*0aa0*/  FADD.FTZ R20, R25, R20 ;  /* 0x0000001419147221 */ /* 0x000fe20000010000 */
[----:B------:R-:W-:-:S03]  /*0ab0*/  LEA R22, R22, R17, 0x1 ;  /* 0x0000001116167211 */ /* 0x000fc600078e08ff */
        /* <DEDUP_REMOVED lines=12> */
.L_x_1180:
[----:B------:R-:W-:Y:S05]  /*0b80*/  BSYNC B1 ;  /* 0x0000000000017941 */ /* 0x000fea0003800000 */
.L_x_1179:
        /* <DEDUP_REMOVED lines=10> */
[----:B------:R-:W2:Y:S01]  /*0c30*/  F2F.BF16.F32 R19, R0 ;  /* 0x0000000000137304 */ /* 0x000ea20000202000 */
[----:B------:R-:W-:Y:S01]  /*0c40*/  HFMA2.MMA R17, -RZ, RZ, 0, 0 ;  /* 0x00000000ff117435 */ /* 0x000fe200000001ff */
[----:B------:R-:W-:Y:S01]  /*0c50*/  FSETP.NEU.FTZ.AND P0, PT, R0, RZ, PT ;  /* 0x000000ff0000720b */ /* 0x000fe20003f1d000 */
[----:B------:R-:W-:Y:S02]  /*0c60*/  IMAD.IADD R18, R15, 0x1, -R16 ;  /* 0x000000010f127824 */ /* 0x000fe400078e0a10 */
[----:B--2---:R-:W-:-:S10]  /*0c70*/  IMAD.U32 R19, R19, 0x10000, RZ ;  /* 0x0001000013137824 */ /* 0x004fd400078e00ff */
.L_x_1191:
[----:B------:R-:W-:Y:S01]  /*0c80*/  IADD3 R18, R18, -0x4, RZ ;  /* 0xfffffffc12127810 */ /* 0x000fe20007ffe0ff */
[----:B------:R-:W-:Y:S03]  /*0c90*/  BSSY B3, `(.L_x_1189) ;  /* 0x000001d000037945 */ /* 0x000fe60003800000 */
[----:B------:R-:W-:Y:S01]  /*0ca0*/  ISETP.NE.AND P1, PT, R18, RZ, PT ;  /* 0x000000ff1200720c */ /* 0x000fe20003f25270 */
[----:B--2---:R-:W-:-:S12]  /*0cb0*/  @!P0 BRA `(.L_x_1190) ;  /* 0x0000000000688947 */ /* 0x004fd80003800000 */
[----:B------:R-:W2:Y:S01]  /*0cc0*/  S2UR UR5, SR_CgaCtaId ;  /* 0x00000000000579c3 */ /* 0x000ea20000008800 */
[----:B------:R-:W-:Y:S01]  /*0cd0*/  UMOV UR4, 0x400 ;  /* 0x0000040000047882 */ /* 0x000fe20000000000 */
[----:B-1----:R-:W-:Y:S01]  /*0ce0*/  IMAD.IADD R20, R14, 0x1, R17 ;  /* 0x000000010e147824 */ /* 0x002fe200078e0211 */
[----:B------:R-:W1:Y:S01]  /*0cf0*/  MUFU.RCP R26, R19 ;  /* 0x00000013001a7308 */ /* 0x000e620000001000 */
[----:B--2---:R-:W-:-:S06]  /*0d00*/  ULEA UR4, UR5, UR4, 0x18 ;  /* 0x0000000405047291 */ /* 0x004fcc000f8ec03f */
[----:B------:R-:W-:-:S05]  /*0d10*/  LEA R20, R20, UR4, 0x1 ;  /* 0x0000000414147c11 */ /* 0x000fca000f8e08ff */
[----:B------:R-:W2:Y:S04]  /*0d20*/  LDS.U16 R21, [R20] ;  /* 0x0000000014157984 */ /* 0x000ea80000000400 */
[----:B------:R-:W3:Y:S04]  /*0d30*/  LDS.U16 R23, [R20+0x4] ;  /* 0x0000040014177984 */ /* 0x000ee80000000400 */
[----:B------:R-:W4:Y:S04]  /*0d40*/  LDS.U16 R22, [R20+0x2] ;  /* 0x0000020014167984 */ /* 0x000f280000000400 */
[----:B------:R-:W5:Y:S01]  /*0d50*/  LDS.U16 R25, [R20+0x6] ;  /* 0x0000060014197984 */ /* 0x000f620000000400 */
[----:B--2---:R-:W-:-:S02]  /*0d60*/  SHF.L.U32 R21, R21, 0x10, RZ ;  /* 0x0000001015157819 */ /* 0x004fc400000006ff */
[----:B---3--:R-:W-:-:S03]  /*0d70*/  SHF.L.U32 R23, R23, 0x10, RZ ;  /* 0x0000001017177819 */ /* 0x008fc600000006ff */
[-C--:B-1----:R-:W-:Y:S01]  /*0d80*/  FMUL.FTZ R21, R21, R26.reuse ;  /* 0x0000001a15157220 */ /* 0x082fe20000410000 */
[----:B----4-:R-:W-:Y:S02]  /*0d90*/  IMAD.U32 R22, R22, 0x10000, RZ ;  /* 0x0001000016167824 */ /* 0x010fe400078e00ff */
[-C--:B------:R-:W-:Y:S02]  /*0da0*/  FMUL.FTZ R23, R23, R26.reuse ;  /* 0x0000001a17177220 */ /* 0x080fe40000410000 */
[----:B------:R-:W-:Y:S01]  /*0db0*/  F2FP.BF16.F32.PACK_AB R21, RZ, R21 ;  /* 0x00000015ff15723e */ /* 0x000fe200000010ff */
[----:B-----5:R-:W-:Y:S02]  /*0dc0*/  IMAD.U32 R25, R25, 0x10000, RZ ;  /* 0x0001000019197824 */ /* 0x020fe400078e00ff */
[-C--:B------:R-:W-:Y:S01]  /*0dd0*/  FMUL.FTZ R22, R22, R26.reuse ;  /* 0x0000001a16167220 */ /* 0x080fe20000410000 */
        /* <DEDUP_REMOVED lines=8> */
.L_x_1190:
[----:B------:R-:W-:Y:S05]  /*0e60*/  BSYNC B3 ;  /* 0x0000000000037941 */ /* 0x000fea0003800000 */
.L_x_1189:
[----:B------:R-:W-:Y:S01]  /*0e70*/  IADD3 R17, R17, 0x4, RZ ;  /* 0x0000000411117810 */ /* 0x000fe20007ffe0ff */
[----:B------:R-:W-:Y:S06]  /*0e80*/  @P1 BRA `(.L_x_1191) ;  /* 0xfffffffc007c1947 */ /* 0x000fec000383ffff */
.L_x_1188:
[----:B------:R-:W-:Y:S05]  /*0e90*/  BSYNC B2 ;  /* 0x0000000000027941 */ /* 0x000fea0003800000 */
.L_x_1187:
[----:B------:R-:W-:-:S13]  /*0ea0*/  ISETP.NE.AND P0, PT, R16, RZ, PT ;  /* 0x000000ff1000720c */ /* 0x000fda0003f05270 */
[----:B------:R-:W-:Y:S05]  /*0eb0*/  @!P0 BRA `(.L_x_1186) ;  /* 0x0000000000548947 */ /* 0x000fea0003800000 */
[----:B------:R-:W3:Y:S01]  /*0ec0*/  F2F.BF16.F32 R18, R0 ;  /* 0x0000000000127304 */ /* 0x000ee20000202000 */
[----:B------:R-:W-:Y:S01]  /*0ed0*/  FSETP.NEU.FTZ.AND P1, PT, R0, RZ, PT ;  /* 0x000000ff0000720b */ /* 0x000fe20003f3d000 */
[----:B---3--:R-:W-:-:S06]  /*0ee0*/  IMAD.U32 R18, R18, 0x10000, RZ ;  /* 0x0001000012127824 */ /* 0x008fcc00078e00ff */
[----:B------:R3:W4:Y:S06]  /*0ef0*/  MUFU.RCP R19, R18 ;  /* 0x0000001200137308 */ /* 0x00072c0000001000 */
.L_x_1194:
[----:B------:R-:W-:Y:S01]  /*0f00*/  IADD3 R16, R16, -0x1, RZ ;  /* 0xffffffff10107810 */ /* 0x000fe20007ffe0ff */
[----:B------:R-:W-:Y:S03]  /*0f10*/  BSSY B2, `(.L_x_1192) ;  /* 0x000000d000027945 */ /* 0x000fe60003800000 */
        /* <DEDUP_REMOVED lines=8> */
[----:B---3--:R-:W-:-:S05]  /*0fa0*/  SHF.L.U32 R18, R18, 0x10, RZ ;  /* 0x0000001012127819 */ /* 0x008fca00000006ff */
[----:B----4-:R-:W-:-:S05]  /*0fb0*/  FMUL.FTZ R18, R18, R19 ;  /* 0x0000001312127220 */ /* 0x010fca0000410000 */
[----:B------:R-:W-:-:S05]  /*0fc0*/  F2FP.BF16.F32.PACK_AB R18, RZ, R18 ;  /* 0x00000012ff12723e */ /* 0x000fca00000010ff */
[----:B------:R3:W-:Y:S02]  /*0fd0*/  STS.U16 [R0], R18 ;  /* 0x0000001200007388 */ /* 0x0007e40000000400 */
.L_x_1193:
[----:B------:R-:W-:Y:S05]  /*0fe0*/  BSYNC B2 ;  /* 0x0000000000027941 */ /* 0x000fea0003800000 */
.L_x_1192:
[----:B------:R-:W-:Y:S01]  /*0ff0*/  VIADD R17, R17, 0x1 ;  /* 0x0000000111117836 */ /* 0x000fe20000000000 */
[----:B------:R-:W-:Y:S06]  /*1000*/  @P0 BRA `(.L_x_1194) ;  /* 0xfffffffc00bc0947 */ /* 0x000fec000383ffff */
.L_x_1186:
[----:B------:R-:W-:Y:S05]  /*1010*/  BSYNC B1 ;  /* 0x0000000000017941 */ /* 0x000fea0003800000 */
.L_x_1185:
[----:B------:R-:W-:-:S13]  /*1020*/  ISETP.GE.AND P0, PT, R6, R17, PT ;  /* 0x000000110600720c */ /* 0x000fda0003f06270 */
[----:B------:R-:W-:Y:S05]  /*1030*/  @!P0 BRA `(.L_x_1176) ;  /* 0x00000000007c8947 */ /* 0x000fea0003800000 */
[----:B---3--:R-:W-:Y:S01]  /*1040*/  IADD3 R0, -R17, 0x1, R6 ;  /* 0x0000000111007810 */ /* 0x008fe20007ffe106 */
[----:B------:R-:W-:Y:S01]  /*1050*/  BSSY B1, `(.L_x_1195) ;  /* 0x000000f000017945 */ /* 0x000fe20003800000 */
[----:B------:R-:W-:Y:S02]  /*1060*/  IADD3 R16, R6, -R17, RZ ;  /* 0x8000001106107210 */ /* 0x000fe40007ffe0ff */
[----:B------:R-:W-:Y:S02]  /*1070*/  LOP3.LUT P0, R0, R0, 0x3, RZ, 0xc0, !PT ;  /* 0x0000000300007812 */ /* 0x000fe4000780c0ff */
[----:B------:R-:W-:-:S11]  /*1080*/  ISETP.GE.U32.AND P1, PT, R16, 0x3, PT ;  /* 0x000000031000780c */ /* 0x000fd60003f26070 */
[----:B------:R-:W-:Y:S05]  /*1090*/  @!P0 BRA `(.L_x_1196) ;  /* 0x0000000000288947 */ /* 0x000fea0003800000 */
[----:B----4-:R-:W3:Y:S01]  /*10a0*/  S2R R19, SR_CgaCtaId ;  /* 0x0000000000137919 */ /* 0x010ee20000008800 */
[----:B------:R-:W-:-:S04]  /*10b0*/  MOV R16, 0x400 ;  /* 0x0000040000107802 */ /* 0x000fc80000000f00 */
[----:B---3--:R-:W-:-:S07]  /*10c0*/  LEA R19, R19, R16, 0x18 ;  /* 0x0000001013137211 */ /* 0x008fce00078ec0ff */
.L_x_1197:
[----:B------:R-:W-:Y:S01]  /*10d0*/  IMAD.IADD R16, R14, 0x1, R17 ;  /* 0x000000010e107824 */ /* 0x000fe200078e0211 */
[----:B------:R-:W-:Y:S01]  /*10e0*/  IADD3 R17, R17, 0x1, RZ ;  /* 0x0000000111117810 */ /* 0x000fe20007ffe0ff */
[----:B------:R-:W-:-:S03]  /*10f0*/  VIADD R0, R0, 0xffffffff ;  /* 0xffffffff00007836 */ /* 0x000fc60000000000 */
[----:B------:R-:W-:Y:S02]  /*1100*/  LEA R16, R16, R19, 0x1 ;  /* 0x0000001310107211 */ /* 0x000fe400078e08ff */
[----:B------:R-:W-:-:S03]  /*1110*/  ISETP.NE.AND P0, PT, R0, RZ, PT ;  /* 0x000000ff0000720c */ /* 0x000fc60003f05270 */
[----:B------:R3:W-:Y:S10]  /*1120*/  STS.U16 [R16], RZ ;  /* 0x000000ff10007388 */ /* 0x0007f40000000400 */
[----:B---3--:R-:W-:Y:S05]  /*1130*/  @P0 BRA `(.L_x_1197) ;  /* 0xfffffffc00e40947 */ /* 0x008fea000383ffff */
.L_x_1196:
[----:B------:R-:W-:Y:S05]  /*1140*/  BSYNC B1 ;  /* 0x0000000000017941 */ /* 0x000fea0003800000 */
.L_x_1195:
[----:B------:R-:W-:Y:S05]  /*1150*/  @!P1 BRA `(.L_x_1176) ;  /* 0x0000000000349947 */ /* 0x000fea0003800000 */
[----:B----4-:R-:W3:Y:S01]  /*1160*/  S2R R19, SR_CgaCtaId ;  /* 0x0000000000137919 */ /* 0x010ee20000008800 */
[----:B------:R-:W-:-:S04]  /*1170*/  MOV R0, 0x400 ;  /* 0x0000040000007802 */ /* 0x000fc80000000f00 */
[----:B---3--:R-:W-:-:S07]  /*1180*/  LEA R0, R19, R0, 0x18 ;  /* 0x0000000013007211 */ /* 0x008fce00078ec0ff */
.L_x_1198:
[----:B------:R-:W-:-:S05]  /*1190*/  IMAD.IADD R19, R14, 0x1, R17 ;  /* 0x000000010e137824 */ /* 0x000fca00078e0211 */
[----:B---3--:R-:W-:Y:S01]  /*11a0*/  LEA R16, R19, R0, 0x1 ;  /* 0x0000000013107211 */ /* 0x008fe200078e08ff */
        /* <DEDUP_REMOVED lines=8> */
.L_x_1176:
[----:B------:R-:W-:Y:S05]  /*1230*/  BSYNC B0 ;  /* 0x0000000000007941 */ /* 0x000fea0003800000 */
.L_x_1175:
        /* <DEDUP_REMOVED lines=10> */
[----:B------:R-:W4:Y:S08]  /*12e0*/  F2F.F64.F32 R16, R16 ;  /* 0x0000001000107310 */ /* 0x000f300000201800 */
[----:B----4-:R-:W1:Y:S01]  /*12f0*/  MUFU.RCP64H R19, R17 ;  /* 0x0000001100137308 */ /* 0x010e620000001800 */
[----:B------:R-:W-:-:S04]  /*1300*/  IADD3 R18, R17, 0x300402, RZ ;  /* 0x0030040211127810 */ /* 0x000fc80007ffe0ff */
[----:B------:R-:W-:Y:S02]  /*1310*/  FSETP.GEU.AND P0, PT, |R18|, 5.8789094863358348022e-39, PT ;  /* 0x004004021200780b */ /* 0x000fe40003f0e200 */
[----:B-12---:R-:W-:-:S08]  /*1320*/  DFMA R20, -R16, R18, 1 ;  /* 0x3ff000001014742b */ /* 0x006fd00000000112 */
        /* <DEDUP_REMOVED lines=8> */
[----:B0-----:R-:W-:Y:S05]  /*13b0*/  CALL.REL.NOINC `($__internal_15_$__cuda_sm20_dblrcp_rn_slowpath_v3) ;  /* 0x0000003800207944 */ /* 0x001fea0003c00000 */
.L_x_1202:
[----:B------:R-:W-:Y:S01]  /*13c0*/  UMOV UR4, 0xf0000000 ;  /* 0xf000000000047882 */ /* 0x000fe20000000000 */
[----:B------:R-:W-:Y:S01]  /*13d0*/  UMOV UR5, 0x380fffff ;  /* 0x380fffff00057882 */ /* 0x000fe20000000000 */
[----:B------:R-:W1:Y:S01]  /*13e0*/  F2F.F32.F64 R0, R20 ;  /* 0x0000001400007310 */ /* 0x000e620000301000 */
[----:B------:R-:W-:-:S14]  /*13f0*/  DSETP.GEU.AND P0, PT, |R20|, UR4, PT ;  /* 0x0000000414007e2a */ /* 0x000fdc000bf0e200 */
[----:B-1----:R-:W-:-:S07]  /*1400*/  @!P0 FMUL R0, R0, 1.175494350822287508e-38 ;  /* 0x0080000000008820 */ /* 0x002fce0000400000 */
.L_x_1201:
[----:B------:R-:W-:Y:S01]  /*1410*/  ISETP.GE.AND P0, PT, R24, 0x1, PT ;  /* 0x000000011800780c */ /* 0x000fe20003f06270 */
[----:B------:R-:W-:Y:S01]  /*1420*/  BSSY B1, `(.L_x_1203) ;  /* 0x0000062000017945 */ /* 0x000fe20003800000 */
[----:B------:R-:W-:-:S11]  /*1430*/  MOV R2, RZ ;  /* 0x000000ff00027202 */ /* 0x000fd60000000f00 */
[----:B------:R-:W-:Y:S05]  /*1440*/  @!P0 BRA `(.L_x_1204) ;  /* 0x00000004007c8947 */ /* 0x000fea0003800000 */
[----:B------:R-:W-:Y:S01]  /*1450*/  LOP3.LUT R17, RZ, R9, RZ, 0x33, !PT ;  /* 0x00000009ff117212 */ /* 0x000fe200078e33ff */
[----:B------:R-:W-:Y:S01]  /*1460*/  BSSY B2, `(.L_x_1205) ;  /* 0x0000047000027945 */ /* 0x000fe20003800000 */
[----:B----4-:R-:W-:Y:S02]  /*1470*/  MOV R19, RZ ;  /* 0x000000ff00137202 */ /* 0x010fe40000000f00 */
[----:B------:R-:W-:Y:S02]  /*1480*/  IADD3 R2, -R17, -0x2, -R8 ;  /* 0xfffffffe11027810 */ /* 0x000fe40007ffe908 */
[----:B------:R-:W-:Y:S02]  /*1490*/  LOP3.LUT R17, R24, 0x3, RZ, 0xc0, !PT ;  /* 0x0000000318117812 */ /* 0x000fe400078ec0ff */
[----:B------:R-:W-:Y:S01]  /*14a0*/  ISETP.GE.U32.AND P2, PT, R2, 0x3, PT ;  /* 0x000000030200780c */ /* 0x000fe20003f46070 */
[----:B------:R-:W-:Y:S01]  /*14b0*/  IMAD.MOV.U32 R2, RZ, RZ, RZ ;  /* 0x000000ffff027224 */ /* 0x000fe200078e00ff */
[----:B------:R-:W-:-:S11]  /*14c0*/  ISETP.NE.AND P1, PT, R17, RZ, PT ;  /* 0x000000ff1100720c */ /* 0x000fd60003f25270 */
[----:B------:R-:W-:Y:S05]  /*14d0*/  @!P2 BRA `(.L_x_1206) ;  /* 0x0000000000fca947 */ /* 0x000fea0003800000 */
[----:B------:R-:W3:Y:S01]  /*14e0*/  S2R R19, SR_CgaCtaId ;  /* 0x0000000000137919 */ /* 0x000ee20000008800 */
[----:B------:R-:W-:Y:S01]  /*14f0*/  MOV R6, 0x400 ;  /* 0x0000040000067802 */ /* 0x000fe20000000f00 */
[----:B------:R-:W-:Y:S01]  /*1500*/  HFMA2.MMA R2, -RZ, RZ, 0, 0 ;  /* 0x00000000ff027435 */ /* 0x000fe200000001ff */
[----:B------:R-:W-:Y:S02]  /*1510*/  IMAD.IADD R16, R24, 0x1, -R17 ;  /* 0x0000000118107824 */ /* 0x000fe400078e0a11 */
[----:B---3--:R-:W-:Y:S01]  /*1520*/  LEA R6, R19, R6, 0x18 ;  /* 0x0000000613067211 */ /* 0x008fe200078ec0ff */
[----:B------:R-:W-:-:S07]  /*1530*/  IMAD.MOV.U32 R19, RZ, RZ, RZ ;  /* 0x000000ffff137224 */ /* 0x000fce00078e00ff */
.L_x_1207:
[----:B---3--:R-:W-:Y:S01]  /*1540*/  I2FP.F32.S32 R18, R19 ;  /* 0x0000001300127245 */ /* 0x008fe20000201400 */
[C---:B--2---:R-:W-:Y:S01]  /*1550*/  VIADD R21, R19.reuse, 0x2 ;  /* 0x0000000213157836 */ /* 0x044fe20000000000 */
[C---:B-1----:R-:W-:Y:S01]  /*1560*/  IADD3 R20, R19.reuse, 0x1, RZ ;  /* 0x0000000113147810 */ /* 0x042fe20007ffe0ff */
[----:B------:R-:W-:Y:S01]  /*1570*/  VIADD R16, R16, 0xfffffffc ;  /* 0xfffffffc10107836 */ /* 0x000fe20000000000 */
[----:B------:R-:W-:Y:S01]  /*1580*/  IADD3 R23, R19, 0x3, RZ ;  /* 0x0000000313177810 */ /* 0x000fe20007ffe0ff */
        /* <DEDUP_REMOVED lines=11> */
[----:B0-----:R-:W-:Y:S01]  /*1640*/  FADD.FTZ R27, R18, 0.5 ;  /* 0x3f000000121b7421 */ /* 0x001fe20000010000 */
        /* <DEDUP_REMOVED lines=19> */
[----:B------:R-:W-:Y:S01]  /*1780*/  FSEL R25, R23, RZ, !P2 ;  /* 0x000000ff17197208 */ /* 0x000fe20005000000 */
[----:B------:R-:W-:Y:S01]  /*1790*/  IMAD.IADD R23, R12, 0x1, R19 ;  /* 0x000000010c177824 */ /* 0x000fe200078e0213 */
[----:B------:R-:W-:Y:S02]  /*17a0*/  FSEL R21, R21, RZ, !P5 ;  /* 0x000000ff15157208 */ /* 0x000fe40006800000 */
[----:B------:R-:W-:Y:S02]  /*17b0*/  FSEL R27, R20, RZ, !P3 ;  /* 0x000000ff141b7208 */ /* 0x000fe40005800000 */
[----:B------:R-:W-:Y:S01]  /*17c0*/  FSEL R29, R22, RZ, !P4 ;  /* 0x000000ff161d7208 */ /* 0x000fe20006000000 */
[----:B------:R-:W-:Y:S01]  /*17d0*/  FADD.FTZ R2, R21, R2 ;  /* 0x0000000215027221 */ /* 0x000fe20000010000 */
[----:B------:R-:W-:-:S02]  /*17e0*/  F2FP.BF16.F32.PACK_AB R18, RZ, R21 ;  /* 0x00000015ff12723e */ /* 0x000fc400000010ff */
[----:B------:R-:W-:Y:S01]  /*17f0*/  F2FP.BF16.F32.PACK_AB R20, RZ, R25 ;  /* 0x00000019ff14723e */ /* 0x000fe200000010ff */
[----:B------:R-:W-:Y:S01]  /*1800*/  FADD.FTZ R2, R2, R25 ;  /* 0x0000001902027221 */ /* 0x000fe20000010000 */
[----:B------:R-:W-:Y:S02]  /*1810*/  F2FP.BF16.F32.PACK_AB R22, RZ, R27 ;  /* 0x0000001bff16723e */ /* 0x000fe400000010ff */
[----:B------:R-:W-:Y:S01]  /*1820*/  F2FP.BF16.F32.PACK_AB R26, RZ, R29 ;  /* 0x0000001dff1a723e */ /* 0x000fe200000010ff */
[----:B------:R-:W-:Y:S01]  /*1830*/  FADD.FTZ R2, R2, R27 ;  /* 0x0000001b02027221 */ /* 0x000fe20000010000 */
[----:B------:R-:W-:Y:S02]  /*1840*/  LEA R23, R23, R6, 0x1 ;  /* 0x0000000617177211 */ /* 0x000fe400078e08ff */
[----:B------:R-:W-:Y:S01]  /*1850*/  ISETP.NE.AND P2, PT, R16, RZ, PT ;  /* 0x000000ff1000720c */ /* 0x000fe20003f45270 */
[----:B------:R-:W-:Y:S01]  /*1860*/  FADD.FTZ R2, R2, R29 ;  /* 0x0000001d02027221 */ /* 0x000fe20000010000 */
[----:B------:R-:W-:Y:S01]  /*1870*/  IADD3 R19, R19, 0x4, RZ ;  /* 0x0000000413137810 */ /* 0x000fe20007ffe0ff */
[----:B------:R3:W-:Y:S04]  /*1880*/  STS.U16 [R23], R18 ;  /* 0x0000001217007388 */ /* 0x0007e80000000400 */
[----:B------:R3:W-:Y:S04]  /*1890*/  STS.U16 [R23+0x2], R20 ;  /* 0x0000021417007388 */ /* 0x0007e80000000400 */
[----:B------:R3:W-:Y:S04]  /*18a0*/  STS.U16 [R23+0x4], R22 ;  /* 0x0000041617007388 */ /* 0x0007e80000000400 */
[----:B------:R3:W-:Y:S01]  /*18b0*/  STS.U16 [R23+0x6], R26 ;  /* 0x0000061a17007388 */ /* 0x0007e20000000400 */
[----:B------:R-:W-:Y:S05]  /*18c0*/  @P2 BRA `(.L_x_1207) ;  /* 0xfffffffc001c2947 */ /* 0x000fea000383ffff */
.L_x_1206:
[----:B------:R-:W-:Y:S05]  /*18d0*/  BSYNC B2 ;  /* 0x0000000000027941 */ /* 0x000fea0003800000 */
.L_x_1205:
[----:B------:R-:W-:Y:S05]  /*18e0*/  @!P1 BRA `(.L_x_1204) ;  /* 0x0000000000549947 */ /* 0x000fea0003800000 */
[----:B--2---:R-:W2:Y:S01]  /*18f0*/  S2R R21, SR_CgaCtaId ;  /* 0x0000000000157919 */ /* 0x004ea20000008800 */
[----:B------:R-:W-:-:S04]  /*1900*/  MOV R6, 0x400 ;  /* 0x0000040000067802 */ /* 0x000fc80000000f00 */
[----:B--2---:R-:W-:-:S07]  /*1910*/  LEA R6, R21, R6, 0x18 ;  /* 0x0000000615067211 */ /* 0x004fce00078ec0ff */
.L_x_1208:
[----:B--2---:R-:W-:Y:S01]  /*1920*/  I2FP.F32.S32 R16, R19 ;  /* 0x0000001300107245 */ /* 0x004fe20000201400 */
[----:B---3--:R-:W-:Y:S01]  /*1930*/  IMAD.IADD R23, R12, 0x1, R19 ;  /* 0x000000010c177824 */ /* 0x008fe200078e0213 */
        /* <DEDUP_REMOVED lines=16> */
.L_x_1204:
[----:B------:R-:W-:Y:S05]  /*1a40*/  BSYNC B1 ;  /* 0x0000000000017941 */ /* 0x000fea0003800000 */
.L_x_1203:
[----:B------:R-:W-:Y:S01]  /*1a50*/  BSSY B1, `(.L_x_1209) ;  /* 0x0000048000017945 */ /* 0x000fe20003800000 */
[----:B------:R-:W-:-:S03]  /*1a60*/  IMAD.MOV.U32 R0, RZ, RZ, RZ ;  /* 0x000000ffff007224 */ /* 0x000fc600078e00ff */
        /* <DEDUP_REMOVED lines=8> */
[----:B--2---:R-:W2:Y:S01]  /*1af0*/  F2F.BF16.F32 R16, R2 ;  /* 0x0000000200107304 */ /* 0x004ea20000202000 */
[----:B------:R-:W-:Y:S01]  /*1b00*/  HFMA2.MMA R0, -RZ, RZ, 0, 0 ;  /* 0x00000000ff007435 */ /* 0x000fe200000001ff */
[----:B------:R-:W-:Y:S01]  /*1b10*/  FSETP.NEU.FTZ.AND P0, PT, R2, RZ, PT ;  /* 0x000000ff0200720b */ /* 0x000fe20003f1d000 */
[----:B------:R-:W-:Y:S02]  /*1b20*/  IMAD.IADD R6, R24, 0x1, -R5 ;  /* 0x0000000118067824 */ /* 0x000fe400078e0a05 */
[----:B--2---:R-:W-:-:S10]  /*1b30*/  IMAD.U32 R16, R16, 0x10000, RZ ;  /* 0x0001000010107824 */ /* 0x004fd400078e00ff */
.L_x_1215:
[----:B------:R-:W-:Y:S01]  /*1b40*/  IADD3 R6, R6, -0x4, RZ ;  /* 0xfffffffc06067810 */ /* 0x000fe20007ffe0ff */
[----:B------:R-:W-:Y:S03]  /*1b50*/  BSSY B3, `(.L_x_1213) ;  /* 0x000001d000037945 */ /* 0x000fe60003800000 */
[----:B------:R-:W-:Y:S01]  /*1b60*/  ISETP.NE.AND P1, PT, R6, RZ, PT ;  /* 0x000000ff0600720c */ /* 0x000fe20003f25270 */
[----:B--2---:R-:W-:-:S12]  /*1b70*/  @!P0 BRA `(.L_x_1214) ;  /* 0x0000000000688947 */ /* 0x004fd80003800000 */
[----:B------:R-:W2:Y:S01]  /*1b80*/  S2UR UR5, SR_CgaCtaId ;  /* 0x00000000000579c3 */ /* 0x000ea20000008800 */
[----:B------:R-:W-:Y:S01]  /*1b90*/  UMOV UR4, 0x400 ;  /* 0x0000040000047882 */ /* 0x000fe20000000000 */
[----:B------:R-:W-:Y:S01]  /*1ba0*/  IMAD.IADD R17, R12, 0x1, R0 ;  /* 0x000000010c117824 */ /* 0x000fe200078e0200 */
[----:B-1-3--:R-:W1:Y:S01]  /*1bb0*/  MUFU.RCP R22, R16 ;  /* 0x0000001000167308 */ /* 0x00ae620000001000 */
[----:B--2---:R-:W-:-:S06]  /*1bc0*/  ULEA UR4, UR5, UR4, 0x18 ;  /* 0x0000000405047291 */ /* 0x004fcc000f8ec03f */
[----:B------:R-:W-:-:S05]  /*1bd0*/  LEA R17, R17, UR4, 0x1 ;  /* 0x0000000411117c11 */ /* 0x000fca000f8e08ff */
[----:B------:R-:W2:Y:S04]  /*1be0*/  LDS.U16 R18, [R17] ;  /* 0x0000000011127984 */ /* 0x000ea80000000400 */
[----:B------:R-:W3:Y:S04]  /*1bf0*/  LDS.U16 R20, [R17+0x4] ;  /* 0x0000040011147984 */ /* 0x000ee80000000400 */
[----:B----4-:R-:W4:Y:S04]  /*1c00*/  LDS.U16 R19, [R17+0x2] ;  /* 0x0000020011137984 */ /* 0x010f280000000400 */
[----:B------:R-:W5:Y:S01]  /*1c10*/  LDS.U16 R21, [R17+0x6] ;  /* 0x0000060011157984 */ /* 0x000f620000000400 */
[----:B--2---:R-:W-:-:S02]  /*1c20*/  SHF.L.U32 R18, R18, 0x10, RZ ;  /* 0x0000001012127819 */ /* 0x004fc400000006ff */
[----:B---3--:R-:W-:-:S03]  /*1c30*/  SHF.L.U32 R20, R20, 0x10, RZ ;  /* 0x0000001014147819 */ /* 0x008fc600000006ff */
[-C--:B-1----:R-:W-:Y:S01]  /*1c40*/  FMUL.FTZ R18, R18, R22.reuse ;  /* 0x0000001612127220 */ /* 0x082fe20000410000 */
[----:B----4-:R-:W-:Y:S02]  /*1c50*/  IMAD.U32 R19, R19, 0x10000, RZ ;  /* 0x0001000013137824 */ /* 0x010fe400078e00ff */
[----:B------:R-:W-:Y:S02]  /*1c60*/  FMUL.FTZ R20, R20, R22 ;  /* 0x0000001614147220 */ /* 0x000fe40000410000 */
[----:B------:R-:W-:Y:S01]  /*1c70*/  F2FP.BF16.F32.PACK_AB R18, RZ, R18 ;  /* 0x00000012ff12723e */ /* 0x000fe200000010ff */
[----:B-----5:R-:W-:Y:S02]  /*1c80*/  IMAD.U32 R21, R21, 0x10000, RZ ;  /* 0x0001000015157824 */ /* 0x020fe400078e00ff */
        /* <DEDUP_REMOVED lines=9> */
.L_x_1214:
[----:B------:R-:W-:Y:S05]  /*1d20*/  BSYNC B3 ;  /* 0x0000000000037941 */ /* 0x000fea0003800000 */
.L_x_1213:
[----:B------:R-:W-:Y:S01]  /*1d30*/  IADD3 R0, R0, 0x4, RZ ;  /* 0x0000000400007810 */ /* 0x000fe20007ffe0ff */
[----:B------:R-:W-:Y:S06]  /*1d40*/  @P1 BRA `(.L_x_1215) ;  /* 0xfffffffc007c1947 */ /* 0x000fec000383ffff */
.L_x_1212:
[----:B------:R-:W-:Y:S05]  /*1d50*/  BSYNC B2 ;  /* 0x0000000000027941 */ /* 0x000fea0003800000 */
.L_x_1211:
[----:B------:R-:W-:-:S13]  /*1d60*/  ISETP.NE.AND P0, PT, R5, RZ, PT ;  /* 0x000000ff0500720c */ /* 0x000fda0003f05270 */
[----:B------:R-:W-:Y:S05]  /*1d70*/  @!P0 BRA `(.L_x_1210) ;  /* 0x0000000000548947 */ /* 0x000fea0003800000 */
[----:B------:R-:W5:Y:S01]  /*1d80*/  F2F.BF16.F32 R6, R2 ;  /* 0x0000000200067304 */ /* 0x000f620000202000 */
[----:B------:R-:W-:Y:S01]  /*1d90*/  FSETP.NEU.FTZ.AND P1, PT, R2, RZ, PT ;  /* 0x000000ff0200720b */ /* 0x000fe20003f3d000 */
[----:B-----5:R-:W-:-:S06]  /*1da0*/  IMAD.U32 R6, R6, 0x10000, RZ ;  /* 0x0001000006067824 */ /* 0x020fcc00078e00ff */
[----:B--2---:R2:W0:Y:S06]  /*1db0*/  MUFU.RCP R17, R6 ;  /* 0x0000000600117308 */ /* 0x00442c0000001000 */
.L_x_1218:
[----:B------:R-:W-:Y:S01]  /*1dc0*/  IADD3 R5, R5, -0x1, RZ ;  /* 0xffffffff05057810 */ /* 0x000fe20007ffe0ff */
[----:B------:R-:W-:Y:S03]  /*1dd0*/  BSSY B2, `(.L_x_1216) ;  /* 0x000000d000027945 */ /* 0x000fe60003800000 */
[----:B------:R-:W-:Y:S01]  /*1de0*/  ISETP.NE.AND P0, PT, R5, RZ, PT ;  /* 0x000000ff0500720c */ /* 0x000fe20003f05270 */
[----:B0-----:R-:W-:-:S12]  /*1df0*/  @!P1 BRA `(.L_x_1217) ;  /* 0x0000000000289947 */ /* 0x001fd80003800000 */
[----:B------:R-:W5:Y:S01]  /*1e00*/  S2UR UR5, SR_CgaCtaId ;  /* 0x00000000000579c3 */ /* 0x000f620000008800 */
[----:B------:R-:W-:Y:S01]  /*1e10*/  UMOV UR4, 0x400 ;  /* 0x0000040000047882 */ /* 0x000fe20000000000 */
[----:B------:R-:W-:Y:S01]  /*1e20*/  IMAD.IADD R2, R12, 0x1, R0 ;  /* 0x000000010c027824 */ /* 0x000fe200078e0200 */
[----:B-----5:R-:W-:-:S06]  /*1e30*/  ULEA UR4, UR5, UR4, 0x18 ;  /* 0x0000000405047291 */ /* 0x020fcc000f8ec03f */
[----:B------:R-:W-:-:S05]  /*1e40*/  LEA R2, R2, UR4, 0x1 ;  /* 0x0000000402027c11 */ /* 0x000fca000f8e08ff */
[----:B--2---:R-:W2:Y:S02]  /*1e50*/  LDS.U16 R6, [R2] ;  /* 0x0000000002067984 */ /* 0x004ea40000000400 */
[----:B--2---:R-:W-:-:S05]  /*1e60*/  SHF.L.U32 R6, R6, 0x10, RZ ;  /* 0x0000001006067819 */ /* 0x004fca00000006ff */
[----:B0-----:R-:W-:-:S05]  /*1e70*/  FMUL.FTZ R6, R6, R17 ;  /* 0x0000001106067220 */ /* 0x001fca0000410000 */
[----:B------:R-:W-:-:S05]  /*1e80*/  F2FP.BF16.F32.PACK_AB R6, RZ, R6 ;  /* 0x00000006ff06723e */ /* 0x000fca00000010ff */
[----:B------:R0:W-:Y:S02]  /*1e90*/  STS.U16 [R2], R6 ;  /* 0x0000000602007388 */ /* 0x0001e40000000400 */
.L_x_1217:
[----:B------:R-:W-:Y:S05]  /*1ea0*/  BSYNC B2 ;  /* 0x0000000000027941 */ /* 0x000fea0003800000 */
.L_x_1216:
[----:B------:R-:W-:Y:S01]  /*1eb0*/  VIADD R0, R0, 0x1 ;  /* 0x0000000100007836 */ /* 0x000fe20000000000 */
[----:B------:R-:W-:Y:S06]  /*1ec0*/  @P0 BRA `(.L_x_1218) ;  /* 0xfffffffc00bc0947 */ /* 0x000fec000383ffff */
.L_x_1210:
[----:B------:R-:W-:Y:S05]  /*1ed0*/  BSYNC B1 ;  /* 0x0000000000017941 */ /* 0x000fea0003800000 */
.L_x_1209:
[----:B------:R-:W-:-:S13]  /*1ee0*/  ISETP.GE.AND P0, PT, R7, R0, PT ;  /* 0x000000000700720c */ /* 0x000fda0003f06270 */
[----:B------:R-:W-:Y:S05]  /*1ef0*/  @!P0 BRA `(.L_x_1200) ;  /* 0x00000000007c8947 */ /* 0x000fea0003800000 */
[----:B0-----:R-:W-:Y:S01]  /*1f00*/  IADD3 R2, -R0, 0x1, R7 ;  /* 0x0000000100027810 */ /* 0x001fe20007ffe107 */
[----:B------:R-:W-:Y:S01]  /*1f10*/  BSSY B1, `(.L_x_1219) ;  /* 0x000000f000017945 */ /* 0x000fe20003800000 */
[----:B------:R-:W-:Y:S02]  /*1f20*/  IADD3 R5, R7, -R0, RZ ;  /* 0x8000000007057210 */ /* 0x000fe40007ffe0ff */
[----:B------:R-:W-:Y:S02]  /*1f30*/  LOP3.LUT P0, R2, R2, 0x3, RZ, 0xc0, !PT ;  /* 0x0000000302027812 */ /* 0x000fe4000780c0ff */
[----:B------:R-:W-:-:S11]  /*1f40*/  ISETP.GE.U32.AND P1, PT, R5, 0x3, PT ;  /* 0x000000030500780c */ /* 0x000fd60003f26070 */
[----:B------:R-:W-:Y:S05]  /*1f50*/  @!P0 BRA `(.L_x_1220) ;  /* 0x0000000000288947 */ /* 0x000fea0003800000 */
[----:B--2---:R-:W0:Y:S01]  /*1f60*/  S2R R6, SR_CgaCtaId ;  /* 0x0000000000067919 */ /* 0x004e220000008800 */
[----:B------:R-:W-:-:S04]  /*1f70*/  MOV R5, 0x400 ;  /* 0x0000040000057802 */ /* 0x000fc80000000f00 */
[----:B0-----:R-:W-:-:S07]  /*1f80*/  LEA R6, R6, R5, 0x18 ;  /* 0x0000000506067211 */ /* 0x001fce00078ec0ff */
.L_x_1221:
[----:B------:R-:W-:Y:S01]  /*1f90*/  IMAD.IADD R5, R12, 0x1, R0 ;  /* 0x000000010c057824 */ /* 0x000fe200078e0200 */
[----:B------:R-:W-:Y:S01]  /*1fa0*/  IADD3 R0, R0, 0x1, RZ ;  /* 0x0000000100007810 */ /* 0x000fe20007ffe0ff */
[----:B------:R-:W-:-:S03]  /*1fb0*/  VIADD R2, R2, 0xffffffff ;  /* 0xffffffff02027836 */ /* 0x000fc60000000000 */
[----:B------:R-:W-:Y:S02]  /*1fc0*/  LEA R5, R5, R6, 0x1 ;  /* 0x0000000605057211 */ /* 0x000fe400078e08ff */
[----:B------:R-:W-:-:S03]  /*1fd0*/  ISETP.NE.AND P0, PT, R2, RZ, PT ;  /* 0x000000ff0200720c */ /* 0x000fc60003f05270 */
[----:B------:R0:W-:Y:S10]  /*1fe0*/  STS.U16 [R5], RZ ;  /* 0x000000ff05007388 */ /* 0x0001f40000000400 */
[----:B0-----:R-:W-:Y:S05]  /*1ff0*/  @P0 BRA `(.L_x_1221) ;  /* 0xfffffffc00e40947 */ /* 0x001fea000383ffff */
.L_x_1220:
[----:B------:R-:W-:Y:S05]  /*2000*/  BSYNC B1 ;  /* 0x0000000000017941 */ /* 0x000fea0003800000 */
.L_x_1219:
[----:B------:R-:W-:Y:S05]  /*2010*/  @!P1 BRA `(.L_x_1200) ;  /* 0x0000000000349947 */ /* 0x000fea0003800000 */
[----:B------:R-:W0:Y:S01]  /*2020*/  S2R R5, SR_CgaCtaId ;  /* 0x0000000000057919 */ /* 0x000e220000008800 */
[----:B------:R-:W-:-:S04]  /*2030*/  MOV R2, 0x400 ;  /* 0x0000040000027802 */ /* 0x000fc80000000f00 */
[----:B0-----:R-:W-:-:S07]  /*2040*/  LEA R5, R5, R2, 0x18 ;  /* 0x0000000205057211 */ /* 0x001fce00078ec0ff */
.L_x_1222:
[----:B------:R-:W-:-:S05]  /*2050*/  IMAD.IADD R2, R12, 0x1, R0 ;  /* 0x000000010c027824 */ /* 0x000fca00078e0200 */
[----:B0-2---:R-:W-:Y:S01]  /*2060*/  LEA R6, R2, R5, 0x1 ;  /* 0x0000000502067211 */ /* 0x005fe200078e08ff */
        /* <DEDUP_REMOVED lines=8> */
.L_x_1200:
[----:B------:R-:W-:Y:S05]  /*20f0*/  BSYNC B0 ;  /* 0x0000000000007941 */ /* 0x000fea0003800000 */
.L_x_1199:
[----:B---3--:R-:W3:Y:S01]  /*2100*/  S2R R0, SR_CTAID.Z ;  /* 0x0000000000007919 */ /* 0x008ee20000002700 */
[----:B------:R-:W-:Y:S01]  /*2110*/  ULDC UR4, c[0x0][0x220] ;  /* 0x0000880000047ab9 */ /* 0x000fe20000000800 */
[----:B------:R-:W-:Y:S02]  /*2120*/  ULDC UR5, c[0x0][0x228] ;  /* 0x00008a0000057ab9 */ /* 0x000fe40000000800 */
[----:B------:R-:W-:Y:S01]  /*2130*/  UIMAD UR4, UR4, UR5, URZ ;  /* 0x00000005040472a4 */ /* 0x000fe2000f8e023f */
[----:B------:R-:W-:Y:S05]  /*2140*/  BAR.SYNC.DEFER_BLOCKING 0x0 ;  /* 0x0000000000007b1d */ /* 0x000fea0000010000 */
[----:B---3--:R-:W-:-:S13]  /*2150*/  ISETP.GE.AND P0, PT, R0, UR4, PT ;  /* 0x0000000400007c0c */ /* 0x008fda000bf06270 */
[----:B------:R-:W-:Y:S05]  /*2160*/  @P0 EXIT ;  /* 0x000000000000094d */ /* 0x000fea0003800000 */
[----:B0-----:R-:W-:Y:S01]  /*2170*/  SHF.R.S32.HI R2, RZ, 0x1f, R3 ;  /* 0x0000001fff027819 */ /* 0x001fe20000011403 */
[----:B------:R-:W0:Y:S01]  /*2180*/  S2UR UR6, SR_CgaCtaId ;  /* 0x00000000000679c3 */ /* 0x000e220000008800 */
[----:B------:R-:W-:Y:S01]  /*2190*/  ULDC.64 UR8, c[0x0][0x298] ;  /* 0x0000a60000087ab9 */ /* 0x000fe20000000a00 */
[----:B------:R-:W-:Y:S01]  /*21a0*/  LOP3.LUT R11, RZ, R11, RZ, 0x33, !PT ;  /* 0x0000000bff0b7212 */ /* 0x000fe200078e33ff */
[----:B--2---:R-:W-:Y:S01]  /*21b0*/  IMAD.WIDE.U32 R6, R3, UR8, RZ ;  /* 0x0000000803067c25 */ /* 0x004fe2000f8e00ff */
[----:B------:R-:W-:Y:S01]  /*21c0*/  LOP3.LUT R9, RZ, R9, RZ, 0x33, !PT ;  /* 0x00000009ff097212 */ /* 0x000fe200078e33ff */
[----:B------:R-:W-:Y:S01]  /*21d0*/  UMOV UR5, 0x400 ;  /* 0x0000040000057882 */ /* 0x000fe20000000000 */
[----:B------:R-:W-:Y:S01]  /*21e0*/  IADD3 R5, -R11, -0x3, -R10 ;  /* 0xfffffffd0b057810 */ /* 0x000fe20007ffe90a */
[----:B------:R-:W-:Y:S01]  /*21f0*/  IMAD R2, R2, UR8, RZ ;  /* 0x0000000802027c24 */ /* 0x000fe2000f8e02ff */
[----:B------:R-:W-:Y:S02]  /*2200*/  IADD3 R21, -R9, -0x2, -R8 ;  /* 0xfffffffe09157810 */ /* 0x000fe40007ffe908 */
[----:B------:R-:W-:Y:S01]  /*2210*/  ISETP.GE.U32.AND P1, PT, R5, 0x3, PT ;  /* 0x000000030500780c */ /* 0x000fe20003f26070 */
[----:B------:R-:W-:Y:S01]  /*2220*/  IMAD R3, R3, UR9, R2 ;  /* 0x0000000903037c24 */ /* 0x000fe2000f8e0202 */
[----:B------:R-:W-:Y:S01]  /*2230*/  SHF.R.S32.HI R2, RZ, 0x1f, R4 ;  /* 0x0000001fff027819 */ /* 0x000fe20000011404 */
[----:B------:R-:W-:Y:S01]  /*2240*/  ULDC.64 UR8, c[0x0][0x2a0] ;  /* 0x0000a80000087ab9 */ /* 0x000fe20000000a00 */
[----:B------:R-:W-:Y:S01]  /*2250*/  IADD3 R16, -R9, -0x3, -R8 ;  /* 0xfffffffd09107810 */ /* 0x000fe20007ffe908 */
[----:B------:R-:W-:-:S02]  /*2260*/  IMAD.IADD R7, R7, 0x1, R3 ;  /* 0x0000000107077824 */ /* 0x000fc400078e0203 */
[----:B------:R-:W-:Y:S01]  /*2270*/  IMAD R3, R2, UR8, RZ ;  /* 0x0000000802037c24 */ /* 0x000fe2000f8e02ff */
[--C-:B------:R-:W-:Y:S02]  /*2280*/  SHF.R.S32.HI R2, RZ, 0x1f, R10.reuse ;  /* 0x0000001fff027819 */ /* 0x100fe4000001140a */
[----:B------:R-:W-:Y:S01]  /*2290*/  ISETP.GE.U32.AND P2, PT, R16, 0x3, PT ;  /* 0x000000031000780c */ /* 0x000fe20003f46070 */
[C---:B----4-:R-:W-:Y:S01]  /*22a0*/  IMAD R19, R4.reuse, UR9, R3 ;  /* 0x0000000904137c24 */ /* 0x050fe2000f8e0203 */
[----:B------:R-:W-:Y:S01]  /*22b0*/  IADD3 R3, -R11, -0x2, -R10 ;  /* 0xfffffffe0b037810 */ /* 0x000fe20007ffe90a */
[----:B------:R-:W-:Y:S01]  /*22c0*/  IMAD.WIDE.U32 R4, R4, UR8, R6 ;  /* 0x0000000804047c25 */ /* 0x000fe2000f8e0006 */
[----:B------:R-:W-:Y:S01]  /*22d0*/  ULDC.64 UR8, c[0x0][0x258] ;  /* 0x0000960000087ab9 */ /* 0x000fe20000000a00 */
[----:B0-----:R-:W-:Y:S01]  /*22e0*/  ULEA UR5, UR6, UR5, 0x18 ;  /* 0x0000000506057291 */ /* 0x001fe2000f8ec03f */
[----:B------:R-:W-:Y:S01]  /*22f0*/  LOP3.LUT R3, R3, 0x3, RZ, 0xc0, !PT ;  /* 0x0000000303037812 */ /* 0x000fe200078ec0ff */
[----:B------:R-:W-:Y:S01]  /*2300*/  IMAD R7, R2, UR8, RZ ;  /* 0x0000000802077c24 */ /* 0x000fe2000f8e02ff */
[----:B------:R-:W-:Y:S01]  /*2310*/  LOP3.LUT R2, R21, 0x3, RZ, 0xc0, !PT ;  /* 0x0000000315027812 */ /* 0x000fe200078ec0ff */
[----:B------:R-:W-:Y:S01]  /*2320*/  ULDC.64 UR6, c[0x0][0x208] ;  /* 0x0000820000067ab9 */ /* 0x000fe20000000a00 */
[----:B------:R-:W-:Y:S01]  /*2330*/  IADD3 R17, R3, R11, R10 ;  /* 0x0000000b03117210 */ /* 0x000fe20007ffe00a */
[----:B------:R-:W-:Y:S01]  /*2340*/  IMAD R7, R10, UR9, R7 ;  /* 0x000000090a077c24 */ /* 0x000fe2000f8e0207 */
[----:B------:R-:W-:Y:S01]  /*2350*/  LEA R14, R14, UR5, 0x1 ;  /* 0x000000050e0e7c11 */ /* 0x000fe2000f8e08ff */
[----:B------:R-:W-:Y:S01]  /*2360*/  IMAD.WIDE.U32 R10, R10, UR8, RZ ;  /* 0x000000080a0a7c25 */ /* 0x000fe2000f8e00ff */
[----:B------:R-:W-:-:S02]  /*2370*/  LEA R13, R13, UR5, 0x1 ;  /* 0x000000050d0d7c11 */ /* 0x000fc4000f8e08ff */
[----:B------:R-:W-:Y:S01]  /*2380*/  LEA R12, R12, UR5, 0x1 ;  /* 0x000000050c0c7c11 */ /* 0x000fe2000f8e08ff */
[----:B------:R-:W-:Y:S01]  /*2390*/  IMAD.IADD R6, R21, 0x1, -R2 ;  /* 0x0000000115067824 */ /* 0x000fe200078e0a02 */
[----:B------:R-:W-:Y:S01]  /*23a0*/  IADD3 R9, R11, R7, RZ ;  /* 0x000000070b097210 */ /* 0x000fe20007ffe0ff */
[----:B------:R-:W-:Y:S01]  /*23b0*/  IMAD.MOV R17, RZ, RZ, -R17 ;  /* 0x000000ffff117224 */ /* 0x000fe200078e0a11 */
[----:B------:R-:W-:Y:S02]  /*23c0*/  IADD3 R16, R14, 0x4, RZ ;  /* 0x000000040e107810 */ /* 0x000fe40007ffe0ff */
[----:B------:R-:W-:-:S07]  /*23d0*/  IADD3 R7, R5, R19, RZ ;  /* 0x0000001305077210 */ /* 0x000fce0007ffe0ff */
.L_x_1242:
[----:B------:R-:W1:Y:S01]  /*23e0*/  LDC R25, c[0x0][0x228] ;  /* 0x00008a00ff197b82 */ /* 0x000e620000000800 */
[----:B------:R-:W-:Y:S01]  /*23f0*/  IABS R23, R0 ;  /* 0x0000000000177213 */ /* 0x000fe20000000000 */
[----:B------:R-:W-:Y:S01]  /*2400*/  BSSY B0, `(.L_x_1223) ;  /* 0x00000b7000007945 */ /* 0x000fe20003800000 */
[----:B-1----:R-:W-:-:S04]  /*2410*/  IABS R22, R25 ;  /* 0x0000001900167213 */ /* 0x002fc80000000000 */
[----:B0-----:R-:W0:Y:S08]  /*2420*/  I2F.RP R20, R22 ;  /* 0x0000001600147306 */ /* 0x001e300000209400 */
        /* <DEDUP_REMOVED lines=8> */
[----:B------:R-:W-:-:S03]  /*24b0*/  LOP3.LUT R18, R0, R25, RZ, 0x3c, !PT ;  /* 0x0000001900127212 */ /* 0x000fc600078e3cff */
        /* <DEDUP_REMOVED lines=14> */
[----:B------:R-:W-:Y:S01]  /*25a0*/  IMAD R25, R25, R18, R0 ;  /* 0x0000001219197224 */ /* 0x000fe200078e0200 */
        /* <DEDUP_REMOVED lines=16> */
.L_x_1230:
[----:B------:R-:W-:Y:S01]  /*26b0*/  IADD3 R33, R8, R31, RZ ;  /* 0x0000001f08217210 */ /* 0x000fe20007ffe0ff */
[----:B------:R-:W-:Y:S01]  /*26c0*/  ULDC.64 UR8, c[0x0][0x250] ;  /* 0x0000940000087ab9 */ /* 0x000fe20000000a00 */
[----:B------:R-:W-:Y:S02]  /*26d0*/  MOV R21, R29 ;  /* 0x0000001d00157202 */ /* 0x000fe40000000f00 */
[----:B------:R-:W-:-:S05]  /*26e0*/  SHF.R.S32.HI R20, RZ, 0x1f, R33 ;  /* 0x0000001fff147819 */ /* 0x000fca0000011421 */
[----:B------:R-:W-:Y:S02]  /*26f0*/  IMAD R26, R20, UR8, RZ ;  /* 0x00000008141a7c24 */ /* 0x000fe4000f8e02ff */
[----:B------:R-:W-:-:S04]  /*2700*/  IMAD.MOV.U32 R20, RZ, RZ, R18 ;  /* 0x000000ffff147224 */ /* 0x000fc800078e0012 */
[----:B------:R-:W-:-:S04]  /*2710*/  IMAD.WIDE.U32 R22, R33, UR8, R20 ;  /* 0x0000000821167c25 */ /* 0x000fc8000f8e0014 */
[----:B------:R-:W-:Y:S01]  /*2720*/  IMAD R21, R33, UR9, R26 ;  /* 0x0000000921157c24 */ /* 0x000fe2000f8e021a */
[----:B------:R-:W-:Y:S02]  /*2730*/  ULDC.64 UR8, c[0x0][0x218] ;  /* 0x0000860000087ab9 */ /* 0x000fe40000000a00 */
[C---:B------:R-:W-:Y:S01]  /*2740*/  LEA R20, P0, R22.reuse, UR8, 0x1 ;  /* 0x0000000816147c11 */ /* 0x040fe2000f8008ff */
[----:B------:R-:W-:Y:S02]  /*2750*/  IMAD.IADD R21, R23, 0x1, R21 ;  /* 0x0000000117157824 */ /* 0x000fe400078e0215 */
[----:B------:R-:W0:Y:S03]  /*2760*/  LDS.U16 R23, [R14] ;  /* 0x000000000e177984 */ /* 0x000e260000000400 */
[----:B------:R-:W-:-:S05]  /*2770*/  LEA.HI.X R21, R22, UR9, R21, 0x1, P0 ;  /* 0x0000000916157c11 */ /* 0x000fca00080f0c15 */
        /* <DEDUP_REMOVED lines=17> */
[----:B------:R-:W-:Y:S01]  /*2890*/  IADD3 R22, P0, R20, 0x8, RZ ;  /* 0x0000000814167810 */ /* 0x000fe20007f1e0ff */
[----:B------:R-:W-:Y:S01]  /*28a0*/  IMAD.MOV.U32 R30, RZ, RZ, R16 ;  /* 0x000000ffff1e7224 */ /* 0x000fe200078e0010 */
[----:B------:R-:W-:Y:S02]  /*28b0*/  MOV R33, 0x1 ;  /* 0x0000000100217802 */ /* 0x000fe40000000f00 */
[----:B------:R-:W-:Y:S01]  /*28c0*/  MOV R28, R17 ;  /* 0x00000011001c7202 */ /* 0x000fe20000000f00 */
[----:B------:R-:W-:-:S08]  /*28d0*/  IMAD.X R23, RZ, RZ, R21, P0 ;  /* 0x000000ffff177224 */ /* 0x000fd000000e0615 */
.L_x_1229:
[----:B------:R-:W2:Y:S04]  /*28e0*/  LDG.E.U16 R35, desc[UR6][R22.64+-0x6] ;  /* 0xfffffa0616237981 */ /* 0x000ea8000c1e1500 */
[----:B------:R-:W3:Y:S04]  /*28f0*/  LDG.E.U16 R34, desc[UR6][R22.64+-0x4] ;  /* 0xfffffc0616227981 */ /* 0x000ee8000c1e1500 */
[----:B------:R-:W4:Y:S04]  /*2900*/  LDG.E.U16 R32, desc[UR6][R22.64+-0x2] ;  /* 0xfffffe0616207981 */ /* 0x000f28000c1e1500 */
[----:B------:R-:W0:Y:S02]  /*2910*/  LDS.U16 R36, [R30+-0x2] ;  /* 0xfffffe001e247984 */ /* 0x000e240000000400 */
[----:B0-----:R-:W-:-:S06]  /*2920*/  SHF.L.U32 R36, R36, 0x10, RZ ;  /* 0x0000001024247819 */ /* 0x001fcc00000006ff */
[----:B------:R-:W0:Y:S02]  /*2930*/  F2F.BF16.F32 R36, R36 ;  /* 0x0000002400247304 */ /* 0x000e240000202000 */
[----:B0-----:R-:W-:Y:S01]  /*2940*/  SHF.L.U32 R36, R36, 0x10, RZ ;  /* 0x0000001024247819 */ /* 0x001fe200000006ff */
[----:B--2---:R-:W-:-:S06]  /*2950*/  IMAD.U32 R37, R35, 0x10000, RZ ;  /* 0x0001000023257824 */ /* 0x004fcc00078e00ff */
[----:B------:R-:W0:Y:S02]  /*2960*/  F2F.BF16.F32 R37, R37 ;  /* 0x0000002500257304 */ /* 0x000e240000202000 */
[----:B0-----:R-:W-:-:S04]  /*2970*/  IMAD.U32 R35, R37, 0x10000, RZ ;  /* 0x0001000025237824 */ /* 0x001fc800078e00ff */
[----:B------:R-:W-:Y:S02]  /*2980*/  FMUL.FTZ R37, R35, R36 ;  /* 0x0000002423257220 */ /* 0x000fe40000410000 */
[----:B------:R0:W2:Y:S01]  /*2990*/  LDG.E.U16 R35, desc[UR6][R22.64] ;  /* 0x0000000616237981 */ /* 0x0000a2000c1e1500 */
[----:B---3--:R-:W-:Y:S01]  /*29a0*/  SHF.L.U32 R34, R34, 0x10, RZ ;  /* 0x0000001022227819 */ /* 0x008fe200000006ff */
[----:B----4-:R-:W-:Y:S01]  /*29b0*/  IMAD.U32 R32, R32, 0x10000, RZ ;  /* 0x0001000020207824 */ /* 0x010fe200078e00ff */
[----:B------:R-:W-:Y:S01]  /*29c0*/  IADD3 R28, R28, -0x4, RZ ;  /* 0xfffffffc1c1c7810 */ /* 0x000fe20007ffe0ff */
[----:B------:R-:W1:Y:S01]  /*29d0*/  F2F.BF16.F32 R37, R37 ;  /* 0x0000002500257304 */ /* 0x000e620000202000 */
[----:B------:R-:W-:Y:S02]  /*29e0*/  IADD3 R33, R33, 0x4, RZ ;  /* 0x0000000421217810 */ /* 0x000fe40007ffe0ff */
[----:B------:R-:W-:Y:S02]  /*29f0*/  ISETP.NE.AND P0, PT, R28, 0x2, PT ;  /* 0x000000021c00780c */ /* 0x000fe40003f05270 */
[----:B0-----:R-:W-:-:S03]  /*2a00*/  IADD3 R22, P4, R22, 0x8, RZ ;  /* 0x0000000816167810 */ /* 0x001fc60007f9e0ff */
[----:B------:R-:W0:Y:S02]  /*2a10*/  F2F.BF16.F32 R34, R34 ;  /* 0x0000002200227304 */ /* 0x000e240000202000 */
[----:B------:R-:W-:Y:S01]  /*2a20*/  IMAD.X R23, RZ, RZ, R23, P4 ;  /* 0x000000ffff177224 */ /* 0x000fe200020e0617 */
[----:B-1----:R-:W-:-:S05]  /*2a30*/  SHF.L.U32 R36, R37, 0x10, RZ ;  /* 0x0000001025247819 */ /* 0x002fca00000006ff */
[----:B------:R-:W-:Y:S01]  /*2a40*/  F2F.BF16.F32 R32, R32 ;  /* 0x0000002000207304 */ /* 0x000fe20000202000 */
[----:B------:R-:W-:Y:S02]  /*2a50*/  FADD.FTZ R26, R36, R26 ;  /* 0x0000001a241a7221 */ /* 0x000fe40000010000 */
[----:B------:R-:W1:Y:S01]  /*2a60*/  LDS.U16 R36, [R30] ;  /* 0x000000001e247984 */ /* 0x000e620000000400 */
[----:B0-----:R-:W-:Y:S01]  /*2a70*/  SHF.L.U32 R34, R34, 0x10, RZ ;  /* 0x0000001022227819 */ /* 0x001fe200000006ff */
[----:B-1----:R-:W-:-:S06]  /*2a80*/  IMAD.U32 R36, R36, 0x10000, RZ ;  /* 0x0001000024247824 */ /* 0x002fcc00078e00ff */
[----:B------:R-:W0:Y:S02]  /*2a90*/  F2F.BF16.F32 R36, R36 ;  /* 0x0000002400247304 */ /* 0x000e240000202000 */
[----:B0-----:R-:W-:Y:S02]  /*2aa0*/  IMAD.U32 R37, R36, 0x10000, RZ ;  /* 0x0001000024257824 */ /* 0x001fe400078e00ff */
[----:B------:R-:W-:Y:S02]  /*2ab0*/  IMAD.U32 R36, R32, 0x10000, RZ ;  /* 0x0001000020247824 */ /* 0x000fe400078e00ff */
[----:B------:R-:W-:-:S04]  /*2ac0*/  FMUL.FTZ R34, R34, R37 ;  /* 0x0000002522227220 */ /* 0x000fc80000410000 */
[----:B------:R-:W0:Y:S02]  /*2ad0*/  F2F.BF16.F32 R37, R34 ;  /* 0x0000002200257304 */ /* 0x000e240000202000 */
[----:B0-----:R-:W-:-:S04]  /*2ae0*/  IMAD.U32 R37, R37, 0x10000, RZ ;  /* 0x0001000025257824 */ /* 0x001fc800078e00ff */
[----:B------:R-:W-:Y:S02]  /*2af0*/  FADD.FTZ R26, R26, R37 ;  /* 0x000000251a1a7221 */ /* 0x000fe40000010000 */
[----:B------:R-:W0:Y:S02]  /*2b00*/  LDS.U16 R37, [R30+0x2] ;  /* 0x000002001e257984 */ /* 0x000e240000000400 */
[----:B0-----:R-:W-:-:S06]  /*2b10*/  SHF.L.U32 R37, R37, 0x10, RZ ;  /* 0x0000001025257819 */ /* 0x001fcc00000006ff */
[----:B------:R-:W0:Y:S02]  /*2b20*/  F2F.BF16.F32 R37, R37 ;  /* 0x0000002500257304 */ /* 0x000e240000202000 */
[----:B0-----:R-:W-:-:S05]  /*2b30*/  SHF.L.U32 R37, R37, 0x10, RZ ;  /* 0x0000001025257819 */ /* 0x001fca00000006ff */
[----:B------:R-:W-:-:S06]  /*2b40*/  FMUL.FTZ R36, R36, R37 ;  /* 0x0000002524247220 */ /* 0x000fcc0000410000 */
[----:B------:R-:W0:Y:S02]  /*2b50*/  F2F.BF16.F32 R36, R36 ;  /* 0x0000002400247304 */ /* 0x000e240000202000 */
[----:B0-----:R-:W-:-:S05]  /*2b60*/  SHF.L.U32 R34, R36, 0x10, RZ ;  /* 0x0000001024227819 */ /* 0x001fca00000006ff */
[----:B------:R-:W-:Y:S02]  /*2b70*/  FADD.FTZ R26, R26, R34 ;  /* 0x000000221a1a7221 */ /* 0x000fe40000010000 */
[----:B------:R0:W1:Y:S02]  /*2b80*/  LDS.U16 R34, [R30+0x4] ;  /* 0x000004001e227984 */ /* 0x0000640000000400 */
[----:B0-----:R-:W-:Y:S02]  /*2b90*/  VIADD R30, R30, 0x8 ;  /* 0x000000081e1e7836 */ /* 0x001fe40000000000 */
[----:B-1----:R-:W-:-:S06]  /*2ba0*/  IMAD.U32 R34, R34, 0x10000, RZ ;  /* 0x0001000022227824 */ /* 0x002fcc00078e00ff */
[----:B------:R-:W0:Y:S02]  /*2bb0*/  F2F.BF16.F32 R34, R34 ;  /* 0x0000002200227304 */ /* 0x000e240000202000 */
[----:B0-----:R-:W-:Y:S01]  /*2bc0*/  IMAD.U32 R37, R34, 0x10000, RZ ;  /* 0x0001000022257824 */ /* 0x001fe200078e00ff */
[----:B--2---:R-:W-:-:S06]  /*2bd0*/  SHF.L.U32 R35, R35, 0x10, RZ ;  /* 0x0000001023237819 */ /* 0x004fcc00000006ff */
[----:B------:R-:W0:Y:S02]  /*2be0*/  F2F.BF16.F32 R35, R35 ;  /* 0x0000002300237304 */ /* 0x000e240000202000 */
[----:B0-----:R-:W-:-:S05]  /*2bf0*/  SHF.L.U32 R32, R35, 0x10, RZ ;  /* 0x0000001023207819 */ /* 0x001fca00000006ff */
[----:B------:R-:W-:-:S06]  /*2c00*/  FMUL.FTZ R32, R32, R37 ;  /* 0x0000002520207220 */ /* 0x000fcc0000410000 */
[----:B------:R-:W0:Y:S02]  /*2c10*/  F2F.BF16.F32 R32, R32 ;  /* 0x0000002000207304 */ /* 0x000e240000202000 */
[----:B0-----:R-:W-:-:S04]  /*2c20*/  IMAD.U32 R37, R32, 0x10000, RZ ;  /* 0x0001000020257824 */ /* 0x001fc800078e00ff */
[----:B------:R-:W-:Y:S01]  /*2c30*/  FADD.FTZ R26, R26, R37 ;  /* 0x000000251a1a7221 */ /* 0x000fe20000010000 */
[----:B------:R-:W-:Y:S06]  /*2c40*/  @P0 BRA `(.L_x_1229) ;  /* 0xfffffffc00240947 */ /* 0x000fec000383ffff */
.L_x_1228:
[----:B------:R-:W-:Y:S05]  /*2c50*/  BSYNC B2 ;  /* 0x0000000000027941 */ /* 0x000fea0003800000 */
.L_x_1227:
[----:B------:R-:W-:Y:S05]  /*2c60*/  @!P3 BRA `(.L_x_1226) ;  /* 0x0000000000a4b947 */ /* 0x000fea0003800000 */
[----:B------:R-:W-:-:S05]  /*2c70*/  IMAD.WIDE R20, R33, 0x2, R20 ;  /* 0x0000000221147825 */ /* 0x000fca00078e0214 */
[----:B------:R-:W2:Y:S01]  /*2c80*/  LDG.E.U16 R23, desc[UR6][R20.64] ;  /* 0x0000000614177981 */ /* 0x000ea2000c1e1500 */
[----:B------:R-:W-:Y:S02]  /*2c90*/  LEA R33, R33, R14, 0x1 ;  /* 0x0000000e21217211 */ /* 0x000fe400078e08ff */
[----:B------:R-:W-:-:S03]  /*2ca0*/  ISETP.NE.AND P0, PT, R3, 0x1, PT ;  /* 0x000000010300780c */ /* 0x000fc60003f05270 */
[----:B------:R-:W0:Y:S02]  /*2cb0*/  LDS.U16 R22, [R33] ;  /* 0x0000000021167984 */ /* 0x000e240000000400 */
[----:B0-----:R-:W-:-:S06]  /*2cc0*/  IMAD.U32 R22, R22, 0x10000, RZ ;  /* 0x0001000016167824 */ /* 0x001fcc00078e00ff */
        /* <DEDUP_REMOVED lines=9> */
[----:B------:R-:W-:Y:S06]  /*2d60*/  @!P0 BRA `(.L_x_1226) ;  /* 0x0000000000648947 */ /* 0x000fec0003800000 */
[----:B------:R-:W-:Y:S01]  /*2d70*/  ISETP.NE.AND P0, PT, R3, 0x2, PT ;  /* 0x000000020300780c */ /* 0x000fe20003f05270 */
[----:B------:R-:W2:Y:S04]  /*2d80*/  LDG.E.U16 R23, desc[UR6][R20.64+0x2] ;  /* 0x0000020614177981 */ /* 0x000ea8000c1e1500 */
[----:B------:R-:W0:Y:S08]  /*2d90*/  LDS.U16 R22, [R33+0x2] ;  /* 0x0000020021167984 */ /* 0x000e300000000400 */
[----:B------:R1:W3:Y:S04]  /*2da0*/  @P0 LDG.E.U16 R30, desc[UR6][R20.64+0x4] ;  /* 0x00000406141e0981 */ /* 0x0002e8000c1e1500 */
[----:B------:R-:W4:Y:S01]  /*2db0*/  @P0 LDS.U16 R28, [R33+0x4] ;  /* 0x00000400211c0984 */ /* 0x000f220000000400 */
[----:B0-----:R-:W-:-:S06]  /*2dc0*/  SHF.L.U32 R22, R22, 0x10, RZ ;  /* 0x0000001016167819 */ /* 0x001fcc00000006ff */
[----:B------:R-:W1:Y:S01]  /*2dd0*/  F2F.BF16.F32 R22, R22 ;  /* 0x0000001600167304 */ /* 0x000e620000202000 */
[----:B----4-:R-:W-:-:S07]  /*2de0*/  @P0 SHF.L.U32 R28, R28, 0x10, RZ ;  /* 0x000000101c1c0819 */ /* 0x010fce00000006ff */
[----:B------:R-:W0:Y:S01]  /*2df0*/  @P0 F2F.BF16.F32 R28, R28 ;  /* 0x0000001c001c0304 */ /* 0x000e220000202000 */
[----:B-1----:R-:W-:Y:S02]  /*2e00*/  SHF.L.U32 R21, R22, 0x10, RZ ;  /* 0x0000001016157819 */ /* 0x002fe400000006ff */
[----:B0-----:R-:W-:Y:S01]  /*2e10*/  @P0 SHF.L.U32 R32, R28, 0x10, RZ ;  /* 0x000000101c200819 */ /* 0x001fe200000006ff */
[----:B--2---:R-:W-:-:S06]  /*2e20*/  IMAD.U32 R23, R23, 0x10000, RZ ;  /* 0x0001000017177824 */ /* 0x004fcc00078e00ff */
[----:B------:R-:W0:Y:S01]  /*2e30*/  F2F.BF16.F32 R23, R23 ;  /* 0x0000001700177304 */ /* 0x000e220000202000 */
[----:B---3--:R-:W-:-:S07]  /*2e40*/  @P0 IMAD.U32 R30, R30, 0x10000, RZ ;  /* 0x000100001e1e0824 */ /* 0x008fce00078e00ff */
[----:B------:R-:W1:Y:S01]  /*2e50*/  @P0 F2F.BF16.F32 R30, R30 ;  /* 0x0000001e001e0304 */ /* 0x000e620000202000 */
[----:B0-----:R-:W-:-:S04]  /*2e60*/  IMAD.U32 R20, R23, 0x10000, RZ ;  /* 0x0001000017147824 */ /* 0x001fc800078e00ff */
[----:B------:R-:W-:-:S06]  /*2e70*/  FMUL.FTZ R20, R20, R21 ;  /* 0x0000001514147220 */ /* 0x000fcc0000410000 */
[----:B------:R-:W0:Y:S01]  /*2e80*/  F2F.BF16.F32 R20, R20 ;  /* 0x0000001400147304 */ /* 0x000e220000202000 */
[----:B-1----:R-:W-:-:S04]  /*2e90*/  @P0 IMAD.U32 R21, R30, 0x10000, RZ ;  /* 0x000100001e150824 */ /* 0x002fc800078e00ff */
[----:B------:R-:W-:-:S06]  /*2ea0*/  @P0 FMUL.FTZ R32, R21, R32 ;  /* 0x0000002015200220 */ /* 0x000fcc0000410000 */
[----:B------:R-:W1:Y:S01]  /*2eb0*/  @P0 F2F.BF16.F32 R32, R32 ;  /* 0x0000002000200304 */ /* 0x000e620000202000 */
[----:B0-----:R-:W-:-:S05]  /*2ec0*/  SHF.L.U32 R21, R20, 0x10, RZ ;  /* 0x0000001014157819 */ /* 0x001fca00000006ff */
[----:B------:R-:W-:Y:S01]  /*2ed0*/  FADD.FTZ R26, R26, R21 ;  /* 0x000000151a1a7221 */ /* 0x000fe20000010000 */
[----:B-1----:R-:W-:-:S04]  /*2ee0*/  @P0 IMAD.U32 R23, R32, 0x10000, RZ ;  /* 0x0001000020170824 */ /* 0x002fc800078e00ff */
[----:B------:R-:W-:-:S07]  /*2ef0*/  @P0 FADD.FTZ R26, R26, R23 ;  /* 0x000000171a1a0221 */ /* 0x000fce0000010000 */
.L_x_1226:
[----:B------:R-:W-:Y:S05]  /*2f00*/  BSYNC B1 ;  /* 0x0000000000017941 */ /* 0x000fea0003800000 */
.L_x_1225:
[----:B------:R-:W-:Y:S02]  /*2f10*/  F2FP.BF16.F32.PACK_AB R26, RZ, R26 ;  /* 0x0000001aff1a723e */ /* 0x000fe400000010ff */
[C---:B------:R-:W-:Y:S01]  /*2f20*/  LEA R20, R31.reuse, R13, 0x1 ;  /* 0x0000000d1f147211 */ /* 0x040fe200078e08ff */
[----:B------:R-:W-:-:S04]  /*2f30*/  VIADD R31, R31, 0x1 ;  /* 0x000000011f1f7836 */ /* 0x000fc80000000000 */
[----:B------:R0:W-:Y:S01]  /*2f40*/  STS.U16 [R20], R26 ;  /* 0x0000001a14007388 */ /* 0x0001e20000000400 */
[----:B------:R-:W-:-:S13]  /*2f50*/  ISETP.GE.AND P0, PT, R31, R24, PT ;  /* 0x000000181f00720c */ /* 0x000fda0003f06270 */
[----:B0-----:R-:W-:Y:S05]  /*2f60*/  @!P0 BRA `(.L_x_1230) ;  /* 0xfffffff400d08947 */ /* 0x001fea000383ffff */
.L_x_1224:
[----:B------:R-:W-:Y:S05]  /*2f70*/  BSYNC B0 ;  /* 0x0000000000007941 */ /* 0x000fea0003800000 */
.L_x_1223:
        /* <DEDUP_REMOVED lines=12> */
[----:B0-----:R-:W-:Y:S01]  /*3040*/  SHF.L.U32 R21, R20, 0x10, RZ ;  /* 0x0000001014157819 */ /* 0x001fe200000006ff */
[----:B------:R-:W-:Y:S06]  /*3050*/  @!P0 BRA `(.L_x_1232) ;  /* 0x0000001800908947 */ /* 0x000fec0003800000 */
[----:B------:R-:W-:Y:S01]  /*3060*/  BSSY B1, `(.L_x_1233) ;  /* 0x0000177000017945 */ /* 0x000fe20003800000 */
[----:B------:R-:W-:-:S03]  /*3070*/  IMAD.MOV.U32 R18, RZ, RZ, 0x1 ;  /* 0x00000001ff127424 */ /* 0x000fc600078e00ff */
[----:B------:R-:W-:Y:S05]  /*3080*/  @!P2 BRA `(.L_x_1234) ;  /* 0x0000001400d0a947 */ /* 0x000fea0003800000 */
[----:B------:R-:W-:Y:S01]  /*3090*/  ISETP.GT.AND P0, PT, R6, RZ, PT ;  /* 0x000000ff0600720c */ /* 0x000fe20003f04270 */
[----:B------:R-:W-:Y:S01]  /*30a0*/  BSSY B0, `(.L_x_1235) ;  /* 0x000013c000007945 */ /* 0x000fe20003800000 */
[----:B------:R-:W-:Y:S01]  /*30b0*/  HFMA2.MMA R18, -RZ, RZ, 0, 5.9604644775390625e-08 ;  /* 0x00000001ff127435 */ /* 0x000fe200000001ff */
[----:B------:R-:W-:-:S10]  /*30c0*/  IMAD.MOV.U32 R19, RZ, RZ, R6 ;  /* 0x000000ffff137224 */ /* 0x000fd400078e0006 */
[----:B------:R-:W-:Y:S05]  /*30d0*/  @!P0 BRA `(.L_x_1236) ;  /* 0x0000001000e08947 */ /* 0x000fea0003800000 */
[----:B------:R-:W-:Y:S01]  /*30e0*/  ISETP.GT.AND P3, PT, R19, 0xc, PT ;  /* 0x0000000c1300780c */ /* 0x000fe20003f64270 */
[----:B------:R-:W-:Y:S01]  /*30f0*/  BSSY B3, `(.L_x_1237) ;  /* 0x00000ca000037945 */ /* 0x000fe20003800000 */
[----:B------:R-:W-:-:S11]  /*3100*/  PLOP3.LUT P0, PT, PT, PT, PT, 0x80, 0x0 ;  /* 0x000000000000781c */ /* 0x000fd60003f0f070 */
[----:B------:R-:W-:Y:S05]  /*3110*/  @!P3 BRA `(.L_x_1238) ;  /* 0x0000000c001cb947 */ /* 0x000fea0003800000 */
[----:B------:R-:W-:-:S13]  /*3120*/  PLOP3.LUT P0, PT, PT, PT, PT, 0x8, 0x0 ;  /* 0x000000000000781c */ /* 0x000fda0003f0e170 */
.L_x_1239:
[C---:B------:R-:W-:Y:S01]  /*3130*/  LEA R20, R18.reuse, R12, 0x1 ;  /* 0x0000000c12147211 */ /* 0x040fe200078e08ff */
[C---:B------:R-:W-:Y:S01]  /*3140*/  IMAD R22, R18.reuse, 0x2, R13 ;  /* 0x0000000212167824 */ /* 0x040fe200078e020d */
[----:B------:R-:W-:Y:S01]  /*3150*/  IADD3 R19, R19, -0x10, RZ ;  /* 0xfffffff013137810 */ /* 0x000fe20007ffe0ff */
[----:B------:R-:W-:Y:S02]  /*3160*/  VIADD R18, R18, 0x10 ;  /* 0x0000001012127836 */ /* 0x000fe40000000000 */
[----:B------:R-:W0:Y:S01]  /*3170*/  LDS.U16 R23, [R20] ;  /* 0x0000000014177984 */ /* 0x000e220000000400 */
[----:B------:R-:W-:-:S03]  /*3180*/  ISETP.GT.AND P3, PT, R19, 0xc, PT ;  /* 0x0000000c1300780c */ /* 0x000fc60003f64270 */
[----:B------:R-:W1:Y:S04]  /*3190*/  LDS.U16 R26, [R22+0x2] ;  /* 0x00000200161a7984 */ /* 0x000e680000000400 */
[----:B------:R-:W2:Y:S04]  /*31a0*/  LDS.U16 R32, [R20+0x2] ;  /* 0x0000020014207984 */ /* 0x000ea80000000400 */
[----:B------:R-:W3:Y:S04]  /*31b0*/  LDS.U16 R30, [R22] ;  /* 0x00000000161e7984 */ /* 0x000ee80000000400 */
[----:B------:R-:W4:Y:S04]  /*31c0*/  LDS.U16 R28, [R20+0x4] ;  /* 0x00000400141c7984 */ /* 0x000f280000000400 */
[----:B------:R-:W5:Y:S01]  /*31d0*/  LDS.U16 R31, [R22+0x4] ;  /* 0x00000400161f7984 */ /* 0x000f620000000400 */
[----:B0-----:R-:W-:-:S03]  /*31e0*/  SHF.L.U32 R29, R23, 0x10, RZ ;  /* 0x00000010171d7819 */ /* 0x001fc600000006ff */
[----:B------:R-:W0:Y:S01]  /*31f0*/  LDS.U16 R23, [R20+0x6] ;  /* 0x0000060014177984 */ /* 0x000e220000000400 */
[----:B-1----:R-:W-:-:S03]  /*3200*/  IMAD.U32 R34, R26, 0x10000, RZ ;  /* 0x000100001a227824 */ /* 0x002fc600078e00ff */
[----:B------:R-:W1:Y:S01]  /*3210*/  LDS.U16 R26, [R22+0x6] ;  /* 0x00000600161a7984 */ /* 0x000e620000000400 */
[----:B------:R-:W5:Y:S01]  /*3220*/  F2F.BF16.F32 R29, R29 ;  /* 0x0000001d001d7304 */ /* 0x000f620000202000 */
[----:B--2---:R-:W-:Y:S01]  /*3230*/  SHF.L.U32 R32, R32, 0x10, RZ ;  /* 0x0000001020207819 */ /* 0x004fe200000006ff */
[----:B---3--:R-:W-:-:S06]  /*3240*/  IMAD.U32 R30, R30, 0x10000, RZ ;  /* 0x000100001e1e7824 */ /* 0x008fcc00078e00ff */
[----:B------:R-:W2:Y:S01]  /*3250*/  F2F.BF16.F32 R32, R32 ;  /* 0x0000002000207304 */ /* 0x000ea20000202000 */
[----:B----4-:R-:W-:Y:S01]  /*3260*/  SHF.L.U32 R36, R28, 0x10, RZ ;  /* 0x000000101c247819 */ /* 0x010fe200000006ff */
[----:B-----5:R-:W-:-:S06]  /*3270*/  IMAD.U32 R35, R29, 0x10000, RZ ;  /* 0x000100001d237824 */ /* 0x020fcc00078e00ff */
[----:B------:R-:W3:Y:S01]  /*3280*/  F2F.BF16.F32 R33, R34 ;  /* 0x0000002200217304 */ /* 0x000ee20000202000 */
[----:B------:R-:W4:Y:S01]  /*3290*/  LDS.U16 R29, [R20+0x8] ;  /* 0x00000800141d7984 */ /* 0x000f220000000400 */
[----:B--2---:R-:W-:-:S06]  /*32a0*/  IMAD.U32 R37, R32, 0x10000, RZ ;  /* 0x0001000020257824 */ /* 0x004fcc00078e00ff */
[----:B------:R-:W2:Y:S01]  /*32b0*/  F2F.BF16.F32 R30, R30 ;  /* 0x0000001e001e7304 */ /* 0x000ea20000202000 */
[----:B---3--:R-:W-:-:S05]  /*32c0*/  SHF.L.U32 R32, R33, 0x10, RZ ;  /* 0x0000001021207819 */ /* 0x008fca00000006ff */
[----:B------:R-:W-:Y:S01]  /*32d0*/  FMUL.FTZ R34, R32, R37 ;  /* 0x0000002520227220 */ /* 0x000fe20000410000 */
[----:B------:R-:W-:Y:S01]  /*32e0*/  IMAD.U32 R32, R31, 0x10000, RZ ;  /* 0x000100001f207824 */ /* 0x000fe200078e00ff */
[----:B--2---:R-:W-:Y:S01]  /*32f0*/  SHF.L.U32 R28, R30, 0x10, RZ ;  /* 0x000000101e1c7819 */ /* 0x004fe200000006ff */
[----:B0-----:R-:W-:Y:S01]  /*3300*/  IMAD.U32 R31, R23, 0x10000, RZ ;  /* 0x00010000171f7824 */ /* 0x001fe200078e00ff */
[----:B-1----:R-:W-:Y:S01]  /*3310*/  SHF.L.U32 R26, R26, 0x10, RZ ;  /* 0x000000101a1a7819 */ /* 0x002fe200000006ff */
[----:B------:R-:W0:Y:S02]  /*3320*/  F2F.BF16.F32 R30, R36 ;  /* 0x00000024001e7304 */ /* 0x000e240000202000 */
[----:B------:R-:W-:Y:S02]  /*3330*/  FMUL.FTZ R35, R28, R35 ;  /* 0x000000231c237220 */ /* 0x000fe40000410000 */
[----:B------:R-:W1:Y:S04]  /*3340*/  LDS.U16 R28, [R22+0x8] ;  /* 0x00000800161c7984 */ /* 0x000e680000000400 */
[----:B------:R-:W2:Y:S01]  /*3350*/  F2F.BF16.F32 R31, R31 ;  /* 0x0000001f001f7304 */ /* 0x000ea20000202000 */
[----:B0-----:R-:W-:-:S07]  /*3360*/  IMAD.U32 R30, R30, 0x10000, RZ ;  /* 0x000100001e1e7824 */ /* 0x001fce00078e00ff */
[----:B------:R-:W0:Y:S01]  /*3370*/  F2F.BF16.F32 R26, R26 ;  /* 0x0000001a001a7304 */ /* 0x000e220000202000 */
[----:B--2---:R-:W-:-:S07]  /*3380*/  SHF.L.U32 R31, R31, 0x10, RZ ;  /* 0x000000101f1f7819 */ /* 0x004fce00000006ff */
[----:B------:R2:W3:Y:S01]  /*3390*/  F2F.BF16.F32 R33, R35 ;  /* 0x0000002300217304 */ /* 0x0004e20000202000 */
[----:B0-----:R-:W-:-:S07]  /*33a0*/  IMAD.U32 R26, R26, 0x10000, RZ ;  /* 0x000100001a1a7824 */ /* 0x001fce00078e00ff */
[----:B------:R-:W0:Y:S01]  /*33b0*/  F2F.BF16.F32 R32, R32 ;  /* 0x0000002000207304 */ /* 0x000e220000202000 */
[----:B--2---:R-:W2:Y:S01]  /*33c0*/  LDS.U16 R35, [R20+0xc] ;  /* 0x00000c0014237984 */ /* 0x004ea20000000400 */
[----:B------:R-:W-:-:S03]  /*33d0*/  FMUL.FTZ R26, R26, R31 ;  /* 0x0000001f1a1a7220 */ /* 0x000fc60000410000 */
[----:B------:R-:W5:Y:S01]  /*33e0*/  LDS.U16 R31, [R22+0xc] ;  /* 0x00000c00161f7984 */ /* 0x000f620000000400 */
[----:B---3--:R-:W-:Y:S02]  /*33f0*/  SHF.L.U32 R36, R33, 0x10, RZ ;  /* 0x0000001021247819 */ /* 0x008fe400000006ff */
[----:B------:R-:W3:Y:S01]  /*3400*/  F2F.BF16.F32 R34, R34 ;  /* 0x0000002200227304 */ /* 0x000ee20000202000 */
[----:B----4-:R-:W-:Y:S02]  /*3410*/  SHF.L.U32 R33, R29, 0x10, RZ ;  /* 0x000000101d217819 */ /* 0x010fe400000006ff */
[----:B------:R-:W4:Y:S01]  /*3420*/  LDS.U16 R29, [R20+0xa] ;  /* 0x00000a00141d7984 */ /* 0x000f220000000400 */
[----:B------:R-:W-:Y:S01]  /*3430*/  FADD.FTZ R21, R36, R21 ;  /* 0x0000001524157221 */ /* 0x000fe20000010000 */
[----:B0-----:R-:W-:-:S03]  /*3440*/  SHF.L.U32 R23, R32, 0x10, RZ ;  /* 0x0000001020177819 */ /* 0x001fc600000006ff */
[----:B------:R-:W-:Y:S02]  /*3450*/  F2F.BF16.F32 R26, R26 ;  /* 0x0000001a001a7304 */ /* 0x000fe40000202000 */
[----:B------:R-:W-:Y:S02]  /*3460*/  FMUL.FTZ R23, R23, R30 ;  /* 0x0000001e17177220 */ /* 0x000fe40000410000 */
[----:B------:R-:W0:Y:S01]  /*3470*/  LDS.U16 R30, [R22+0xa] ;  /* 0x00000a00161e7984 */ /* 0x000e220000000400 */
[----:B---3--:R-:W-:-:S03]  /*3480*/  IMAD.U32 R36, R34, 0x10000, RZ ;  /* 0x0001000022247824 */ /* 0x008fc600078e00ff */
[----:B------:R3:W2:Y:S01]  /*3490*/  F2F.BF16.F32 R32, R33 ;  /* 0x0000002100207304 */ /* 0x0006a20000202000 */
[----:B-1----:R-:W-:Y:S02]  /*34a0*/  IMAD.U32 R34, R28, 0x10000, RZ ;  /* 0x000100001c227824 */ /* 0x002fe400078e00ff */
[----:B------:R-:W-:-:S05]  /*34b0*/  FADD.FTZ R21, R21, R36 ;  /* 0x0000002415157221 */ /* 0x000fca0000010000 */
[----:B------:R-:W1:Y:S01]  /*34c0*/  F2F.BF16.F32 R28, R34 ;  /* 0x00000022001c7304 */ /* 0x000e620000202000 */
[----:B---3--:R-:W3:Y:S01]  /*34d0*/  LDS.U16 R33, [R20+0xe] ;  /* 0x00000e0014217984 */ /* 0x008ee20000000400 */
[----:B--2---:R-:W-:-:S06]  /*34e0*/  SHF.L.U32 R37, R32, 0x10, RZ ;  /* 0x0000001020257819 */ /* 0x004fcc00000006ff */
[----:B------:R-:W-:Y:S01]  /*34f0*/  F2F.BF16.F32 R23, R23 ;  /* 0x0000001700177304 */ /* 0x000fe20000202000 */
[----:B------:R-:W2:Y:S01]  /*3500*/  LDS.U16 R32, [R22+0xe] ;  /* 0x00000e0016207984 */ /* 0x000ea20000000400 */
[----:B------:R-:W-:Y:S01]  /*3510*/  SHF.L.U32 R35, R35, 0x10, RZ ;  /* 0x0000001023237819 */ /* 0x000fe200000006ff */
[----:B-----5:R-:W-:Y:S02]  /*3520*/  IMAD.U32 R36, R31, 0x10000, RZ ;  /* 0x000100001f247824 */ /* 0x020fe400078e00ff */
[----:B-1----:R-:W-:-:S03]  /*3530*/  IMAD.U32 R28, R28, 0x10000, RZ ;  /* 0x000100001c1c7824 */ /* 0x002fc600078e00ff */
[----:B------:R-:W1:Y:S01]  /*3540*/  F2F.BF16.F32 R35, R35 ;  /* 0x0000002300237304 */ /* 0x000e620000202000 */
[----:B----4-:R-:W-:Y:S01]  /*3550*/  SHF.L.U32 R34, R29, 0x10, RZ ;  /* 0x000000101d227819 */ /* 0x010fe200000006ff */
[----:B------:R-:W-:-:S06]  /*3560*/  FMUL.FTZ R28, R28, R37 ;  /* 0x000000251c1c7220 */ /* 0x000fcc0000410000 */
[----:B------:R-:W-:Y:S01]  /*3570*/  F2F.BF16.F32 R36, R36 ;  /* 0x0000002400247304 */ /* 0x000fe20000202000 */
[----:B0-----:R-:W-:-:S07]  /*3580*/  IMAD.U32 R37, R30, 0x10000, RZ ;  /* 0x000100001e257824 */ /* 0x001fce00078e00ff */
[----:B------:R-:W0:Y:S08]  /*3590*/  F2F.BF16.F32 R34, R34 ;  /* 0x0000002200227304 */ /* 0x000e300000202000 */
[----:B------:R-:W4:Y:S01]  /*35a0*/  F2F.BF16.F32 R30, R37 ;  /* 0x00000025001e7304 */ /* 0x000f220000202000 */
[----:B---3--:R-:W-:Y:S02]  /*35b0*/  SHF.L.U32 R29, R33, 0x10, RZ ;  /* 0x00000010211d7819 */ /* 0x008fe400000006ff */
[----:B-1----:R-:W-:Y:S01]  /*35c0*/  SHF.L.U32 R33, R35, 0x10, RZ ;  /* 0x0000001023217819 */ /* 0x002fe200000006ff */
[----:B0-----:R-:W-:-:S04]  /*35d0*/  IMAD.U32 R31, R34, 0x10000, RZ ;  /* 0x00010000221f7824 */ /* 0x001fc800078e00ff */
[----:B------:R-:W0:Y:S01]  /*35e0*/  F2F.BF16.F32 R29, R29 ;  /* 0x0000001d001d7304 */ /* 0x000e220000202000 */
[----:B------:R-:W-:Y:S02]  /*35f0*/  IMAD.U32 R34, R36, 0x10000, RZ ;  /* 0x0001000024227824 */ /* 0x000fe400078e00ff */
[----:B--2---:R-:W-:Y:S02]  /*3600*/  IMAD.U32 R32, R32, 0x10000, RZ ;  /* 0x0001000020207824 */ /* 0x004fe400078e00ff */
[----:B------:R-:W-:Y:S01]  /*3610*/  FMUL.FTZ R34, R34, R33 ;  /* 0x0000002122227220 */ /* 0x000fe20000410000 */
[----:B------:R-:W-:Y:S01]  /*3620*/  IMAD.U32 R36, R23, 0x10000, RZ ;  /* 0x0001000017247824 */ /* 0x000fe200078e00ff */
[----:B----4-:R-:W-:Y:S01]  /*3630*/  SHF.L.U32 R30, R30, 0x10, RZ ;  /* 0x000000101e1e7819 */ /* 0x010fe200000006ff */
[----:B------:R-:W1:Y:S01]  /*3640*/  LDS.U16 R33, [R22+0x10] ;  /* 0x0000100016217984 */ /* 0x000e620000000400 */
[----:B------:R-:W2:Y:S01]  /*3650*/  F2F.BF16.F32 R28, R28 ;  /* 0x0000001c001c7304 */ /* 0x000ea20000202000 */
[----:B------:R-:W-:Y:S01]  /*3660*/  FADD.FTZ R21, R21, R36 ;  /* 0x0000002415157221 */ /* 0x000fe20000010000 */
[----:B------:R-:W-:-:S02]  /*3670*/  IMAD.U32 R36, R26, 0x10000, RZ ;  /* 0x000100001a247824 */ /* 0x000fc400078e00ff */
[----:B------:R-:W-:Y:S01]  /*3680*/  FMUL.FTZ R30, R30, R31 ;  /* 0x0000001f1e1e7220 */ /* 0x000fe20000410000 */
[----:B0-----:R-:W-:Y:S01]  /*3690*/  SHF.L.U32 R29, R29, 0x10, RZ ;  /* 0x000000101d1d7819 */ /* 0x001fe200000006ff */
[----:B------:R-:W-:Y:S02]  /*36a0*/  FADD.FTZ R36, R21, R36 ;  /* 0x0000002415247221 */ /* 0x000fe40000010000 */
[----:B------:R0:W3:Y:S01]  /*36b0*/  F2F.BF16.F32 R31, R32 ;  /* 0x00000020001f7304 */ /* 0x0000e20000202000 */
[----:B--2---:R-:W-:-:S07]  /*36c0*/  SHF.L.U32 R23, R28, 0x10, RZ ;  /* 0x000000101c177819 */ /* 0x004fce00000006ff */
[----:B------:R-:W2:Y:S01]  /*36d0*/  F2F.BF16.F32 R30, R30 ;  /* 0x0000001e001e7304 */ /* 0x000ea20000202000 */
[----:B0-----:R-:W0:Y:S01]  /*36e0*/  LDS.U16 R32, [R20+0x10] ;  /* 0x0000100014207984 */ /* 0x001e220000000400 */
[----:B------:R-:W-:-:S03]  /*36f0*/  FADD.FTZ R23, R36, R23 ;  /* 0x0000001724177221 */ /* 0x000fc60000010000 */
[----:B------:R-:W4:Y:S01]  /*3700*/  LDS.U16 R28, [R20+0x12] ;  /* 0x00001200141c7984 */ /* 0x000f220000000400 */
[----:B---3--:R-:W-:Y:S02]  /*3710*/  SHF.L.U32 R31, R31, 0x10, RZ ;  /* 0x000000101f1f7819 */ /* 0x008fe400000006ff */
[----:B------:R-:W3:Y:S03]  /*3720*/  F2F.BF16.F32 R34, R34 ;  /* 0x0000002200227304 */ /* 0x000ee60000202000 */
[----:B------:R-:W-:Y:S01]  /*3730*/  FMUL.FTZ R29, R31, R29 ;  /* 0x0000001d1f1d7220 */ /* 0x000fe20000410000 */
[----:B--2---:R-:W-:-:S04]  /*3740*/  SHF.L.U32 R30, R30, 0x10, RZ ;  /* 0x000000101e1e7819 */ /* 0x004fc800000006ff */
[----:B------:R2:W5:Y:S01]  /*3750*/  F2F.BF16.F32 R21, R29 ;  /* 0x0000001d00157304 */ /* 0x0005620000202000 */
[----:B------:R-:W-:Y:S01]  /*3760*/  FADD.FTZ R23, R23, R30 ;  /* 0x0000001e17177221 */ /* 0x000fe20000010000 */
[----:B-1----:R-:W-:Y:S01]  /*3770*/  IMAD.U32 R31, R33, 0x10000, RZ ;  /* 0x00010000211f7824 */ /* 0x002fe200078e00ff */
[----:B---3--:R-:W-:Y:S01]  /*3780*/  SHF.L.U32 R34, R34, 0x10, RZ ;  /* 0x0000001022227819 */ /* 0x008fe200000006ff */
[----:B--2---:R-:W1:Y:S04]  /*3790*/  LDS.U16 R29, [R20+0x16] ;  /* 0x00001600141d7984 */ /* 0x004e680000000400 */
[----:B------:R2:W3:Y:S01]  /*37a0*/  F2F.BF16.F32 R30, R31 ;  /* 0x0000001f001e7304 */ /* 0x0004e20000202000 */
[----:B------:R-:W1:Y:S01]  /*37b0*/  LDS.U16 R33, [R20+0x14] ;  /* 0x0000140014217984 */ /* 0x000e620000000400 */
[----:B------:R-:W-:Y:S01]  /*37c0*/  FADD.FTZ R23, R23, R34 ;  /* 0x0000002217177221 */ /* 0x000fe20000010000 */
[----:B-----5:R-:W-:-:S02]  /*37d0*/  IMAD.U32 R36, R21, 0x10000, RZ ;  /* 0x0001000015247824 */ /* 0x020fc400078e00ff */
[----:B------:R-:W5:Y:S02]  /*37e0*/  LDS.U16 R34, [R22+0x14] ;  /* 0x0000140016227984 */ /* 0x000f640000000400 */
[----:B------:R-:W-:Y:S02]  /*37f0*/  FADD.FTZ R23, R23, R36 ;  /* 0x0000002417177221 */ /* 0x000fe40000010000 */
[----:B--2---:R-:W-:Y:S01]  /*3800*/  LDS.U16 R31, [R20+0x18] ;  /* 0x00001800141f7984 */ /* 0x004fe20000000400 */
[----:B0-----:R-:W-:-:S03]  /*3810*/  IMAD.U32 R26, R32, 0x10000, RZ ;  /* 0x00010000201a7824 */ /* 0x001fc600078e00ff */
[----:B------:R-:W-:Y:S01]  /*3820*/  LDS.U16 R36, [R22+0x1e] ;  /* 0x00001e0016247984 */ /* 0x000fe20000000400 */
[----:B---3--:R-:W-:Y:S01]  /*3830*/  IMAD.U32 R21, R30, 0x10000, RZ ;  /* 0x000100001e157824 */ /* 0x008fe200078e00ff */
[----:B----4-:R-:W-:Y:S02]  /*3840*/  SHF.L.U32 R28, R28, 0x10, RZ ;  /* 0x000000101c1c7819 */ /* 0x010fe400000006ff */
[----:B------:R-:W0:Y:S01]  /*3850*/  LDS.U16 R32, [R22+0x12] ;  /* 0x0000120016207984 */ /* 0x000e220000000400 */
[----:B------:R-:W2:Y:S03]  /*3860*/  F2F.BF16.F32 R26, R26 ;  /* 0x0000001a001a7304 */ /* 0x000ea60000202000 */
[----:B------:R-:W3:Y:S05]  /*3870*/  LDS.U16 R30, [R22+0x16] ;  /* 0x00001600161e7984 */ /* 0x000eea0000000400 */
[----:B------:R-:W4:Y:S01]  /*3880*/  F2F.BF16.F32 R28, R28 ;  /* 0x0000001c001c7304 */ /* 0x000f220000202000 */
[----:B--2---:R-:W-:-:S02]  /*3890*/  SHF.L.U32 R26, R26, 0x10, RZ ;  /* 0x000000101a1a7819 */ /* 0x004fc400000006ff */
[----:B-1----:R-:W-:-:S03]  /*38a0*/  SHF.L.U32 R29, R29, 0x10, RZ ;  /* 0x000000101d1d7819 */ /* 0x002fc600000006ff */
[----:B------:R-:W-:Y:S02]  /*38b0*/  FMUL.FTZ R21, R21, R26 ;  /* 0x0000001a15157220 */ /* 0x000fe40000410000 */
[----:B------:R-:W1:Y:S01]  /*38c0*/  LDS.U16 R26, [R22+0x18] ;  /* 0x00001800161a7984 */ /* 0x000e620000000400 */
[----:B------:R-:W-:Y:S01]  /*38d0*/  SHF.L.U32 R33, R33, 0x10, RZ ;  /* 0x0000001021217819 */ /* 0x000fe200000006ff */
[----:B------:R-:W-:Y:S01]  /*38e0*/  F2F.BF16.F32 R29, R29 ;  /* 0x0000001d001d7304 */ /* 0x000fe20000202000 */
[----:B----4-:R-:W-:Y:S01]  /*38f0*/  SHF.L.U32 R28, R28, 0x10, RZ ;  /* 0x000000101c1c7819 */ /* 0x010fe200000006ff */
[----:B-----5:R-:W-:-:S06]  /*3900*/  IMAD.U32 R34, R34, 0x10000, RZ ;  /* 0x0001000022227824 */ /* 0x020fcc00078e00ff */
[----:B------:R-:W2:Y:S01]  /*3910*/  F2F.BF16.F32 R33, R33 ;  /* 0x0000002100217304 */ /* 0x000ea20000202000 */
[----:B0-----:R-:W-:-:S07]  /*3920*/  IMAD.U32 R32, R32, 0x10000, RZ ;  /* 0x0001000020207824 */ /* 0x001fce00078e00ff */
[----:B------:R-:W0:Y:S01]  /*3930*/  F2F.BF16.F32 R34, R34 ;  /* 0x0000002200227304 */ /* 0x000e220000202000 */
[----:B---3--:R-:W-:Y:S01]  /*3940*/  IMAD.U32 R35, R30, 0x10000, RZ ;  /* 0x000100001e237824 */ /* 0x008fe200078e00ff */
[----:B------:R-:W-:Y:S02]  /*3950*/  SHF.L.U32 R30, R31, 0x10, RZ ;  /* 0x000000101f1e7819 */ /* 0x000fe400000006ff */
[----:B--2---:R-:W-:-:S04]  /*3960*/  SHF.L.U32 R33, R33, 0x10, RZ ;  /* 0x0000001021217819 */ /* 0x004fc800000006ff */
[----:B------:R-:W2:Y:S01]  /*3970*/  F2F.BF16.F32 R32, R32 ;  /* 0x0000002000207304 */ /* 0x000ea20000202000 */
[----:B0-----:R-:W-:-:S07]  /*3980*/  IMAD.U32 R34, R34, 0x10000, RZ ;  /* 0x0001000022227824 */ /* 0x001fce00078e00ff */
[----:B------:R-:W0:Y:S01]  /*3990*/  F2F.BF16.F32 R35, R35 ;  /* 0x0000002300237304 */ /* 0x000e220000202000 */
[----:B-1----:R-:W-:-:S07]  /*39a0*/  IMAD.U32 R31, R26, 0x10000, RZ ;  /* 0x000100001a1f7824 */ /* 0x002fce00078e00ff */
[----:B------:R-:W1:Y:S01]  /*39b0*/  F2F.BF16.F32 R30, R30 ;  /* 0x0000001e001e7304 */ /* 0x000e620000202000 */
[----:B--2---:R-:W-:Y:S01]  /*39c0*/  IMAD.U32 R37, R32, 0x10000, RZ ;  /* 0x0001000020257824 */ /* 0x004fe200078e00ff */
[----:B------:R-:W-:-:S03]  /*39d0*/  SHF.L.U32 R32, R29, 0x10, RZ ;  /* 0x000000101d207819 */ /* 0x000fc600000006ff */
[----:B------:R-:W-:Y:S01]  /*39e0*/  FMUL.FTZ R29, R37, R28 ;  /* 0x0000001c251d7220 */ /* 0x000fe20000410000 */
[----:B------:R-:W-:Y:S01]  /*39f0*/  FMUL.FTZ R28, R34, R33 ;  /* 0x00000021221c7220 */ /* 0x000fe20000410000 */
[----:B0-----:R-:W-:Y:S01]  /*3a00*/  IMAD.U32 R26, R35, 0x10000, RZ ;  /* 0x00010000231a7824 */ /* 0x001fe200078e00ff */
[----:B------:R-:W0:Y:S01]  /*3a10*/  F2F.BF16.F32 R31, R31 ;  /* 0x0000001f001f7304 */ /* 0x000e220000202000 */
[----:B------:R-:W2:Y:S02]  /*3a20*/  LDS.U16 R33, [R22+0x1a] ;  /* 0x00001a0016217984 */ /* 0x000ea40000000400 */
[----:B------:R-:W-:Y:S02]  /*3a30*/  FMUL.FTZ R26, R26, R32 ;  /* 0x000000201a1a7220 */ /* 0x000fe40000410000 */
[----:B------:R-:W3:Y:S01]  /*3a40*/  LDS.U16 R32, [R20+0x1a] ;  /* 0x00001a0014207984 */ /* 0x000ee20000000400 */
[----:B-1----:R-:W-:Y:S02]  /*3a50*/  SHF.L.U32 R35, R30, 0x10, RZ ;  /* 0x000000101e237819 */ /* 0x002fe400000006ff */
[----:B------:R-:W-:Y:S01]  /*3a60*/  F2F.BF16.F32 R21, R21 ;  /* 0x0000001500157304 */ /* 0x000fe20000202000 */
[----:B------:R1:W4:Y:S01]  /*3a70*/  LDS.U16 R34, [R22+0x1c] ;  /* 0x00001c0016227984 */ /* 0x0003220000000400 */
[----:B0-----:R-:W-:-:S06]  /*3a80*/  IMAD.U32 R30, R31, 0x10000, RZ ;  /* 0x000100001f1e7824 */ /* 0x001fcc00078e00ff */
[----:B------:R-:W-:Y:S01]  /*3a90*/  F2F.BF16.F32 R29, R29 ;  /* 0x0000001d001d7304 */ /* 0x000fe20000202000 */
[----:B------:R-:W0:Y:S01]  /*3aa0*/  LDS.U16 R31, [R20+0x1c] ;  /* 0x00001c00141f7984 */ /* 0x000e220000000400 */
[----:B-1----:R-:W-:Y:S02]  /*3ab0*/  IMAD.U32 R22, R36, 0x10000, RZ ;  /* 0x0001000024167824 */ /* 0x002fe400078e00ff */
[----:B------:R-:W-:Y:S02]  /*3ac0*/  FMUL.FTZ R30, R30, R35 ;  /* 0x000000231e1e7220 */ /* 0x000fe40000410000 */
[----:B------:R-:W1:Y:S02]  /*3ad0*/  LDS.U16 R35, [R20+0x1e] ;  /* 0x00001e0014237984 */ /* 0x000e640000000400 */
[----:B------:R-:W5:Y:S08]  /*3ae0*/  F2F.BF16.F32 R22, R22 ;  /* 0x0000001600167304 */ /* 0x000f700000202000 */
[----:B------:R-:W4:Y:S01]  /*3af0*/  F2F.BF16.F32 R28, R28 ;  /* 0x0000001c001c7304 */ /* 0x000f220000202000 */
[----:B-----5:R-:W-:-:S07]  /*3b00*/  IMAD.U32 R22, R22, 0x10000, RZ ;  /* 0x0001000016167824 */ /* 0x020fce00078e00ff */
[----:B------:R-:W5:Y:S01]  /*3b10*/  F2F.BF16.F32 R26, R26 ;  /* 0x0000001a001a7304 */ /* 0x000f620000202000 */
[----:B--2---:R-:W-:Y:S01]  /*3b20*/  IMAD.U32 R33, R33, 0x10000, RZ ;  /* 0x0001000021217824 */ /* 0x004fe200078e00ff */
[----:B---3--:R-:W-:Y:S02]  /*3b30*/  SHF.L.U32 R32, R32, 0x10, RZ ;  /* 0x0000001020207819 */ /* 0x008fe400000006ff */
[----:B----4-:R-:W-:-:S04]  /*3b40*/  SHF.L.U32 R28, R28, 0x10, RZ ;  /* 0x000000101c1c7819 */ /* 0x010fc800000006ff */
[----:B------:R-:W2:Y:S01]  /*3b50*/  F2F.BF16.F32 R33, R33 ;  /* 0x0000002100217304 */ /* 0x000ea20000202000 */
[----:B------:R-:W-:Y:S02]  /*3b60*/  IMAD.U32 R34, R34, 0x10000, RZ ;  /* 0x0001000022227824 */ /* 0x000fe400078e00ff */
[----:B-----5:R-:W-:-:S05]  /*3b70*/  IMAD.U32 R26, R26, 0x10000, RZ ;  /* 0x000100001a1a7824 */ /* 0x020fca00078e00ff */
[----:B------:R-:W3:Y:S01]  /*3b80*/  F2F.BF16.F32 R32, R32 ;  /* 0x0000002000207304 */ /* 0x000ee20000202000 */
[----:B0-----:R-:W-:Y:S02]  /*3b90*/  SHF.L.U32 R31, R31, 0x10, RZ ;  /* 0x000000101f1f7819 */ /* 0x001fe400000006ff */
[----:B-1----:R-:W-:Y:S01]  /*3ba0*/  SHF.L.U32 R35, R35, 0x10, RZ ;  /* 0x0000001023237819 */ /* 0x002fe200000006ff */
[----:B--2---:R-:W-:-:S04]  /*3bb0*/  IMAD.U32 R33, R33, 0x10000, RZ ;  /* 0x0001000021217824 */ /* 0x004fc800078e00ff */
[----:B------:R-:W0:Y:S01]  /*3bc0*/  F2F.BF16.F32 R31, R31 ;  /* 0x0000001f001f7304 */ /* 0x000e220000202000 */
[----:B---3--:R-:W-:-:S07]  /*3bd0*/  SHF.L.U32 R32, R32, 0x10, RZ ;  /* 0x0000001020207819 */ /* 0x008fce00000006ff */
[----:B------:R-:W1:Y:S01]  /*3be0*/  F2F.BF16.F32 R34, R34 ;  /* 0x0000002200227304 */ /* 0x000e620000202000 */
[----:B------:R-:W-:Y:S01]  /*3bf0*/  FMUL.FTZ R33, R33, R32 ;  /* 0x0000002021217220 */ /* 0x000fe20000410000 */
[----:B------:R-:W-:Y:S01]  /*3c00*/  IMAD.U32 R32, R21, 0x10000, RZ ;  /* 0x0001000015207824 */ /* 0x000fe200078e00ff */
[----:B0-----:R-:W-:-:S05]  /*3c10*/  SHF.L.U32 R31, R31, 0x10, RZ ;  /* 0x000000101f1f7819 */ /* 0x001fca00000006ff */
[----:B------:R-:W0:Y:S01]  /*3c20*/  F2F.BF16.F32 R20, R35 ;  /* 0x0000002300147304 */ /* 0x000e220000202000 */
[----:B------:R-:W-:Y:S01]  /*3c30*/  FADD.FTZ R23, R23, R32 ;  /* 0x0000002017177221 */ /* 0x000fe20000010000 */
[----:B------:R-:W-:-:S04]  /*3c40*/  IMAD.U32 R32, R29, 0x10000, RZ ;  /* 0x000100001d207824 */ /* 0x000fc800078e00ff */
[----:B------:R-:W-:Y:S01]  /*3c50*/  FADD.FTZ R23, R23, R32 ;  /* 0x0000002017177221 */ /* 0x000fe20000010000 */
[----:B-1----:R-:W-:Y:S01]  /*3c60*/  SHF.L.U32 R34, R34, 0x10, RZ ;  /* 0x0000001022227819 */ /* 0x002fe200000006ff */
[----:B------:R-:W1:Y:S02]  /*3c70*/  F2F.BF16.F32 R30, R30 ;  /* 0x0000001e001e7304 */ /* 0x000e640000202000 */
[----:B------:R-:W-:Y:S02]  /*3c80*/  FADD.FTZ R23, R23, R28 ;  /* 0x0000001c17177221 */ /* 0x000fe40000010000 */
[----:B------:R-:W-:Y:S02]  /*3c90*/  FMUL.FTZ R31, R34, R31 ;  /* 0x0000001f221f7220 */ /* 0x000fe40000410000 */
[----:B------:R-:W-:Y:S01]  /*3ca0*/  FADD.FTZ R23, R23, R26 ;  /* 0x0000001a17177221 */ /* 0x000fe20000010000 */
[----:B0-----:R-:W-:Y:S01]  /*3cb0*/  SHF.L.U32 R29, R20, 0x10, RZ ;  /* 0x00000010141d7819 */ /* 0x001fe200000006ff */
[----:B------:R-:W0:Y:S04]  /*3cc0*/  F2F.BF16.F32 R21, R33 ;  /* 0x0000002100157304 */ /* 0x000e280000202000 */
[----:B------:R-:W-:Y:S01]  /*3cd0*/  FMUL.FTZ R29, R22, R29 ;  /* 0x0000001d161d7220 */ /* 0x000fe20000410000 */
[----:B-1----:R-:W-:-:S03]  /*3ce0*/  SHF.L.U32 R30, R30, 0x10, RZ ;  /* 0x000000101e1e7819 */ /* 0x002fc600000006ff */
[----:B------:R-:W1:Y:S02]  /*3cf0*/  F2F.BF16.F32 R20, R31 ;  /* 0x0000001f00147304 */ /* 0x000e640000202000 */
[----:B------:R-:W-:Y:S01]  /*3d00*/  FADD.FTZ R23, R23, R30 ;  /* 0x0000001e17177221 */ /* 0x000fe20000010000 */
[----:B0-----:R-:W-:-:S05]  /*3d10*/  IMAD.U32 R22, R21, 0x10000, RZ ;  /* 0x0001000015167824 */ /* 0x001fca00078e00ff */
[----:B------:R-:W0:Y:S01]  /*3d20*/  F2F.BF16.F32 R29, R29 ;  /* 0x0000001d001d7304 */ /* 0x000e220000202000 */
[----:B------:R-:W-:Y:S01]  /*3d30*/  FADD.FTZ R22, R23, R22 ;  /* 0x0000001617167221 */ /* 0x000fe20000010000 */
[----:B-1----:R-:W-:-:S04]  /*3d40*/  IMAD.U32 R21, R20, 0x10000, RZ ;  /* 0x0001000014157824 */ /* 0x002fc800078e00ff */
[----:B------:R-:W-:Y:S01]  /*3d50*/  FADD.FTZ R21, R22, R21 ;  /* 0x0000001516157221 */ /* 0x000fe20000010000 */
[----:B0-----:R-:W-:-:S05]  /*3d60*/  SHF.L.U32 R20, R29, 0x10, RZ ;  /* 0x000000101d147819 */ /* 0x001fca00000006ff */
[----:B------:R-:W-:Y:S01]  /*3d70*/  FADD.FTZ R21, R21, R20 ;  /* 0x0000001415157221 */ /* 0x000fe20000010000 */
[----:B------:R-:W-:Y:S06]  /*3d80*/  @P3 BRA `(.L_x_1239) ;  /* 0xfffffff000e83947 */ /* 0x000fec000383ffff */
.L_x_1238:
[----:B------:R-:W-:Y:S05]  /*3d90*/  BSYNC B3 ;  /* 0x0000000000037941 */ /* 0x000fea0003800000 */
.L_x_1237:
[----:B------:R-:W-:Y:S01]  /*3da0*/  ISETP.GT.AND P3, PT, R19, 0x4, PT ;  /* 0x000000041300780c */ /* 0x000fe20003f64270 */
[----:B------:R-:W-:-:S12]  /*3db0*/  BSSY B3, `(.L_x_1240) ;  /* 0x0000067000037945 */ /* 0x000fd80003800000 */
[----:B------:R-:W-:Y:S05]  /*3dc0*/  @!P3 BRA `(.L_x_1241) ;  /* 0x000000040094b947 */ /* 0x000fea0003800000 */
[C---:B------:R-:W-:Y:S01]  /*3dd0*/  LEA R30, R18.reuse, R12, 0x1 ;  /* 0x0000000c121e7211 */ /* 0x040fe200078e08ff */
[C---:B------:R-:W-:Y:S01]  /*3de0*/  IMAD R28, R18.reuse, 0x2, R13 ;  /* 0x00000002121c7824 */ /* 0x040fe200078e020d */
[----:B------:R-:W-:Y:S01]  /*3df0*/  PLOP3.LUT P0, PT, PT, PT, PT, 0x8, 0x0 ;  /* 0x000000000000781c */ /* 0x000fe20003f0e170 */
[----:B------:R-:W-:Y:S01]  /*3e00*/  VIADD R18, R18, 0x8 ;  /* 0x0000000812127836 */ /* 0x000fe20000000000 */
[----:B------:R-:W-:Y:S01]  /*3e10*/  IADD3 R19, R19, -0x8, RZ ;  /* 0xfffffff813137810 */ /* 0x000fe20007ffe0ff */
[----:B------:R-:W0:Y:S04]  /*3e20*/  LDS.U16 R20, [R30] ;  /* 0x000000001e147984 */ /* 0x000e280000000400 */
        /* <DEDUP_REMOVED lines=10> */
[----:B------:R-:W1:Y:S01]  /*3ed0*/  LDS.U16 R23, [R28+0x4] ;  /* 0x000004001c177984 */ /* 0x000e620000000400 */
[----:B--2---:R-:W-:Y:S01]  /*3ee0*/  SHF.L.U32 R22, R22, 0x10, RZ ;  /* 0x0000001016167819 */ /* 0x004fe200000006ff */
[----:B---3--:R-:W-:-:S05]  /*3ef0*/  IMAD.U32 R26, R26, 0x10000, RZ ;  /* 0x000100001a1a7824 */ /* 0x008fca00078e00ff */
[----:B------:R-:W2:Y:S01]  /*3f00*/  F2F.BF16.F32 R35, R35 ;  /* 0x0000002300237304 */ /* 0x000ea20000202000 */
[----:B----4-:R-:W-:Y:S02]  /*3f10*/  SHF.L.U32 R34, R34, 0x10, RZ ;  /* 0x0000001022227819 */ /* 0x010fe400000006ff */
[----:B-----5:R-:W-:Y:S02]  /*3f20*/  SHF.L.U32 R29, R29, 0x10, RZ ;  /* 0x000000101d1d7819 */ /* 0x020fe400000006ff */
[----:B0-----:R-:W-:-:S03]  /*3f30*/  SHF.L.U32 R37, R31, 0x10, RZ ;  /* 0x000000101f257819 */ /* 0x001fc600000006ff */
[----:B------:R-:W0:Y:S01]  /*3f40*/  F2F.BF16.F32 R22, R22 ;  /* 0x0000001600167304 */ /* 0x000e220000202000 */
[----:B------:R-:W3:Y:S01]  /*3f50*/  LDS.U16 R31, [R30+0x8] ;  /* 0x000008001e1f7984 */ /* 0x000ee20000000400 */
[----:B------:R-:W-:Y:S02]  /*3f60*/  IMAD.U32 R33, R33, 0x10000, RZ ;  /* 0x0001000021217824 */ /* 0x000fe400078e00ff */
[----:B------:R-:W-:Y:S02]  /*3f70*/  IMAD.U32 R32, R32, 0x10000, RZ ;  /* 0x0001000020207824 */ /* 0x000fe400078e00ff */
[----:B--2---:R-:W-:Y:S02]  /*3f80*/  IMAD.U32 R20, R35, 0x10000, RZ ;  /* 0x0001000023147824 */ /* 0x004fe400078e00ff */
[----:B------:R-:W2:Y:S02]  /*3f90*/  F2F.BF16.F32 R26, R26 ;  /* 0x0000001a001a7304 */ /* 0x000ea40000202000 */
[----:B------:R-:W-:Y:S01]  /*3fa0*/  FMUL.FTZ R20, R20, R37 ;  /* 0x0000002514147220 */ /* 0x000fe20000410000 */
[----:B0-----:R-:W-:-:S05]  /*3fb0*/  SHF.L.U32 R22, R22, 0x10, RZ ;  /* 0x0000001016167819 */ /* 0x001fca00000006ff */
[----:B------:R-:W0:Y:S01]  /*3fc0*/  F2F.BF16.F32 R34, R34 ;  /* 0x0000002200227304 */ /* 0x000e220000202000 */
[----:B--2---:R-:W-:-:S07]  /*3fd0*/  IMAD.U32 R35, R26, 0x10000, RZ ;  /* 0x000100001a237824 */ /* 0x004fce00078e00ff */
[----:B------:R-:W2:Y:S01]  /*3fe0*/  F2F.BF16.F32 R29, R29 ;  /* 0x0000001d001d7304 */ /* 0x000ea20000202000 */
[----:B-1----:R-:W-:Y:S02]  /*3ff0*/  IMAD.U32 R23, R23, 0x10000, RZ ;  /* 0x0001000017177824 */ /* 0x002fe400078e00ff */
[----:B------:R-:W-:Y:S02]  /*4000*/  FMUL.FTZ R26, R35, R22 ;  /* 0x00000016231a7220 */ /* 0x000fe40000410000 */
[----:B------:R-:W1:Y:S01]  /*4010*/  LDS.U16 R35, [R30+0xe] ;  /* 0x00000e001e237984 */ /* 0x000e620000000400 */
[----:B0-----:R-:W-:Y:S02]  /*4020*/  SHF.L.U32 R37, R34, 0x10, RZ ;  /* 0x0000001022257819 */ /* 0x001fe400000006ff */
[----:B------:R-:W0:Y:S01]  /*4030*/  F2F.BF16.F32 R33, R33 ;  /* 0x0000002100217304 */ /* 0x000e220000202000 */
[----:B--2---:R-:W-:-:S07]  /*4040*/  SHF.L.U32 R29, R29, 0x10, RZ ;  /* 0x000000101d1d7819 */ /* 0x004fce00000006ff */
[----:B------:R-:W2:Y:S01]  /*4050*/  F2F.BF16.F32 R23, R23 ;  /* 0x0000001700177304 */ /* 0x000ea20000202000 */
[----:B---3--:R-:W-:Y:S01]  /*4060*/  SHF.L.U32 R31, R31, 0x10, RZ ;  /* 0x000000101f1f7819 */ /* 0x008fe200000006ff */
[----:B0-----:R-:W-:-:S06]  /*4070*/  IMAD.U32 R34, R33, 0x10000, RZ ;  /* 0x0001000021227824 */ /* 0x001fcc00078e00ff */
[----:B------:R-:W0:Y:S01]  /*4080*/  F2F.BF16.F32 R31, R31 ;  /* 0x0000001f001f7304 */ /* 0x000e220000202000 */
[----:B------:R-:W3:Y:S01]  /*4090*/  LDS.U16 R33, [R30+0xa] ;  /* 0x00000a001e217984 */ /* 0x000ee20000000400 */
[----:B------:R-:W-:-:S03]  /*40a0*/  FMUL.FTZ R22, R34, R37 ;  /* 0x0000002522167220 */ /* 0x000fc60000410000 */
[----:B------:R-:W4:Y:S01]  /*40b0*/  LDS.U16 R37, [R28+0xa] ;  /* 0x00000a001c257984 */ /* 0x000f220000000400 */
[----:B--2---:R-:W-:Y:S02]  /*40c0*/  IMAD.U32 R36, R23, 0x10000, RZ ;  /* 0x0001000017247824 */ /* 0x004fe400078e00ff */
[----:B------:R-:W2:Y:S02]  /*40d0*/  F2F.BF16.F32 R32, R32 ;  /* 0x0000002000207304 */ /* 0x000ea40000202000 */
[----:B------:R-:W-:Y:S02]  /*40e0*/  FMUL.FTZ R23, R36, R29 ;  /* 0x0000001d24177220 */ /* 0x000fe40000410000 */
[----:B------:R-:W5:Y:S01]  /*40f0*/  LDS.U16 R36, [R28+0xe] ;  /* 0x00000e001c247984 */ /* 0x000f620000000400 */
[----:B0-----:R-:W-:-:S03]  /*4100*/  SHF.L.U32 R34, R31, 0x10, RZ ;  /* 0x000000101f227819 */ /* 0x001fc600000006ff */
[----:B------:R-:W-:Y:S01]  /*4110*/  F2F.BF16.F32 R20, R20 ;  /* 0x0000001400147304 */ /* 0x000fe20000202000 */
[----:B------:R0:W5:Y:S01]  /*4120*/  LDS.U16 R31, [R30+0xc] ;  /* 0x00000c001e1f7984 */ /* 0x0001620000000400 */
[----:B-1----:R-:W-:Y:S01]  /*4130*/  SHF.L.U32 R35, R35, 0x10, RZ ;  /* 0x0000001023237819 */ /* 0x002fe200000006ff */
[----:B--2---:R-:W-:-:S05]  /*4140*/  IMAD.U32 R29, R32, 0x10000, RZ ;  /* 0x00010000201d7824 */ /* 0x004fca00078e00ff */
[----:B------:R-:W1:Y:S01]  /*4150*/  F2F.BF16.F32 R26, R26 ;  /* 0x0000001a001a7304 */ /* 0x000e620000202000 */
[----:B------:R-:W-:Y:S02]  /*4160*/  FMUL.FTZ R29, R29, R34 ;  /* 0x000000221d1d7220 */ /* 0x000fe40000410000 */
[----:B------:R5:W2:Y:S05]  /*4170*/  LDS.U16 R34, [R28+0xc] ;  /* 0x00000c001c227984 */ /* 0x000aaa0000000400 */
[----:B0-----:R-:W-:Y:S01]  /*4180*/  F2F.BF16.F32 R30, R35 ;  /* 0x00000023001e7304 */ /* 0x001fe20000202000 */
[----:B-1----:R-:W-:-:S07]  /*4190*/  IMAD.U32 R26, R26, 0x10000, RZ ;  /* 0x000100001a1a7824 */ /* 0x002fce00078e00ff */
[----:B------:R-:W0:Y:S01]  /*41a0*/  F2F.BF16.F32 R23, R23 ;  /* 0x0000001700177304 */ /* 0x000e220000202000 */
[----:B---3--:R-:W-:Y:S01]  /*41b0*/  SHF.L.U32 R32, R33, 0x10, RZ ;  /* 0x0000001021207819 */ /* 0x008fe200000006ff */
[----:B----4-:R-:W-:-:S06]  /*41c0*/  IMAD.U32 R33, R37, 0x10000, RZ ;  /* 0x0001000025217824 */ /* 0x010fcc00078e00ff */
[----:B------:R-:W1:Y:S01]  /*41d0*/  F2F.BF16.F32 R32, R32 ;  /* 0x0000002000207304 */ /* 0x000e620000202000 */
[----:B-----5:R-:W-:Y:S01]  /*41e0*/  IMAD.U32 R28, R36, 0x10000, RZ ;  /* 0x00010000241c7824 */ /* 0x020fe200078e00ff */
[----:B0-----:R-:W-:-:S06]  /*41f0*/  SHF.L.U32 R23, R23, 0x10, RZ ;  /* 0x0000001017177819 */ /* 0x001fcc00000006ff */
[----:B------:R-:W0:Y:S01]  /*4200*/  F2F.BF16.F32 R33, R33 ;  /* 0x0000002100217304 */ /* 0x000e220000202000 */
[----:B------:R-:W-:Y:S02]  /*4210*/  SHF.L.U32 R31, R31, 0x10, RZ ;  /* 0x000000101f1f7819 */ /* 0x000fe400000006ff */
[----:B-1----:R-:W-:-:S05]  /*4220*/  SHF.L.U32 R32, R32, 0x10, RZ ;  /* 0x0000001020207819 */ /* 0x002fca00000006ff */
[----:B------:R-:W1:Y:S01]  /*4230*/  F2F.BF16.F32 R31, R31 ;  /* 0x0000001f001f7304 */ /* 0x000e620000202000 */
[----:B--2---:R-:W-:Y:S02]  /*4240*/  IMAD.U32 R34, R34, 0x10000, RZ ;  /* 0x0001000022227824 */ /* 0x004fe400078e00ff */
[----:B0-----:R-:W-:-:S05]  /*4250*/  IMAD.U32 R33, R33, 0x10000, RZ ;  /* 0x0001000021217824 */ /* 0x001fca00078e00ff */
[----:B------:R-:W0:Y:S01]  /*4260*/  F2F.BF16.F32 R28, R28 ;  /* 0x0000001c001c7304 */ /* 0x000e220000202000 */
[----:B------:R-:W-:Y:S01]  /*4270*/  FMUL.FTZ R33, R33, R32 ;  /* 0x0000002021217220 */ /* 0x000fe20000410000 */
[----:B------:R-:W-:Y:S01]  /*4280*/  IMAD.U32 R32, R20, 0x10000, RZ ;  /* 0x0001000014207824 */ /* 0x000fe200078e00ff */
[----:B-1----:R-:W-:-:S05]  /*4290*/  SHF.L.U32 R35, R31, 0x10, RZ ;  /* 0x000000101f237819 */ /* 0x002fca00000006ff */
[----:B------:R-:W1:Y:S01]  /*42a0*/  F2F.BF16.F32 R34, R34 ;  /* 0x0000002200227304 */ /* 0x000e620000202000 */
[----:B------:R-:W-:-:S04]  /*42b0*/  FADD.FTZ R31, R21, R32 ;  /* 0x00000020151f7221 */ /* 0x000fc80000010000 */
[----:B------:R-:W-:Y:S01]  /*42c0*/  FADD.FTZ R26, R31, R26 ;  /* 0x0000001a1f1a7221 */ /* 0x000fe20000010000 */
[----:B0-----:R-:W-:Y:S02]  /*42d0*/  IMAD.U32 R28, R28, 0x10000, RZ ;  /* 0x000100001c1c7824 */ /* 0x001fe400078e00ff */
[----:B------:R-:W0:Y:S01]  /*42e0*/  F2F.BF16.F32 R22, R22 ;  /* 0x0000001600167304 */ /* 0x000e220000202000 */
[----:B------:R-:W-:Y:S01]  /*42f0*/  FADD.FTZ R23, R26, R23 ;  /* 0x000000171a177221 */ /* 0x000fe20000010000 */
[----:B-1----:R-:W-:-:S06]  /*4300*/  SHF.L.U32 R34, R34, 0x10, RZ ;  /* 0x0000001022227819 */ /* 0x002fcc00000006ff */
[----:B------:R-:W1:Y:S01]  /*4310*/  F2F.BF16.F32 R29, R29 ;  /* 0x0000001d001d7304 */ /* 0x000e620000202000 */
[----:B------:R-:W-:Y:S01]  /*4320*/  FMUL.FTZ R21, R34, R35 ;  /* 0x0000002322157220 */ /* 0x000fe20000410000 */
[----:B------:R-:W-:Y:S01]  /*4330*/  SHF.L.U32 R35, R30, 0x10, RZ ;  /* 0x000000101e237819 */ /* 0x000fe200000006ff */
[----:B0-----:R-:W-:-:S05]  /*4340*/  IMAD.U32 R22, R22, 0x10000, RZ ;  /* 0x0001000016167824 */ /* 0x001fca00078e00ff */
[----:B------:R-:W0:Y:S01]  /*4350*/  F2F.BF16.F32 R20, R33 ;  /* 0x0000002100147304 */ /* 0x000e220000202000 */
[----:B------:R-:W-:Y:S01]  /*4360*/  FMUL.FTZ R28, R28, R35 ;  /* 0x000000231c1c7220 */ /* 0x000fe20000410000 */
[----:B------:R-:W-:Y:S01]  /*4370*/  FADD.FTZ R22, R23, R22 ;  /* 0x0000001617167221 */ /* 0x000fe20000010000 */
[----:B-1----:R-:W-:-:S05]  /*4380*/  SHF.L.U32 R29, R29, 0x10, RZ ;  /* 0x000000101d1d7819 */ /* 0x002fca00000006ff */
[----:B------:R-:W1:Y:S01]  /*4390*/  F2F.BF16.F32 R21, R21 ;  /* 0x0000001500157304 */ /* 0x000e620000202000 */
[----:B------:R-:W-:Y:S01]  /*43a0*/  FADD.FTZ R22, R22, R29 ;  /* 0x0000001d16167221 */ /* 0x000fe20000010000 */
[----:B0-----:R-:W-:-:S06]  /*43b0*/  IMAD.U32 R23, R20, 0x10000, RZ ;  /* 0x0001000014177824 */ /* 0x001fcc00078e00ff */
[----:B------:R-:W0:Y:S01]  /*43c0*/  F2F.BF16.F32 R28, R28 ;  /* 0x0000001c001c7304 */ /* 0x000e220000202000 */
[----:B------:R-:W-:Y:S01]  /*43d0*/  FADD.FTZ R22, R22, R23 ;  /* 0x0000001716167221 */ /* 0x000fe20000010000 */
[----:B-1----:R-:W-:-:S05]  /*43e0*/  SHF.L.U32 R21, R21, 0x10, RZ ;  /* 0x0000001015157819 */ /* 0x002fca00000006ff */
[----:B------:R-:W-:Y:S01]  /*43f0*/  FADD.FTZ R21, R22, R21 ;  /* 0x0000001516157221 */ /* 0x000fe20000010000 */
[----:B0-----:R-:W-:-:S04]  /*4400*/  IMAD.U32 R20, R28, 0x10000, RZ ;  /* 0x000100001c147824 */ /* 0x001fc800078e00ff */
[----:B------:R-:W-:-:S07]  /*4410*/  FADD.FTZ R21, R21, R20 ;  /* 0x0000001415157221 */ /* 0x000fce0000010000 */
.L_x_1241:
[----:B------:R-:W-:Y:S05]  /*4420*/  BSYNC B3 ;  /* 0x0000000000037941 */ /* 0x000fea0003800000 */
.L_x_1240:
[----:B------:R-:W-:-:S13]  /*4430*/  ISETP.NE.OR P0, PT, R19, RZ, P0 ;  /* 0x000000ff1300720c */ /* 0x000fda0000705670 */
[----:B------:R-:W-:Y:S05]  /*4440*/  @!P0 BREAK B0 ;  /* 0x0000000000008942 */ /* 0x000fea0003800000 */
[----:B------:R-:W-:Y:S05]  /*4450*/  @!P0 BRA `(.L_x_1234) ;  /* 0x0000000000dc8947 */ /* 0x000fea0003800000 */
.L_x_1236:
[----:B------:R-:W-:Y:S05]  /*4460*/  BSYNC B0 ;  /* 0x0000000000007941 */ /* 0x000fea0003800000 */
.L_x_1235:
[C---:B------:R-:W-:Y:S01]  /*4470*/  LEA R33, R18.reuse, R12, 0x1 ;  /* 0x0000000c12217211 */ /* 0x040fe200078e08ff */
[C---:B------:R-:W-:Y:S01]  /*4480*/  IMAD R34, R18.reuse, 0x2, R13 ;  /* 0x0000000212227824 */ /* 0x040fe200078e020d */
[----:B------:R-:W-:Y:S01]  /*4490*/  IADD3 R19, R19, -0x4, RZ ;  /* 0xfffffffc13137810 */ /* 0x000fe20007ffe0ff */
[----:B------:R-:W-:Y:S02]  /*44a0*/  VIADD R18, R18, 0x4 ;  /* 0x0000000412127836 */ /* 0x000fe40000000000 */
[----:B------:R-:W0:Y:S01]  /*44b0*/  LDS.U16 R23, [R33] ;  /* 0x0000000021177984 */ /* 0x000e220000000400 */
[----:B------:R-:W-:-:S03]  /*44c0*/  ISETP.NE.AND P0, PT, R19, RZ, PT ;  /* 0x000000ff1300720c */ /* 0x000fc60003f05270 */
        /* <DEDUP_REMOVED lines=13> */
[----:B----4-:R-:W-:Y:S01]  /*45a0*/  SHF.L.U32 R28, R28, 0x10, RZ ;  /* 0x000000101c1c7819 */ /* 0x010fe200000006ff */
[----:B-----5:R-:W-:Y:S01]  /*45b0*/  IMAD.U32 R29, R29, 0x10000, RZ ;  /* 0x000100001d1d7824 */ /* 0x020fe200078e00ff */
[----:B0-----:R-:W-:-:S05]  /*45c0*/  SHF.L.U32 R30, R30, 0x10, RZ ;  /* 0x000000101e1e7819 */ /* 0x001fca00000006ff */
[----:B------:R-:W0:Y:S01]  /*45d0*/  F2F.BF16.F32 R23, R23 ;  /* 0x0000001700177304 */ /* 0x000e220000202000 */
[----:B------:R-:W-:Y:S01]  /*45e0*/  SHF.L.U32 R22, R22, 0x10, RZ ;  /* 0x0000001016167819 */ /* 0x000fe200000006ff */
[----:B------:R-:W-:-:S06]  /*45f0*/  IMAD.U32 R20, R20, 0x10000, RZ ;  /* 0x0001000014147824 */ /* 0x000fcc00078e00ff */
[----:B------:R-:W2:Y:S01]  /*4600*/  F2F.BF16.F32 R26, R26 ;  /* 0x0000001a001a7304 */ /* 0x000ea20000202000 */
[----:B-1----:R-:W-:-:S04]  /*4610*/  IMAD.U32 R31, R31, 0x10000, RZ ;  /* 0x000100001f1f7824 */ /* 0x002fc800078e00ff */
[----:B------:R-:W-:Y:S01]  /*4620*/  FMUL.FTZ R30, R31, R30 ;  /* 0x0000001e1f1e7220 */ /* 0x000fe20000410000 */
[----:B0-----:R-:W-:Y:S02]  /*4630*/  SHF.L.U32 R31, R23, 0x10, RZ ;  /* 0x00000010171f7819 */ /* 0x001fe400000006ff */
[----:B------:R-:W0:Y:S01]  /*4640*/  F2F.BF16.F32 R28, R28 ;  /* 0x0000001c001c7304 */ /* 0x000e220000202000 */
[----:B--2---:R-:W-:-:S07]  /*4650*/  IMAD.U32 R26, R26, 0x10000, RZ ;  /* 0x000100001a1a7824 */ /* 0x004fce00078e00ff */
[----:B------:R-:W1:Y:S01]  /*4660*/  F2F.BF16.F32 R29, R29 ;  /* 0x0000001d001d7304 */ /* 0x000e620000202000 */
[----:B------:R-:W-:Y:S01]  /*4670*/  FMUL.FTZ R26, R26, R31 ;  /* 0x0000001f1a1a7220 */ /* 0x000fe20000410000 */
[----:B0-----:R-:W-:-:S06]  /*4680*/  SHF.L.U32 R28, R28, 0x10, RZ ;  /* 0x000000101c1c7819 */ /* 0x001fcc00000006ff */
[----:B------:R-:W0:Y:S01]  /*4690*/  F2F.BF16.F32 R22, R22 ;  /* 0x0000001600167304 */ /* 0x000e220000202000 */
[----:B-1----:R-:W-:-:S07]  /*46a0*/  IMAD.U32 R29, R29, 0x10000, RZ ;  /* 0x000100001d1d7824 */ /* 0x002fce00078e00ff */
        /* <DEDUP_REMOVED lines=9> */
[----:B------:R-:W-:Y:S01]  /*4740*/  FADD.FTZ R20, R20, R21 ;  /* 0x0000001514147221 */ /* 0x000fe20000010000 */
[----:B-1----:R-:W-:-:S06]  /*4750*/  IMAD.U32 R23, R26, 0x10000, RZ ;  /* 0x000100001a177824 */ /* 0x002fcc00078e00ff */
[----:B------:R-:W1:Y:S01]  /*4760*/  F2F.BF16.F32 R29, R29 ;  /* 0x0000001d001d7304 */ /* 0x000e620000202000 */
[----:B------:R-:W-:Y:S01]  /*4770*/  FADD.FTZ R20, R20, R23 ;  /* 0x0000001714147221 */ /* 0x000fe20000010000 */
[----:B0-----:R-:W-:-:S04]  /*4780*/  IMAD.U32 R21, R28, 0x10000, RZ ;  /* 0x000100001c157824 */ /* 0x001fc800078e00ff */
[----:B------:R-:W-:Y:S01]  /*4790*/  FADD.FTZ R21, R20, R21 ;  /* 0x0000001514157221 */ /* 0x000fe20000010000 */
[----:B-1----:R-:W-:-:S05]  /*47a0*/  SHF.L.U32 R22, R29, 0x10, RZ ;  /* 0x000000101d167819 */ /* 0x002fca00000006ff */
[----:B------:R-:W-:Y:S01]  /*47b0*/  FADD.FTZ R21, R21, R22 ;  /* 0x0000001615157221 */ /* 0x000fe20000010000 */
[----:B------:R-:W-:Y:S06]  /*47c0*/  @P0 BRA `(.L_x_1235) ;  /* 0xfffffffc00280947 */ /* 0x000fec000383ffff */
.L_x_1234:
[----:B------:R-:W-:Y:S05]  /*47d0*/  BSYNC B1 ;  /* 0x0000000000017941 */ /* 0x000fea0003800000 */
.L_x_1233:
[----:B------:R-:W-:-:S13]  /*47e0*/  ISETP.NE.AND P0, PT, R2, RZ, PT ;  /* 0x000000ff0200720c */ /* 0x000fda0003f05270 */
[----:B------:R-:W-:Y:S05]  /*47f0*/  @!P0 BRA `(.L_x_1232) ;  /* 0x0000000000a88947 */ /* 0x000fea0003800000 */
[C---:B------:R-:W-:Y:S01]  /*4800*/  LEA R19, R18.reuse, R12, 0x1 ;  /* 0x0000000c12137211 */ /* 0x040fe200078e08ff */
[----:B------:R-:W-:Y:S01]  /*4810*/  IMAD R18, R18, 0x2, R13 ;  /* 0x0000000212127824 */ /* 0x000fe200078e020d */
[----:B------:R-:W-:-:S03]  /*4820*/  ISETP.NE.AND P0, PT, R2, 0x1, PT ;  /* 0x000000010200780c */ /* 0x000fc60003f05270 */
[----:B------:R-:W0:Y:S04]  /*4830*/  LDS.U16 R20, [R19] ;  /* 0x0000000013147984 */ /* 0x000e280000000400 */
        /* <DEDUP_REMOVED lines=12> */
[----:B------:R-:W0:Y:S01]  /*4900*/  LDS.U16 R22, [R18+0x2] ;  /* 0x0000020012167984 */ /* 0x000e220000000400 */
[----:B------:R-:W-:-:S03]  /*4910*/  ISETP.NE.AND P0, PT, R2, 0x2, PT ;  /* 0x000000020200780c */ /* 0x000fc60003f05270 */
[----:B------:R-:W1:Y:S01]  /*4920*/  LDS.U16 R20, [R19+0x2] ;  /* 0x0000020013147984 */ /* 0x000e620000000400 */
        /* <DEDUP_REMOVED lines=8> */
[----:B0-----:R-:W-:-:S04]  /*49b0*/  IMAD.U32 R26, R23, 0x10000, RZ ;  /* 0x00010000171a7824 */ /* 0x001fc800078e00ff */
[----:B------:R-:W-:Y:S01]  /*49c0*/  FADD.FTZ R21, R21, R26 ;  /* 0x0000001a15157221 */ /* 0x000fe20000010000 */
[----:B------:R-:W-:Y:S06]  /*49d0*/  @!P0 BRA `(.L_x_1232) ;  /* 0x0000000000308947 */ /* 0x000fec0003800000 */
[----:B------:R-:W0:Y:S04]  /*49e0*/  LDS.U16 R19, [R19+0x4] ;  /* 0x0000040013137984 */ /* 0x000e280000000400 */
        /* <DEDUP_REMOVED lines=11> */
.L_x_1232:
[----:B------:R-:W-:Y:S05]  /*4aa0*/  BSYNC B2 ;  /* 0x0000000000027941 */ /* 0x000fea0003800000 */
.L_x_1231:
[----:B------:R-:W-:Y:S05]  /*4ab0*/  WARPSYNC.ALL ;  /* 0x0000000000007948 */ /* 0x000fea0003800000 */
[----:B------:R-:W-:Y:S01]  /*4ac0*/  SHF.R.S32.HI R20, RZ, 0x1f, R27 ;  /* 0x0000001fff147819 */ /* 0x000fe2000001141b */
[----:B------:R-:W-:Y:S01]  /*4ad0*/  ULDC.64 UR8, c[0x0][0x288] ;  /* 0x0000a20000087ab9 */ /* 0x000fe20000000a00 */
[----:B------:R-:W-:Y:S01]  /*4ae0*/  MOV R19, R7 ;  /* 0x0000000700137202 */ /* 0x000fe20000000f00 */
[----:B------:R-:W-:Y:S01]  /*4af0*/  IMAD.MOV.U32 R18, RZ, RZ, R4 ;  /* 0x000000ffff127224 */ /* 0x000fe200078e0004 */
[----:B------:R-:W0:Y:S01]  /*4b00*/  LDC R23, c[0x0][0x14] ;  /* 0x00000500ff177b82 */ /* 0x000e220000000800 */
        /* <DEDUP_REMOVED lines=8> */
[----:B------:R-:W-:Y:S01]  /*4b90*/  IMAD.WIDE.U32 R18, R25, UR8, R18 ;  /* 0x0000000819127c25 */ /* 0x000fe2000f8e0012 */
[----:B------:R-:W-:-:S04]  /*4ba0*/  ULDC.64 UR8, c[0x0][0x260] ;  /* 0x0000980000087ab9 */ /* 0x000fc80000000a00 */
[----:B------:R-:W-:Y:S02]  /*4bb0*/  IADD3 R25, R19, R27, RZ ;  /* 0x0000001b13197210 */ /* 0x000fe40007ffe0ff */
[C---:B------:R-:W-:Y:S01]  /*4bc0*/  LEA R20, P0, R18.reuse, UR8, 0x1 ;  /* 0x0000000812147c11 */ /* 0x040fe2000f8008ff */
[----:B0-----:R-:W-:Y:S01]  /*4bd0*/  IMAD.IADD R0, R23, 0x1, R0 ;  /* 0x0000000117007824 */ /* 0x001fe200078e0200 */
[----:B------:R-:W-:Y:S02]  /*4be0*/  F2FP.BF16.F32.PACK_AB R19, RZ, R21 ;  /* 0x00000015ff13723e */ /* 0x000fe400000010ff */
[----:B------:R-:W-:Y:S02]  /*4bf0*/  LEA.HI.X R21, R18, UR9, R25, 0x1, P0 ;  /* 0x0000000912157c11 */ /* 0x000fe400080f0c19 */
[----:B------:R-:W-:-:S03]  /*4c00*/  ISETP.GE.AND P0, PT, R0, UR4, PT ;  /* 0x0000000400007c0c */ /* 0x000fc6000bf06270 */
[----:B------:R0:W-:Y:S10]  /*4c10*/  STG.E.U16 desc[UR6][R20.64], R19 ;  /* 0x0000001314007986 */ /* 0x0001f4000c101506 */
[----:B------:R-:W-:Y:S05]  /*4c20*/  @!P0 BRA `(.L_x_1242) ;  /* 0xffffffd400ec8947 */ /* 0x000fea000383ffff */
[----:B------:R-:W-:Y:S05]  /*4c30*/  EXIT ;  /* 0x000000000000794d */ /* 0x000fea0003800000 */
        .weak           $__internal_15_$__cuda_sm20_dblrcp_rn_slowpath_v3
        .type           $__internal_15_$__cuda_sm20_dblrcp_rn_slowpath_v3,@function
        .size           $__internal_15_$__cuda_sm20_dblrcp_rn_slowpath_v3,(.L_x_1793 - $__internal_15_$__cuda_sm20_dblrcp_rn_slowpath_v3)
$__internal_15_$__cuda_sm20_dblrcp_rn_slowpath_v3:
        /* <DEDUP_REMOVED lines=25> */
.L_x_1246:
        /* <DEDUP_REMOVED lines=10> */
.L_x_1244:
[----:B------:R-:W-:Y:S02]  /*4e70*/  LOP3.LUT R21, R17, 0x80000, RZ, 0xfc, !PT ;  /* 0x0008000011157812 */ /* 0x000fe400078efcff */
[----:B------:R-:W-:-:S07]  /*4e80*/  MOV R20, R16 ;  /* 0x0000001000147202 */ /* 0x000fce0000000f00 */
.L_x_1245:
[----:B------:R-:W-:Y:S05]  /*4e90*/  BSYNC B1 ;  /* 0x0000000000017941 */ /* 0x000fea0003800000 */
.L_x_1243:
[----:B------:R-:W-:Y:S01]  /*4ea0*/  IMAD.MOV.U32 R16, RZ, RZ, R0 ;  /* 0x000000ffff107224 */ /* 0x000fe200078e0000 */
[----:B------:R-:W-:-:S04]  /*4eb0*/  MOV R17, 0x0 ;  /* 0x0000000000117802 */ /* 0x000fc80000000f00 */
[----:B------:R-:W-:Y:S05]  /*4ec0*/  RET.REL.NODEC R16 `(_ZN2at6native54_GLOBAL__N__aa9a477a_21_UpSampleBilinear2d_cu_607db5e327upsample_gen2d_aa_out_frameIN3c108BFloat16EfNS0_18upsample_antialias21BilinearFilterFunctorEEEvT0_S7_NS_27GenericPackedTensorAccessorIKT_Lm4ENS_16DefaultPtrTraitsElEENS8_IS9_Lm4ESB_lEERKT1_) ;  /* 0xffffffb0104c7950 */ /* 0x000fea0003c3ffff */
.L_x_1247:
        /* <DEDUP_REMOVED lines=11> */
.L_x_1793:


//--------------------- .text._ZN2at6native54_GLOBAL__N__aa9a477a_21_UpSampleBilinear2d_cu_607db5e327upsample_gen2d_aa_out_frameIN3c104HalfEfNS0_18upsample_antialias21BilinearFilterFunctorEEEvT0_S7_NS_27GenericPackedTensorAccessorIKT_Lm4ENS_16DefaultPtrTraitsElEENS8_IS9_Lm4ESB_lEERKT1_ --------------------------
	.section	.text._ZN2at6native54_GLOBAL__N__aa9a477a_21_UpSampleBilinear2d_cu_607db5e327upsample_gen2d_aa_out_frameIN3c104HalfEfNS0_18upsample_antialias21BilinearFilterFunctorEEEvT0_S7_NS_27GenericPackedTensorAccessorIKT_Lm4ENS_16DefaultPtrTraitsElEENS8_IS9_Lm4ESB_lEERKT1_,"ax",@progbits
	.align	128
.text._ZN2at6native54_GLOBAL__N__aa9a477a_21_UpSampleBilinear2d_cu_607db5e327upsample_gen2d_aa_out_frameIN3c104HalfEfNS0_18upsample_antialias21BilinearFilterFunctorEEEvT0_S7_NS_27GenericPackedTensorAccessorIKT_Lm4ENS_16DefaultPtrTraitsElEENS8_IS9_Lm4ESB_lEERKT1_:
        .type           _ZN2at6native54_GLOBAL__N__aa9a477a_21_UpSampleBilinear2d_cu_607db5e327upsample_gen2d_aa_out_frameIN3c104HalfEfNS0_18upsample_antialias21BilinearFilterFunctorEEEvT0_S7_NS_27GenericPackedTensorAccessorIKT_Lm4ENS_16DefaultPtrTraitsElEENS8_IS9_Lm4ESB_lEERKT1_,@function
        .size           _ZN2at6native54_GLOBAL__N__aa9a477a_21_UpSampleBilinear2d_cu_607db5e327upsample_gen2d_aa_out_frameIN3c104HalfEfNS0_18upsample_antialias21BilinearFilterFunctorEEEvT0_S7_NS_27GenericPackedTensorAccessorIKT_Lm4ENS_16DefaultPtrTraitsElEENS8_IS9_Lm4ESB_lEERKT1_,(.L_x_1795 - _ZN2at6native54_GLOBAL__N__aa9a477a_21_UpSampleBilinear2d_cu_607db5e327upsample_gen2d_aa_out_frameIN3c104HalfEfNS0_18upsample_antialias21BilinearFilterFunctorEEEvT0_S7_NS_27GenericPackedTensorAccessorIKT_Lm4ENS_16DefaultPtrTraitsElEENS8_IS9_Lm4ESB_lEERKT1_)
        .other          _ZN2at6native54_GLOBAL__N__aa9a477a_21_UpSampleBilinear2d_cu_607db5e327upsample_gen2d_aa_out_frameIN3c104HalfEfNS0_18upsample_antialias21BilinearFilterFunctorEEEvT0_S7_NS_27GenericPackedTensorAccessorIKT_Lm4ENS_16DefaultPtrTraitsElEENS8_IS9_Lm4ESB_lEERKT1_,@"STO_CUDA_ENTRY STV_DEFAULT"
_ZN2at6native54_GLOBAL__N__aa9a477a_21_UpSampleBilinear2d_cu_607db5e327upsample_gen2d_aa_out_frameIN3c104HalfEfNS0_18upsample_antialias21BilinearFilterFunctorEEEvT0_S7_NS_27GenericPackedTensorAccessorIKT_Lm4ENS_16DefaultPtrTraitsElEENS8_IS9_Lm4ESB_lEERKT1_:
        /* <DEDUP_REMOVED lines=35> */
[----:B0-----:R-:W-:Y:S02]  /*0230*/  SHF.L.U32 R7, R8, 0x1, RZ ;  /* 0x0000000108077819 */ /* 0x001fe400000006ff */
[----:B------:R0:W1:Y:S01]  /*0240*/  F2I.FTZ.TRUNC.NTZ R18, R16 ;  /* 0x0000001000127305 */ /* 0x000062000021f100 */
[----:B--2---:R-:W-:Y:S02]  /*0250*/  SHF.L.U32 R6, R9, 0x1, RZ ;  /* 0x0000000109067819 */ /* 0x004fe400000006ff */
[----:B------:R-:W-:Y:S01]  /*0260*/  IADD3 R9, R2, UR5, RZ ;  /* 0x0000000502097c10 */ /* 0x000fe2000fffe0ff */
[----:B------:R-:W-:Y:S01]  /*0270*/  ULDC UR5, c[0x0][0x230] ;  /* 0x00008c0000057ab9 */ /* 0x000fe20000000800 */
[----:B------:R-:W-:Y:S02]  /*0280*/  IADD3 R15, R6, 0x1, RZ ;  /* 0x00000001060f7810 */ /* 0x000fe40007ffe0ff */
[----:B------:R-:W-:Y:S01]  /*0290*/  IADD3 R14, R7, 0x1, RZ ;  /* 0x00000001070e7810 */ /* 0x000fe20007ffe0ff */
[----:B------:R-:W2:Y:S01]  /*02a0*/  F2I.FTZ.TRUNC.NTZ R10, R10 ;  /* 0x0000000a000a7305 */ /* 0x000ea2000021f100 */
[----:B---3--:R-:W-:Y:S01]  /*02b0*/  VIMNMX R8, RZ, R13, !PT ;  /* 0x0000000dff087248 */ /* 0x008fe20007fe0100 */
[----:B------:R-:W-:-:S02]  /*02c0*/  IMAD R13, R15, UR4, RZ ;  /* 0x000000040f0d7c24 */ /* 0x000fc4000f8e02ff */
[----:B0-----:R-:W-:Y:S02]  /*02d0*/  IMAD R16, R12, UR4, R9 ;  /* 0x000000040c107c24 */ /* 0x001fe4000f8e0209 */
[--C-:B------:R-:W-:Y:S01]  /*02e0*/  IMAD R12, R14, R12, R13.reuse ;  /* 0x0000000c0e0c7224 */ /* 0x100fe200078e020d */
[----:B-1----:R-:W-:Y:S01]  /*02f0*/  VIMNMX R9, R18, UR5, PT ;  /* 0x0000000512097c48 */ /* 0x002fe2000bfe0100 */
        /* <DEDUP_REMOVED lines=29> */
[----:B------:R-:W-:Y:S05]  /*04d0*/  CALL.REL.NOINC `($__internal_16_$__cuda_sm20_dblrcp_rn_slowpath_v3) ;  /* 0x00000044003c7944 */ /* 0x000fea0003c00000 */
[----:B------:R-:W-:Y:S01]  /*04e0*/  MOV R16, R20 ;  /* 0x0000001400107202 */ /* 0x000fe20000000f00 */
[----:B------:R-:W-:-:S07]  /*04f0*/  IMAD.MOV.U32 R17, RZ, RZ, R21 ;  /* 0x000000ffff117224 */ /* 0x000fce00078e0015 */
.L_x_1251:
[----:B------:R-:W-:Y:S01]  /*0500*/  UMOV UR4, 0xf0000000 ;  /* 0xf000000000047882 */ /* 0x000fe20000000000 */
[----:B------:R-:W-:Y:S01]  /*0510*/  UMOV UR5, 0x380fffff ;  /* 0x380fffff00057882 */ /* 0x000fe20000000000 */
[----:B------:R-:W0:Y:S01]  /*0520*/  F2F.F32.F64 R18, R16 ;  /* 0x0000001000127310 */ /* 0x000e220000301000 */
[----:B------:R-:W-:-:S14]  /*0530*/  DSETP.GEU.AND P0, PT, |R16|, UR4, PT ;  /* 0x0000000410007e2a */ /* 0x000fdc000bf0e200 */
[----:B0-----:R-:W-:-:S07]  /*0540*/  @!P0 FMUL R18, R18, 1.175494350822287508e-38 ;  /* 0x0080000012128820 */ /* 0x001fce0000400000 */
.L_x_1250:
[----:B------:R-:W-:Y:S01]  /*0550*/  ISETP.GE.AND P0, PT, R15, 0x1, PT ;  /* 0x000000010f00780c */ /* 0x000fe20003f06270 */
[----:B------:R-:W-:Y:S01]  /*0560*/  BSSY B1, `(.L_x_1252) ;  /* 0x0000062000017945 */ /* 0x000fe20003800000 */
[----:B------:R-:W-:-:S11]  /*0570*/  MOV R0, RZ ;  /* 0x000000ff00007202 */ /* 0x000fd60000000f00 */
[----:B------:R-:W-:Y:S05]  /*0580*/  @!P0 BRA `(.L_x_1253) ;  /* 0x00000004007c8947 */ /* 0x000fea0003800000 */
[----:B------:R-:W-:Y:S01]  /*0590*/  LOP3.LUT R17, RZ, R11, RZ, 0x33, !PT ;  /* 0x0000000bff117212 */ /* 0x000fe200078e33ff */
[----:B------:R-:W-:Y:S01]  /*05a0*/  BSSY B2, `(.L_x_1254) ;  /* 0x0000047000027945 */ /* 0x000fe20003800000 */
[----:B------:R-:W-:Y:S01]  /*05b0*/  LOP3.LUT R16, R15, 0x3, RZ, 0xc0, !PT ;  /* 0x000000030f107812 */ /* 0x000fe200078ec0ff */
[----:B------:R-:W-:Y:S01]  /*05c0*/  HFMA2.MMA R19, -RZ, RZ, 0, 0 ;  /* 0x00000000ff137435 */ /* 0x000fe200000001ff */
[----:B------:R-:W-:Y:S02]  /*05d0*/  IADD3 R17, -R17, -0x2, -R10 ;  /* 0xfffffffe11117810 */ /* 0x000fe40007ffe90a */
[----:B------:R-:W-:Y:S02]  /*05e0*/  ISETP.NE.AND P1, PT, R16, RZ, PT ;  /* 0x000000ff1000720c */ /* 0x000fe40003f25270 */
[----:B------:R-:W-:Y:S02]  /*05f0*/  ISETP.GE.U32.AND P2, PT, R17, 0x3, PT ;  /* 0x000000031100780c */ /* 0x000fe40003f46070 */
[----:B------:R-:W-:-:S11]  /*0600*/  MOV R0, RZ ;  /* 0x000000ff00007202 */ /* 0x000fd60000000f00 */
[----:B------:R-:W-:Y:S05]  /*0610*/  @!P2 BRA `(.L_x_1255) ;  /* 0x0000000000fca947 */ /* 0x000fea0003800000 */
[----:B------:R-:W0:Y:S01]  /*0620*/  S2R R19, SR_CgaCtaId ;  /* 0x0000000000137919 */ /* 0x000e220000008800 */
[----:B------:R-:W-:Y:S02]  /*0630*/  MOV R20, 0x400 ;  /* 0x0000040000147802 */ /* 0x000fe40000000f00 */
[----:B------:R-:W-:Y:S02]  /*0640*/  IADD3 R17, R15, -R16, RZ ;  /* 0x800000100f117210 */ /* 0x000fe40007ffe0ff */
[----:B------:R-:W-:Y:S02]  /*0650*/  MOV R0, RZ ;  /* 0x000000ff00007202 */ /* 0x000fe40000000f00 */
[----:B0-----:R-:W-:Y:S02]  /*0660*/  LEA R20, R19, R20, 0x18 ;  /* 0x0000001413147211 */ /* 0x001fe400078ec0ff */
[----:B------:R-:W-:-:S07]  /*0670*/  MOV R19, RZ ;  /* 0x000000ff00137202 */ /* 0x000fce0000000f00 */
.L_x_1256:
[----:B------:R-:W-:Y:S01]  /*0680*/  I2FP.F32.S32 R22, R19 ;  /* 0x0000001300167245 */ /* 0x000fe20000201400 */
[C---:B------:R-:W-:Y:S01]  /*0690*/  VIADD R21, R19.reuse, 0x1 ;  /* 0x0000000113157836 */ /* 0x040fe20000000000 */
[C---:B------:R-:W-:Y:S02]  /*06a0*/  IADD3 R23, R19.reuse, 0x2, RZ ;  /* 0x0000000213177810 */ /* 0x040fe40007ffe0ff */
[----:B0-----:R-:W-:Y:S01]  /*06b0*/  IADD3 R27, R19, 0x3, RZ ;  /* 0x00000003131b7810 */ /* 0x001fe20007ffe0ff */
[C---:B------:R-:W-:Y:S01]  /*06c0*/  FADD.FTZ R22, R25.reuse, R22 ;  /* 0x0000001619167221 */ /* 0x040fe20000010000 */
[----:B------:R-:W-:Y:S02]  /*06d0*/  I2FP.F32.S32 R26, R21 ;  /* 0x00000015001a7245 */ /* 0x000fe40000201400 */
[----:B------:R-:W-:Y:S01]  /*06e0*/  I2FP.F32.S32 R28, R23 ;  /* 0x00000017001c7245 */ /* 0x000fe20000201400 */
[----:B------:R-:W-:Y:S01]  /*06f0*/  FADD.FTZ R21, R22, 0.5 ;  /* 0x3f00000016157421 */ /* 0x000fe20000010000 */
[----:B------:R-:W-:Y:S01]  /*0700*/  I2FP.F32.S32 R22, R27 ;  /* 0x0000001b00167245 */ /* 0x000fe20000201400 */
[----:B------:R-:W-:Y:S01]  /*0710*/  FADD.FTZ R26, R25, R26 ;  /* 0x0000001a191a7221 */ /* 0x000fe20000010000 */
[----:B------:R-:W-:Y:S01]  /*0720*/  IADD3 R17, R17, -0x4, RZ ;  /* 0xfffffffc11117810 */ /* 0x000fe20007ffe0ff */
[----:B------:R-:W-:Y:S01]  /*0730*/  FADD.FTZ R28, R25, R28 ;  /* 0x0000001c191c7221 */ /* 0x000fe20000010000 */
[----:B------:R-:W-:Y:S01]  /*0740*/  FMUL.FTZ R21, R21, R18 ;  /* 0x0000001215157220 */ /* 0x000fe20000410000 */
[----:B------:R-:W-:Y:S01]  /*0750*/  FADD.FTZ R22, R25, R22 ;  /* 0x0000001619167221 */ /* 0x000fe20000010000 */
[----:B------:R-:W-:Y:S01]  /*0760*/  FADD.FTZ R23, R26, 0.5 ;  /* 0x3f0000001a177421 */ /* 0x000fe20000010000 */
[----:B------:R-:W-:-:S02]  /*0770*/  FADD.FTZ R27, R28, 0.5 ;  /* 0x3f0000001c1b7421 */ /* 0x000fc40000010000 */
[----:B------:R-:W-:Y:S01]  /*0780*/  FADD.FTZ R29, R22, 0.5 ;  /* 0x3f000000161d7421 */ /* 0x000fe20000010000 */
[-C--:B------:R-:W-:Y:S01]  /*0790*/  FMUL.FTZ R23, R23, R18.reuse ;  /* 0x0000001217177220 */ /* 0x080fe20000410000 */
[-C--:B------:R-:W-:Y:S01]  /*07a0*/  FMUL.FTZ R27, R27, R18.reuse ;  /* 0x000000121b1b7220 */ /* 0x080fe20000410000 */
[----:B------:R-:W-:Y:S01]  /*07b0*/  FSETP.GEU.FTZ.AND P5, PT, R21, RZ, PT ;  /* 0x000000ff1500720b */ /* 0x000fe20003fbe000 */
[----:B------:R-:W-:Y:S02]  /*07c0*/  FMUL.FTZ R29, R29, R18 ;  /* 0x000000121d1d7220 */ /* 0x000fe40000410000 */
        /* <DEDUP_REMOVED lines=15> */
[----:B------:R-:W-:Y:S02]  /*08c0*/  FSEL R21, R21, RZ, !P5 ;  /* 0x000000ff15157208 */ /* 0x000fe40006800000 */
[----:B------:R-:W-:Y:S02]  /*08d0*/  FSEL R22, R22, RZ, !P2 ;  /* 0x000000ff16167208 */ /* 0x000fe40005000000 */
[----:B------:R-:W-:Y:S02]  /*08e0*/  FSEL R26, R26, RZ, !P3 ;  /* 0x000000ff1a1a7208 */ /* 0x000fe40005800000 */
[----:B------:R-:W-:Y:S02]  /*08f0*/  FSEL R23, R23, RZ, !P4 ;  /* 0x000000ff17177208 */ /* 0x000fe40006000000 */
[----:B------:R-:W-:-:S02]  /*0900*/  IADD3 R29, R14, R19, RZ ;  /* 0x000000130e1d7210 */ /* 0x000fc40007ffe0ff */
[----:B------:R-:W-:Y:S01]  /*0910*/  F2FP.F16.F32.PACK_AB R27, RZ, R21 ;  /* 0x00000015ff1b723e */ /* 0x000fe200000000ff */
[----:B------:R-:W-:Y:S01]  /*0920*/  FADD.FTZ R21, R21, R0 ;  /* 0x0000000015157221 */ /* 0x000fe20000010000 */
[----:B------:R-:W-:Y:S02]  /*0930*/  F2FP.F16.F32.PACK_AB R28, RZ, R22 ;  /* 0x00000016ff1c723e */ /* 0x000fe400000000ff */
[----:B------:R-:W-:Y:S01]  /*0940*/  F2FP.F16.F32.PACK_AB R30, RZ, R26 ;  /* 0x0000001aff1e723e */ /* 0x000fe200000000ff */
[----:B------:R-:W-:Y:S01]  /*0950*/  FADD.FTZ R21, R21, R22 ;  /* 0x0000001615157221 */ /* 0x000fe20000010000 */
[----:B------:R-:W-:Y:S02]  /*0960*/  F2FP.F16.F32.PACK_AB R31, RZ, R23 ;  /* 0x00000017ff1f723e */ /* 0x000fe400000000ff */
[----:B------:R-:W-:Y:S01]  /*0970*/  LEA R29, R29, R20, 0x1 ;  /* 0x000000141d1d7211 */ /* 0x000fe200078e08ff */
[----:B------:R-:W-:Y:S01]  /*0980*/  FADD.FTZ R0, R21, R26 ;  /* 0x0000001a15007221 */ /* 0x000fe20000010000 */
[----:B------:R-:W-:-:S02]  /*0990*/  ISETP.NE.AND P2, PT, R17, RZ, PT ;  /* 0x000000ff1100720c */ /* 0x000fc40003f45270 */
[----:B------:R-:W-:Y:S01]  /*09a0*/  IADD3 R19, R19, 0x4, RZ ;  /* 0x0000000413137810 */ /* 0x000fe20007ffe0ff */
[----:B------:R0:W-:Y:S01]  /*09b0*/  STS.U16 [R29], R27 ;  /* 0x0000001b1d007388 */ /* 0x0001e20000000400 */
[----:B------:R-:W-:-:S03]  /*09c0*/  FADD.FTZ R0, R0, R23 ;  /* 0x0000001700007221 */ /* 0x000fc60000010000 */
[----:B------:R0:W-:Y:S04]  /*09d0*/  STS.U16 [R29+0x2], R28 ;  /* 0x0000021c1d007388 */ /* 0x0001e80000000400 */
[----:B------:R0:W-:Y:S04]  /*09e0*/  STS.U16 [R29+0x4], R30 ;  /* 0x0000041e1d007388 */ /* 0x0001e80000000400 */
[----:B------:R0:W-:Y:S01]  /*09f0*/  STS.U16 [R29+0x6], R31 ;  /* 0x0000061f1d007388 */ /* 0x0001e20000000400 */
[----:B------:R-:W-:Y:S05]  /*0a00*/  @P2 BRA `(.L_x_1256) ;  /* 0xfffffffc001c2947 */ /* 0x000fea000383ffff */
.L_x_1255:
[----:B------:R-:W-:Y:S05]  /*0a10*/  BSYNC B2 ;  /* 0x0000000000027941 */ /* 0x000fea0003800000 */
.L_x_1254:
[----:B------:R-:W-:Y:S05]  /*0a20*/  @!P1 BRA `(.L_x_1253) ;  /* 0x0000000000549947 */ /* 0x000fea0003800000 */
[----:B------:R-:W1:Y:S01]  /*0a30*/  S2R R20, SR_CgaCtaId ;  /* 0x0000000000147919 */ /* 0x000e620000008800 */
[----:B------:R-:W-:-:S04]  /*0a40*/  MOV R17, 0x400 ;  /* 0x0000040000117802 */ /* 0x000fc80000000f00 */
[----:B-1----:R-:W-:-:S07]  /*0a50*/  LEA R17, R20, R17, 0x18 ;  /* 0x0000001114117211 */ /* 0x002fce00078ec0ff */
.L_x_1257:
[----:B-1----:R-:W-:Y:S01]  /*0a60*/  I2FP.F32.S32 R20, R19 ;  /* 0x0000001300147245 */ /* 0x002fe20000201400 */
[----:B------:R-:W-:Y:S01]  /*0a70*/  IMAD.IADD R22, R14, 0x1, R19 ;  /* 0x000000010e167824 */ /* 0x000fe200078e0213 */
[----:B------:R-:W-:Y:S02]  /*0a80*/  IADD3 R16, R16, -0x1, RZ ;  /* 0xffffffff10107810 */ /* 0x000fe40007ffe0ff */
[----:B------:R-:W-:Y:S01]  /*0a90*/  IADD3 R19, R19, 0x1, RZ ;  /* 0x0000000113137810 */ /* 0x000fe20007ffe0ff */
        /* <DEDUP_REMOVED lines=14> */
.L_x_1253:
[----:B------:R-:W-:Y:S05]  /*0b80*/  BSYNC B1 ;  /* 0x0000000000017941 */ /* 0x000fea0003800000 */
.L_x_1252:
        /* <DEDUP_REMOVED lines=8> */
[----:B------:R-:W-:-:S12]  /*0c10*/  HFMA2.MMA R17, -RZ, RZ, 0, 0 ;  /* 0x00000000ff117435 */ /* 0x000fd800000001ff */
[----:B------:R-:W-:Y:S05]  /*0c20*/  @!P0 BRA `(.L_x_1261) ;  /* 0x0000000000988947 */ /* 0x000fea0003800000 */
[----:B------:R-:W-:Y:S01]  /*0c30*/  F2FP.F16.F32.PACK_AB R18, RZ, R0 ;  /* 0x00000000ff12723e */ /* 0x000fe200000000ff */
[----:B------:R-:W-:Y:S01]  /*0c40*/  IMAD.MOV.U32 R17, RZ, RZ, RZ ;  /* 0x000000ffff117224 */ /* 0x000fe200078e00ff */
[----:B------:R-:W-:Y:S02]  /*0c50*/  FSETP.NEU.FTZ.AND P0, PT, R0, RZ, PT ;  /* 0x000000ff0000720b */ /* 0x000fe40003f1d000 */
[----:B------:R-:W-:Y:S01]  /*0c60*/  IADD3 R25, R15, -R16, RZ ;  /* 0x800000100f197210 */ /* 0x000fe20007ffe0ff */
[----:B------:R-:W-:-:S10]  /*0c70*/  HADD2.F32 R18, -RZ, R18.H0_H0 ;  /* 0x20000012ff127230 */ /* 0x000fd40000004100 */
.L_x_1264:
[----:B------:R-:W-:Y:S01]  /*0c80*/  IADD3 R25, R25, -0x4, RZ ;  /* 0xfffffffc19197810 */ /* 0x000fe20007ffe0ff */
[----:B------:R-:W-:Y:S03]  /*0c90*/  BSSY B3, `(.L_x_1262) ;  /* 0x000001d000037945 */ /* 0x000fe60003800000 */
[----:B------:R-:W-:Y:S01]  /*0ca0*/  ISETP.NE.AND P1, PT, R25, RZ, PT ;  /* 0x000000ff1900720c */ /* 0x000fe20003f25270 */
[----:B--2---:R-:W-:-:S12]  /*0cb0*/  @!P0 BRA `(.L_x_1263) ;  /* 0x0000000000688947 */ /* 0x004fd80003800000 */
[----:B------:R-:W2:Y:S01]  /*0cc0*/  S2UR UR5, SR_CgaCtaId ;  /* 0x00000000000579c3 */ /* 0x000ea20000008800 */
[----:B------:R-:W-:Y:S01]  /*0cd0*/  UMOV UR4, 0x400 ;  /* 0x0000040000047882 */ /* 0x000fe20000000000 */
[----:B------:R-:W-:Y:S01]  /*0ce0*/  IADD3 R19, R14, R17, RZ ;  /* 0x000000110e137210 */ /* 0x000fe20007ffe0ff */
[----:B------:R-:W3:Y:S01]  /*0cf0*/  MUFU.RCP R26, R18 ;  /* 0x00000012001a7308 */ /* 0x000ee20000001000 */
[----:B--2---:R-:W-:-:S06]  /*0d00*/  ULEA UR4, UR5, UR4, 0x18 ;  /* 0x0000000405047291 */ /* 0x004fcc000f8ec03f */
[----:B------:R-:W-:-:S05]  /*0d10*/  LEA R19, R19, UR4, 0x1 ;  /* 0x0000000413137c11 */ /* 0x000fca000f8e08ff */
[----:B-1----:R-:W1:Y:S04]  /*0d20*/  LDS.U16 R20, [R19] ;  /* 0x0000000013147984 */ /* 0x002e680000000400 */
[----:B------:R-:W2:Y:S04]  /*0d30*/  LDS.U16 R21, [R19+0x2] ;  /* 0x0000020013157984 */ /* 0x000ea80000000400 */
[----:B------:R-:W4:Y:S04]  /*0d40*/  LDS.U16 R22, [R19+0x4] ;  /* 0x0000040013167984 */ /* 0x000f280000000400 */
[----:B------:R-:W5:Y:S01]  /*0d50*/  LDS.U16 R23, [R19+0x6] ;  /* 0x0000060013177984 */ /* 0x000f620000000400 */
[----:B-1----:R-:W-:-:S02]  /*0d60*/  HADD2.F32 R20, -RZ, R20.H0_H0 ;  /* 0x20000014ff147230 */ /* 0x002fc40000004100 */
[----:B--2---:R-:W-:-:S03]  /*0d70*/  HADD2.F32 R21, -RZ, R21.H0_H0 ;  /* 0x20000015ff157230 */ /* 0x004fc60000004100 */
[-C--:B---3--:R-:W-:Y:S01]  /*0d80*/  FMUL.FTZ R20, R20, R26.reuse ;  /* 0x0000001a14147220 */ /* 0x088fe20000410000 */
[----:B----4-:R-:W-:Y:S02]  /*0d90*/  HADD2.F32 R22, -RZ, R22.H0_H0 ;  /* 0x20000016ff167230 */ /* 0x010fe40000004100 */
[----:B------:R-:W-:Y:S02]  /*0da0*/  FMUL.FTZ R21, R21, R26 ;  /* 0x0000001a15157220 */ /* 0x000fe40000410000 */
[----:B------:R-:W-:Y:S01]  /*0db0*/  F2FP.F16.F32.PACK_AB R20, RZ, R20 ;  /* 0x00000014ff14723e */ /* 0x000fe200000000ff */
[----:B-----5:R-:W-:Y:S02]  /*0dc0*/  HADD2.F32 R23, -RZ, R23.H0_H0 ;  /* 0x20000017ff177230 */ /* 0x020fe40000004100 */
        /* <DEDUP_REMOVED lines=9> */
.L_x_1263:
[----:B------:R-:W-:Y:S05]  /*0e60*/  BSYNC B3 ;  /* 0x0000000000037941 */ /* 0x000fea0003800000 */
.L_x_1262:
[----:B------:R-:W-:Y:S01]  /*0e70*/  IADD3 R17, R17, 0x4, RZ ;  /* 0x0000000411117810 */ /* 0x000fe20007ffe0ff */
[----:B------:R-:W-:Y:S06]  /*0e80*/  @P1 BRA `(.L_x_1264) ;  /* 0xfffffffc007c1947 */ /* 0x000fec000383ffff */
.L_x_1261:
[----:B------:R-:W-:Y:S05]  /*0e90*/  BSYNC B2 ;  /* 0x0000000000027941 */ /* 0x000fea0003800000 */
.L_x_1260:
[----:B------:R-:W-:-:S13]  /*0ea0*/  ISETP.NE.AND P0, PT, R16, RZ, PT ;  /* 0x000000ff1000720c */ /* 0x000fda0003f05270 */
[----:B------:R-:W-:Y:S05]  /*0eb0*/  @!P0 BRA `(.L_x_1259) ;  /* 0x0000000000548947 */ /* 0x000fea0003800000 */
[----:B------:R-:W-:Y:S02]  /*0ec0*/  F2FP.F16.F32.PACK_AB R18, RZ, R0 ;  /* 0x00000000ff12723e */ /* 0x000fe400000000ff */
[----:B------:R-:W-:-:S03]  /*0ed0*/  FSETP.NEU.FTZ.AND P1, PT, R0, RZ, PT ;  /* 0x000000ff0000720b */ /* 0x000fc60003f3d000 */
[----:B------:R-:W-:-:S04]  /*0ee0*/  HADD2.F32 R18, -RZ, R18.H0_H0 ;  /* 0x20000012ff127230 */ /* 0x000fc80000004100 */
[----:B--2---:R2:W3:Y:S06]  /*0ef0*/  MUFU.RCP R19, R18 ;  /* 0x0000001200137308 */ /* 0x0044ec0000001000 */
.L_x_1267:
[----:B------:R-:W-:Y:S01]  /*0f00*/  IADD3 R16, R16, -0x1, RZ ;  /* 0xffffffff10107810 */ /* 0x000fe20007ffe0ff */
[----:B------:R-:W-:Y:S03]  /*0f10*/  BSSY B2, `(.L_x_1265) ;  /* 0x000000d000027945 */ /* 0x000fe60003800000 */
[----:B------:R-:W-:Y:S01]  /*0f20*/  ISETP.NE.AND P0, PT, R16, RZ, PT ;  /* 0x000000ff1000720c */ /* 0x000fe20003f05270 */
[----:B----4-:R-:W-:-:S12]  /*0f30*/  @!P1 BRA `(.L_x_1266) ;  /* 0x0000000000289947 */ /* 0x010fd80003800000 */
[----:B------:R-:W4:Y:S01]  /*0f40*/  S2UR UR5, SR_CgaCtaId ;  /* 0x00000000000579c3 */ /* 0x000f220000008800 */
[----:B------:R-:W-:Y:S01]  /*0f50*/  UMOV UR4, 0x400 ;  /* 0x0000040000047882 */ /* 0x000fe20000000000 */
[----:B------:R-:W-:Y:S01]  /*0f60*/  IADD3 R0, R14, R17, RZ ;  /* 0x000000110e007210 */ /* 0x000fe20007ffe0ff */
[----:B----4-:R-:W-:-:S06]  /*0f70*/  ULEA UR4, UR5, UR4, 0x18 ;  /* 0x0000000405047291 */ /* 0x010fcc000f8ec03f */
[----:B------:R-:W-:-:S05]  /*0f80*/  LEA R0, R0, UR4, 0x1 ;  /* 0x0000000400007c11 */ /* 0x000fca000f8e08ff */
[----:B--2---:R-:W2:Y:S02]  /*0f90*/  LDS.U16 R18, [R0] ;  /* 0x0000000000127984 */ /* 0x004ea40000000400 */
[----:B--2---:R-:W-:-:S05]  /*0fa0*/  HADD2.F32 R18, -RZ, R18.H0_H0 ;  /* 0x20000012ff127230 */ /* 0x004fca0000004100 */
[----:B---3--:R-:W-:-:S05]  /*0fb0*/  FMUL.FTZ R18, R18, R19 ;  /* 0x0000001312127220 */ /* 0x008fca0000410000 */
[----:B------:R-:W-:-:S05]  /*0fc0*/  F2FP.F16.F32.PACK_AB R18, RZ, R18 ;  /* 0x00000012ff12723e */ /* 0x000fca00000000ff */
[----:B------:R4:W-:Y:S02]  /*0fd0*/  STS.U16 [R0], R18 ;  /* 0x0000001200007388 */ /* 0x0009e40000000400 */
.L_x_1266:
[----:B------:R-:W-:Y:S05]  /*0fe0*/  BSYNC B2 ;  /* 0x0000000000027941 */ /* 0x000fea0003800000 */
.L_x_1265:
[----:B------:R-:W-:Y:S01]  /*0ff0*/  IADD3 R17, R17, 0x1, RZ ;  /* 0x0000000111117810 */ /* 0x000fe20007ffe0ff */
[----:B------:R-:W-:Y:S06]  /*1000*/  @P0 BRA `(.L_x_1267) ;  /* 0xfffffffc00bc0947 */ /* 0x000fec000383ffff */
.L_x_1259:
[----:B------:R-:W-:Y:S05]  /*1010*/  BSYNC B1 ;  /* 0x0000000000017941 */ /* 0x000fea0003800000 */
.L_x_1258:
[----:B------:R-:W-:-:S13]  /*1020*/  ISETP.GE.AND P0, PT, R6, R17, PT ;  /* 0x000000110600720c */ /* 0x000fda0003f06270 */
[----:B------:R-:W-:Y:S05]  /*1030*/  @!P0 BRA `(.L_x_1249) ;  /* 0x00000000007c8947 */ /* 0x000fea0003800000 */
[----:B----4-:R-:W-:Y:S01]  /*1040*/  IADD3 R0, -R17, 0x1, R6 ;  /* 0x0000000111007810 */ /* 0x010fe20007ffe106 */
[----:B------:R-:W-:Y:S01]  /*1050*/  IMAD.IADD R16, R6, 0x1, -R17 ;  /* 0x0000000106107824 */ /* 0x000fe200078e0a11 */
[----:B------:R-:W-:Y:S02]  /*1060*/  BSSY B1, `(.L_x_1268) ;  /* 0x000000e000017945 */ /* 0x000fe40003800000 */
[----:B------:R-:W-:Y:S02]  /*1070*/  LOP3.LUT P0, R0, R0, 0x3, RZ, 0xc0, !PT ;  /* 0x0000000300007812 */ /* 0x000fe4000780c0ff */
[----:B------:R-:W-:-:S11]  /*1080*/  ISETP.GE.U32.AND P1, PT, R16, 0x3, PT ;  /* 0x000000031000780c */ /* 0x000fd60003f26070 */
[----:B------:R-:W-:Y:S05]  /*1090*/  @!P0 BRA `(.L_x_1269) ;  /* 0x0000000000288947 */ /* 0x000fea0003800000 */
[----:B--23--:R-:W2:Y:S01]  /*10a0*/  S2R R19, SR_CgaCtaId ;  /* 0x0000000000137919 */ /* 0x00cea20000008800 */
[----:B------:R-:W-:-:S04]  /*10b0*/  MOV R16, 0x400 ;  /* 0x0000040000107802 */ /* 0x000fc80000000f00 */
[----:B--2---:R-:W-:-:S07]  /*10c0*/  LEA R19, R19, R16, 0x18 ;  /* 0x0000001013137211 */ /* 0x004fce00078ec0ff */
.L_x_1270:
[----:B------:R-:W-:Y:S02]  /*10d0*/  IADD3 R16, R14, R17, RZ ;  /* 0x000000110e107210 */ /* 0x000fe40007ffe0ff */
[----:B------:R-:W-:Y:S02]  /*10e0*/  IADD3 R0, R0, -0x1, RZ ;  /* 0xffffffff00007810 */ /* 0x000fe40007ffe0ff */
[----:B------:R-:W-:Y:S02]  /*10f0*/  LEA R16, R16, R19, 0x1 ;  /* 0x0000001310107211 */ /* 0x000fe400078e08ff */
[----:B------:R-:W-:Y:S02]  /*1100*/  ISETP.NE.AND P0, PT, R0, RZ, PT ;  /* 0x000000ff0000720c */ /* 0x000fe40003f05270 */
[----:B------:R-:W-:Y:S01]  /*1110*/  IADD3 R17, R17, 0x1, RZ ;  /* 0x0000000111117810 */ /* 0x000fe20007ffe0ff */
[----:B------:R4:W-:Y:S10]  /*1120*/  STS.U16 [R16], RZ ;  /* 0x000000ff10007388 */ /* 0x0009f40000000400 */
[----:B----4-:R-:W-:Y:S05]  /*1130*/  @P0 BRA `(.L_x_1270) ;  /* 0xfffffffc00e40947 */ /* 0x010fea000383ffff */
.L_x_1269:
[----:B------:R-:W-:Y:S05]  /*1140*/  BSYNC B1 ;  /* 0x0000000000017941 */ /* 0x000fea0003800000 */
.L_x_1268:
[----:B------:R-:W-:Y:S05]  /*1150*/  @!P1 BRA `(.L_x_1249) ;  /* 0x0000000000349947 */ /* 0x000fea0003800000 */
[----:B--23--:R-:W2:Y:S01]  /*1160*/  S2R R19, SR_CgaCtaId ;  /* 0x0000000000137919 */ /* 0x00cea20000008800 */
[----:B------:R-:W-:-:S04]  /*1170*/  MOV R0, 0x400 ;  /* 0x0000040000007802 */ /* 0x000fc80000000f00 */
[----:B--2---:R-:W-:-:S07]  /*1180*/  LEA R0, R19, R0, 0x18 ;  /* 0x0000000013007211 */ /* 0x004fce00078ec0ff */
.L_x_1271:
[----:B------:R-:W-:-:S04]  /*1190*/  IADD3 R19, R14, R17, RZ ;  /* 0x000000110e137210 */ /* 0x000fc80007ffe0ff */
[----:B--2---:R-:W-:Y:S01]  /*11a0*/  LEA R16, R19, R0, 0x1 ;  /* 0x0000000013107211 */ /* 0x004fe200078e08ff */
        /* <DEDUP_REMOVED lines=8> */
.L_x_1249:
[----:B------:R-:W-:Y:S05]  /*1230*/  BSYNC B0 ;  /* 0x0000000000007941 */ /* 0x000fea0003800000 */
.L_x_1248:
[----:B------:R-:W-:Y:S01]  /*1240*/  ISETP.NE.AND P0, PT, R2, RZ, PT ;  /* 0x000000ff0200720c */ /* 0x000fe20003f05270 */
[----:B------:R-:W-:-:S12]  /*1250*/  BSSY B0, `(.L_x_1272) ;  /* 0x00000ea000007945 */ /* 0x000fd80003800000 */
[----:B------:R-:W-:Y:S05]  /*1260*/  @P0 BRA `(.L_x_1273) ;  /* 0x0000000c00a00947 */ /* 0x000fea0003800000 */
[----:B--2---:R-:W2:Y:S01]  /*1270*/  LDC R16, c[0x0][0x210] ;  /* 0x00008400ff107b82 */ /* 0x004ea20000000800 */
[----:B------:R-:W-:Y:S02]  /*1280*/  I2FP.F32.S32 R2, R8 ;  /* 0x0000000800027245 */ /* 0x000fe40000201400 */
[----:B----4-:R-:W-:Y:S02]  /*1290*/  MOV R0, 0x3f800000 ;  /* 0x3f80000000007802 */ /* 0x010fe40000000f00 */
[----:B--2---:R-:W-:Y:S01]  /*12a0*/  FSETP.GE.FTZ.AND P0, PT, R16, 1, PT ;  /* 0x3f8000001000780b */ /* 0x004fe20003f16000 */
[----:B------:R-:W-:-:S12]  /*12b0*/  FFMA.FTZ R5, -R5, R16, R2 ;  /* 0x0000001005057223 */ /* 0x000fd80000010102 */
[----:B------:R-:W-:Y:S05]  /*12c0*/  @!P0 BRA `(.L_x_1274) ;  /* 0x0000000000508947 */ /* 0x000fea0003800000 */
[----:B------:R-:W-:-:S06]  /*12d0*/  FMUL.FTZ R16, R16, 1 ;  /* 0x3f80000010107820 */ /* 0x000fcc0000410000 */
[----:B------:R-:W3:Y:S08]  /*12e0*/  F2F.F64.F32 R16, R16 ;  /* 0x0000001000107310 */ /* 0x000ef00000201800 */
[----:B---3--:R-:W1:Y:S01]  /*12f0*/  MUFU.RCP64H R19, R17 ;  /* 0x0000001100137308 */ /* 0x008e620000001800 */
[----:B------:R-:W-:-:S04]  /*1300*/  IADD3 R18, R17, 0x300402, RZ ;  /* 0x0030040211127810 */ /* 0x000fc80007ffe0ff */
[----:B------:R-:W-:Y:S02]  /*1310*/  FSETP.GEU.AND P0, PT, |R18|, 5.8789094863358348022e-39, PT ;  /* 0x004004021200780b */ /* 0x000fe40003f0e200 */
[----:B-1----:R-:W-:-:S08]  /*1320*/  DFMA R20, -R16, R18, 1 ;  /* 0x3ff000001014742b */ /* 0x002fd00000000112 */
        /* <DEDUP_REMOVED lines=8> */
[----:B0-----:R-:W-:Y:S05]  /*13b0*/  CALL.REL.NOINC `($__internal_16_$__cuda_sm20_dblrcp_rn_slowpath_v3) ;  /* 0x0000003400847944 */ /* 0x001fea0003c00000 */
.L_x_1275:
[----:B------:R-:W-:Y:S01]  /*13c0*/  UMOV UR4, 0xf0000000 ;  /* 0xf000000000047882 */ /* 0x000fe20000000000 */
[----:B------:R-:W-:Y:S01]  /*13d0*/  UMOV UR5, 0x380fffff ;  /* 0x380fffff00057882 */ /* 0x000fe20000000000 */
[----:B------:R-:W1:Y:S01]  /*13e0*/  F2F.F32.F64 R0, R20 ;  /* 0x0000001400007310 */ /* 0x000e620000301000 */
[----:B------:R-:W-:-:S14]  /*13f0*/  DSETP.GEU.AND P0, PT, |R20|, UR4, PT ;  /* 0x0000000414007e2a */ /* 0x000fdc000bf0e200 */
[----:B-1----:R-:W-:-:S07]  /*1400*/  @!P0 FMUL R0, R0, 1.175494350822287508e-38 ;  /* 0x0080000000008820 */ /* 0x002fce0000400000 */
.L_x_1274:
[----:B------:R-:W-:Y:S01]  /*1410*/  ISETP.GE.AND P0, PT, R24, 0x1, PT ;  /* 0x000000011800780c */ /* 0x000fe20003f06270 */
[----:B------:R-:W-:Y:S01]  /*1420*/  BSSY B1, `(.L_x_1276) ;  /* 0x0000062000017945 */ /* 0x000fe20003800000 */
[----:B------:R-:W-:-:S11]  /*1430*/  MOV R2, RZ ;  /* 0x000000ff00027202 */ /* 0x000fd60000000f00 */
[----:B------:R-:W-:Y:S05]  /*1440*/  @!P0 BRA `(.L_x_1277) ;  /* 0x00000004007c8947 */ /* 0x000fea0003800000 */
[----:B------:R-:W-:Y:S01]  /*1450*/  LOP3.LUT R17, RZ, R9, RZ, 0x33, !PT ;  /* 0x00000009ff117212 */ /* 0x000fe200078e33ff */
[----:B------:R-:W-:Y:S01]  /*1460*/  BSSY B2, `(.L_x_1278) ;  /* 0x0000047000027945 */ /* 0x000fe20003800000 */
[----:B---3--:R-:W-:Y:S02]  /*1470*/  IMAD.MOV.U32 R19, RZ, RZ, RZ ;  /* 0x000000ffff137224 */ /* 0x008fe400078e00ff */
[----:B------:R-:W-:Y:S02]  /*1480*/  IADD3 R2, -R17, -0x2, -R8 ;  /* 0xfffffffe11027810 */ /* 0x000fe40007ffe908 */
[----:B------:R-:W-:Y:S02]  /*1490*/  LOP3.LUT R17, R24, 0x3, RZ, 0xc0, !PT ;  /* 0x0000000318117812 */ /* 0x000fe400078ec0ff */
[----:B------:R-:W-:Y:S02]  /*14a0*/  ISETP.GE.U32.AND P2, PT, R2, 0x3, PT ;  /* 0x000000030200780c */ /* 0x000fe40003f46070 */
[----:B------:R-:W-:-:S02]  /*14b0*/  ISETP.NE.AND P1, PT, R17, RZ, PT ;  /* 0x000000ff1100720c */ /* 0x000fc40003f25270 */
[----:B------:R-:W-:-:S09]  /*14c0*/  MOV R2, RZ ;  /* 0x000000ff00027202 */ /* 0x000fd20000000f00 */
[----:B------:R-:W-:Y:S05]  /*14d0*/  @!P2 BRA `(.L_x_1279) ;  /* 0x0000000000fca947 */ /* 0x000fea0003800000 */
[----:B------:R-:W2:Y:S01]  /*14e0*/  S2R R19, SR_CgaCtaId ;  /* 0x0000000000137919 */ /* 0x000ea20000008800 */
[----:B------:R-:W-:Y:S01]  /*14f0*/  MOV R6, 0x400 ;  /* 0x0000040000067802 */ /* 0x000fe20000000f00 */
[----:B------:R-:W-:Y:S01]  /*1500*/  HFMA2.MMA R2, -RZ, RZ, 0, 0 ;  /* 0x00000000ff027435 */ /* 0x000fe200000001ff */
[----:B------:R-:W-:Y:S02]  /*1510*/  IADD3 R16, R24, -R17, RZ ;  /* 0x8000001118107210 */ /* 0x000fe40007ffe0ff */
[----:B--2---:R-:W-:Y:S02]  /*1520*/  LEA R6, R19, R6, 0x18 ;  /* 0x0000000613067211 */ /* 0x004fe400078ec0ff */
[----:B------:R-:W-:-:S07]  /*1530*/  MOV R19, RZ ;  /* 0x000000ff00137202 */ /* 0x000fce0000000f00 */
.L_x_1280:
[----:B--2---:R-:W-:Y:S02]  /*1540*/  I2FP.F32.S32 R18, R19 ;  /* 0x0000001300127245 */ /* 0x004fe40000201400 */
[C---:B-1----:R-:W-:Y:S02]  /*1550*/  IADD3 R20, R19.reuse, 0x1, RZ ;  /* 0x0000000113147810 */ /* 0x042fe40007ffe0ff */
[----:B------:R-:W-:Y:S01]  /*1560*/  IADD3 R21, R19, 0x2, RZ ;  /* 0x0000000213157810 */ /* 0x000fe20007ffe0ff */
[----:B------:R-:W-:Y:S01]  /*1570*/  FADD.FTZ R18, R5, R18 ;  /* 0x0000001205127221 */ /* 0x000fe20000010000 */
[----:B------:R-:W-:Y:S02]  /*1580*/  IADD3 R23, R19, 0x3, RZ ;  /* 0x0000000313177810 */ /* 0x000fe40007ffe0ff */
[----:B------:R-:W-:Y:S02]  /*1590*/  I2FP.F32.S32 R20, R20 ;  /* 0x0000001400147245 */ /* 0x000fe40000201400 */
[----:B------:R-:W-:Y:S01]  /*15a0*/  I2FP.F32.S32 R22, R21 ;  /* 0x0000001500167245 */ /* 0x000fe20000201400 */
[----:B------:R-:W-:Y:S01]  /*15b0*/  FADD.FTZ R21, R18, 0.5 ;  /* 0x3f00000012157421 */ /* 0x000fe20000010000 */
[----:B------:R-:W-:Y:S01]  /*15c0*/  I2FP.F32.S32 R18, R23 ;  /* 0x0000001700127245 */ /* 0x000fe20000201400 */
[C---:B------:R-:W-:Y:S01]  /*15d0*/  FADD.FTZ R20, R5.reuse, R20 ;  /* 0x0000001405147221 */ /* 0x040fe20000010000 */
[----:B------:R-:W-:Y:S01]  /*15e0*/  IADD3 R16, R16, -0x4, RZ ;  /* 0xfffffffc10107810 */ /* 0x000fe20007ffe0ff */
[----:B------:R-:W-:Y:S01]  /*15f0*/  FADD.FTZ R22, R5, R22 ;  /* 0x0000001605167221 */ /* 0x000fe20000010000 */
[----:B------:R-:W-:Y:S01]  /*1600*/  FMUL.FTZ R21, R21, R0 ;  /* 0x0000000015157220 */ /* 0x000fe20000410000 */
[----:B------:R-:W-:Y:S01]  /*1610*/  FADD.FTZ R18, R5, R18 ;  /* 0x0000001205127221 */ /* 0x000fe20000010000 */
[----:B------:R-:W-:Y:S01]  /*1620*/  FADD.FTZ R23, R20, 0.5 ;  /* 0x3f00000014177421 */ /* 0x000fe20000010000 */
[----:B------:R-:W-:-:S02]  /*1630*/  FADD.FTZ R25, R22, 0.5 ;  /* 0x3f00000016197421 */ /* 0x000fc40000010000 */
[----:B0-----:R-:W-:Y:S01]  /*1640*/  FADD.FTZ R27, R18, 0.5 ;  /* 0x3f000000121b7421 */ /* 0x001fe20000010000 */
        /* <DEDUP_REMOVED lines=25> */
[----:B------:R-:W-:-:S02]  /*17e0*/  F2FP.F16.F32.PACK_AB R18, RZ, R21 ;  /* 0x00000015ff12723e */ /* 0x000fc400000000ff */
[----:B------:R-:W-:Y:S01]  /*17f0*/  F2FP.F16.F32.PACK_AB R20, RZ, R25 ;  /* 0x00000019ff14723e */ /* 0x000fe200000000ff */
[----:B------:R-:W-:Y:S01]  /*1800*/  FADD.FTZ R2, R2, R25 ;  /* 0x0000001902027221 */ /* 0x000fe20000010000 */
[----:B------:R-:W-:Y:S02]  /*1810*/  F2FP.F16.F32.PACK_AB R22, RZ, R27 ;  /* 0x0000001bff16723e */ /* 0x000fe400000000ff */
[----:B------:R-:W-:Y:S01]  /*1820*/  F2FP.F16.F32.PACK_AB R26, RZ, R29 ;  /* 0x0000001dff1a723e */ /* 0x000fe200000000ff */
        /* <DEDUP_REMOVED lines=10> */
.L_x_1279:
[----:B------:R-:W-:Y:S05]  /*18d0*/  BSYNC B2 ;  /* 0x0000000000027941 */ /* 0x000fea0003800000 */
.L_x_1278:
[----:B------:R-:W-:Y:S05]  /*18e0*/  @!P1 BRA `(.L_x_1277) ;  /* 0x0000000000549947 */ /* 0x000fea0003800000 */
[----:B------:R-:W3:Y:S01]  /*18f0*/  S2R R21, SR_CgaCtaId ;  /* 0x0000000000157919 */ /* 0x000ee20000008800 */
[----:B------:R-:W-:-:S04]  /*1900*/  MOV R6, 0x400 ;  /* 0x0000040000067802 */ /* 0x000fc80000000f00 */
[----:B---3--:R-:W-:-:S07]  /*1910*/  LEA R6, R21, R6, 0x18 ;  /* 0x0000000615067211 */ /* 0x008fce00078ec0ff */
.L_x_1281:
[-C--:B----4-:R-:W-:Y:S02]  /*1920*/  I2FP.F32.S32 R16, R19.reuse ;  /* 0x0000001300107245 */ /* 0x090fe40000201400 */
[----:B--2---:R-:W-:Y:S01]  /*1930*/  IADD3 R23, R12, R19, RZ ;  /* 0x000000130c177210 */ /* 0x004fe20007ffe0ff */
[----:B------:R-:W-:Y:S01]  /*1940*/  VIADD R19, R19, 0x1 ;  /* 0x0000000113137836 */ /* 0x000fe20000000000 */
[----:B------:R-:W-:Y:S01]  /*1950*/  IADD3 R17, R17, -0x1, RZ ;  /* 0xffffffff11117810 */ /* 0x000fe20007ffe0ff */
        /* <DEDUP_REMOVED lines=14> */
.L_x_1277:
[----:B------:R-:W-:Y:S05]  /*1a40*/  BSYNC B1 ;  /* 0x0000000000017941 */ /* 0x000fea0003800000 */
.L_x_1276:
[----:B------:R-:W-:Y:S01]  /*1a50*/  BSSY B1, `(.L_x_1282) ;  /* 0x0000048000017945 */ /* 0x000fe20003800000 */
[----:B------:R-:W-:-:S03]  /*1a60*/  HFMA2.MMA R0, -RZ, RZ, 0, 0 ;  /* 0x00000000ff007435 */ /* 0x000fc600000001ff */
[----:B------:R-:W-:Y:S08]  /*1a70*/  @!P0 BRA `(.L_x_1283) ;  /* 0x0000000400148947 */ /* 0x000ff00003800000 */
[----:B------:R-:W-:Y:S01]  /*1a80*/  LOP3.LUT R5, RZ, R9, RZ, 0x33, !PT ;  /* 0x00000009ff057212 */ /* 0x000fe200078e33ff */
[----:B------:R-:W-:Y:S01]  /*1a90*/  BSSY B2, `(.L_x_1284) ;  /* 0x000002c000027945 */ /* 0x000fe20003800000 */
[----:B------:R-:W-:Y:S02]  /*1aa0*/  MOV R0, RZ ;  /* 0x000000ff00007202 */ /* 0x000fe40000000f00 */
[----:B------:R-:W-:-:S04]  /*1ab0*/  IADD3 R5, -R5, -0x2, -R8 ;  /* 0xfffffffe05057810 */ /* 0x000fc80007ffe908 */
[----:B------:R-:W-:Y:S02]  /*1ac0*/  ISETP.GE.U32.AND P0, PT, R5, 0x3, PT ;  /* 0x000000030500780c */ /* 0x000fe40003f06070 */
[----:B------:R-:W-:-:S11]  /*1ad0*/  LOP3.LUT R5, R24, 0x3, RZ, 0xc0, !PT ;  /* 0x0000000318057812 */ /* 0x000fd600078ec0ff */
[----:B------:R-:W-:Y:S05]  /*1ae0*/  @!P0 BRA `(.L_x_1285) ;  /* 0x0000000000988947 */ /* 0x000fea0003800000 */
[----:B------:R-:W-:Y:S02]  /*1af0*/  F2FP.F16.F32.PACK_AB R6, RZ, R2 ;  /* 0x00000002ff06723e */ /* 0x000fe400000000ff */
[----:B------:R-:W-:Y:S02]  /*1b00*/  FSETP.NEU.FTZ.AND P0, PT, R2, RZ, PT ;  /* 0x000000ff0200720b */ /* 0x000fe40003f1d000 */
[----:B-12---:R-:W-:Y:S01]  /*1b10*/  IADD3 R22, R24, -R5, RZ ;  /* 0x8000000518167210 */ /* 0x006fe20007ffe0ff */
[----:B------:R-:W-:Y:S01]  /*1b20*/  HADD2.F32 R6, -RZ, R6.H0_H0 ;  /* 0x20000006ff067230 */ /* 0x000fe20000004100 */
[----:B------:R-:W-:-:S09]  /*1b30*/  MOV R0, RZ ;  /* 0x000000ff00007202 */ /* 0x000fd20000000f00 */
.L_x_1288:
[----:B------:R-:W-:Y:S01]  /*1b40*/  IADD3 R22, R22, -0x4, RZ ;  /* 0xfffffffc16167810 */ /* 0x000fe20007ffe0ff */
[----:B------:R-:W-:Y:S03]  /*1b50*/  BSSY B3, `(.L_x_1286) ;  /* 0x000001d000037945 */ /* 0x000fe60003800000 */
[----:B------:R-:W-:Y:S01]  /*1b60*/  ISETP.NE.AND P1, PT, R22, RZ, PT ;  /* 0x000000ff1600720c */ /* 0x000fe20003f25270 */
[----:B-1----:R-:W-:-:S12]  /*1b70*/  @!P0 BRA `(.L_x_1287) ;  /* 0x0000000000688947 */ /* 0x002fd80003800000 */
[----:B------:R-:W1:Y:S01]  /*1b80*/  S2UR UR5, SR_CgaCtaId ;  /* 0x00000000000579c3 */ /* 0x000e620000008800 */
[----:B------:R-:W-:Y:S01]  /*1b90*/  UMOV UR4, 0x400 ;  /* 0x0000040000047882 */ /* 0x000fe20000000000 */
[----:B----4-:R-:W-:Y:S01]  /*1ba0*/  IADD3 R16, R12, R0, RZ ;  /* 0x000000000c107210 */ /* 0x010fe20007ffe0ff */
[----:B------:R-:W2:Y:S01]  /*1bb0*/  MUFU.RCP R21, R6 ;  /* 0x0000000600157308 */ /* 0x000ea20000001000 */
[----:B-1----:R-:W-:-:S06]  /*1bc0*/  ULEA UR4, UR5, UR4, 0x18 ;  /* 0x0000000405047291 */ /* 0x002fcc000f8ec03f */
[----:B------:R-:W-:-:S05]  /*1bd0*/  LEA R16, R16, UR4, 0x1 ;  /* 0x0000000410107c11 */ /* 0x000fca000f8e08ff */
[----:B------:R-:W1:Y:S04]  /*1be0*/  LDS.U16 R17, [R16] ;  /* 0x0000000010117984 */ /* 0x000e680000000400 */
[----:B------:R-:W4:Y:S04]  /*1bf0*/  LDS.U16 R18, [R16+0x2] ;  /* 0x0000020010127984 */ /* 0x000f280000000400 */
[----:B---3--:R-:W3:Y:S04]  /*1c00*/  LDS.U16 R19, [R16+0x4] ;  /* 0x0000040010137984 */ /* 0x008ee80000000400 */
[----:B------:R-:W5:Y:S01]  /*1c10*/  LDS.U16 R20, [R16+0x6] ;  /* 0x0000060010147984 */ /* 0x000f620000000400 */
[----:B-1----:R-:W-:-:S02]  /*1c20*/  HADD2.F32 R17, -RZ, R17.H0_H0 ;  /* 0x20000011ff117230 */ /* 0x002fc40000004100 */
[----:B----4-:R-:W-:-:S03]  /*1c30*/  HADD2.F32 R18, -RZ, R18.H0_H0 ;  /* 0x20000012ff127230 */ /* 0x010fc60000004100 */
[-C--:B--2---:R-:W-:Y:S01]  /*1c40*/  FMUL.FTZ R17, R17, R21.reuse ;  /* 0x0000001511117220 */ /* 0x084fe20000410000 */
[----:B---3--:R-:W-:Y:S02]  /*1c50*/  HADD2.F32 R19, -RZ, R19.H0_H0 ;  /* 0x20000013ff137230 */ /* 0x008fe40000004100 */
        /* <DEDUP_REMOVED lines=12> */
.L_x_1287:
[----:B------:R-:W-:Y:S05]  /*1d20*/  BSYNC B3 ;  /* 0x0000000000037941 */ /* 0x000fea0003800000 */
.L_x_1286:
[----:B------:R-:W-:Y:S01]  /*1d30*/  IADD3 R0, R0, 0x4, RZ ;  /* 0x0000000400007810 */ /* 0x000fe20007ffe0ff */
[----:B------:R-:W-:Y:S06]  /*1d40*/  @P1 BRA `(.L_x_1288) ;  /* 0xfffffffc007c1947 */ /* 0x000fec000383ffff */
.L_x_1285:
[----:B------:R-:W-:Y:S05]  /*1d50*/  BSYNC B2 ;  /* 0x0000000000027941 */ /* 0x000fea0003800000 */
.L_x_1284:
[----:B------:R-:W-:-:S13]  /*1d60*/  ISETP.NE.AND P0, PT, R5, RZ, PT ;  /* 0x000000ff0500720c */ /* 0x000fda0003f05270 */
[----:B------:R-:W-:Y:S05]  /*1d70*/  @!P0 BRA `(.L_x_1283) ;  /* 0x0000000000548947 */ /* 0x000fea0003800000 */
[----:B------:R-:W-:Y:S02]  /*1d80*/  F2FP.F16.F32.PACK_AB R6, RZ, R2 ;  /* 0x00000002ff06723e */ /* 0x000fe400000000ff */
[----:B------:R-:W-:-:S03]  /*1d90*/  FSETP.NEU.FTZ.AND P1, PT, R2, RZ, PT ;  /* 0x000000ff0200720b */ /* 0x000fc60003f3d000 */
[----:B------:R-:W-:-:S04]  /*1da0*/  HADD2.F32 R6, -RZ, R6.H0_H0 ;  /* 0x20000006ff067230 */ /* 0x000fc80000004100 */
[----:B-1----:R1:W0:Y:S06]  /*1db0*/  MUFU.RCP R17, R6 ;  /* 0x0000000600117308 */ /* 0x00222c0000001000 */
.L_x_1291:
[----:B------:R-:W-:Y:S01]  /*1dc0*/  VIADD R5, R5, 0xffffffff ;  /* 0xffffffff05057836 */ /* 0x000fe20000000000 */
[----:B------:R-:W-:Y:S04]  /*1dd0*/  BSSY B2, `(.L_x_1289) ;  /* 0x000000d000027945 */ /* 0x000fe80003800000 */
[----:B------:R-:W-:Y:S01]  /*1de0*/  ISETP.NE.AND P0, PT, R5, RZ, PT ;  /* 0x000000ff0500720c */ /* 0x000fe20003f05270 */
[----:B0-----:R-:W-:-:S12]  /*1df0*/  @!P1 BRA `(.L_x_1290) ;  /* 0x0000000000289947 */ /* 0x001fd80003800000 */
[----:B------:R-:W5:Y:S01]  /*1e00*/  S2UR UR5, SR_CgaCtaId ;  /* 0x00000000000579c3 */ /* 0x000f620000008800 */
[----:B------:R-:W-:Y:S01]  /*1e10*/  UMOV UR4, 0x400 ;  /* 0x0000040000047882 */ /* 0x000fe20000000000 */
[----:B------:R-:W-:Y:S01]  /*1e20*/  IADD3 R2, R12, R0, RZ ;  /* 0x000000000c027210 */ /* 0x000fe20007ffe0ff */
[----:B-----5:R-:W-:-:S06]  /*1e30*/  ULEA UR4, UR5, UR4, 0x18 ;  /* 0x0000000405047291 */ /* 0x020fcc000f8ec03f */
[----:B------:R-:W-:-:S05]  /*1e40*/  LEA R2, R2, UR4, 0x1 ;  /* 0x0000000402027c11 */ /* 0x000fca000f8e08ff */
[----:B-1----:R-:W1:Y:S02]  /*1e50*/  LDS.U16 R6, [R2] ;  /* 0x0000000002067984 */ /* 0x002e640000000400 */
[----:B-1----:R-:W-:-:S05]  /*1e60*/  HADD2.F32 R6, -RZ, R6.H0_H0 ;  /* 0x20000006ff067230 */ /* 0x002fca0000004100 */
[----:B0-----:R-:W-:-:S05]  /*1e70*/  FMUL.FTZ R6, R6, R17 ;  /* 0x0000001106067220 */ /* 0x001fca0000410000 */
[----:B------:R-:W-:-:S05]  /*1e80*/  F2FP.F16.F32.PACK_AB R6, RZ, R6 ;  /* 0x00000006ff06723e */ /* 0x000fca00000000ff */
[----:B------:R0:W-:Y:S02]  /*1e90*/  STS.U16 [R2], R6 ;  /* 0x0000000602007388 */ /* 0x0001e40000000400 */
.L_x_1290:
[----:B------:R-:W-:Y:S05]  /*1ea0*/  BSYNC B2 ;  /* 0x0000000000027941 */ /* 0x000fea0003800000 */
.L_x_1289:
[----:B------:R-:W-:Y:S01]  /*1eb0*/  IADD3 R0, R0, 0x1, RZ ;  /* 0x0000000100007810 */ /* 0x000fe20007ffe0ff */
[----:B------:R-:W-:Y:S06]  /*1ec0*/  @P0 BRA `(.L_x_1291) ;  /* 0xfffffffc00bc0947 */ /* 0x000fec000383ffff */
.L_x_1283:
[----:B------:R-:W-:Y:S05]  /*1ed0*/  BSYNC B1 ;  /* 0x0000000000017941 */ /* 0x000fea0003800000 */
.L_x_1282:
        /* <DEDUP_REMOVED lines=8> */
[----:B-1----:R-:W0:Y:S01]  /*1f60*/  S2R R6, SR_CgaCtaId ;  /* 0x0000000000067919 */ /* 0x002e220000008800 */
[----:B------:R-:W-:-:S04]  /*1f70*/  MOV R5, 0x400 ;  /* 0x0000040000057802 */ /* 0x000fc80000000f00 */
[----:B0-----:R-:W-:-:S07]  /*1f80*/  LEA R6, R6, R5, 0x18 ;  /* 0x0000000506067211 */ /* 0x001fce00078ec0ff */
.L_x_1294:
[----:B------:R-:W-:Y:S02]  /*1f90*/  IADD3 R5, R12, R0, RZ ;  /* 0x000000000c057210 */ /* 0x000fe40007ffe0ff */
[----:B------:R-:W-:Y:S02]  /*1fa0*/  IADD3 R2, R2, -0x1, RZ ;  /* 0xffffffff02027810 */ /* 0x000fe40007ffe0ff */
[----:B------:R-:W-:Y:S02]  /*1fb0*/  LEA R5, R5, R6, 0x1 ;  /* 0x0000000605057211 */ /* 0x000fe400078e08ff */
[----:B------:R-:W-:Y:S02]  /*1fc0*/  ISETP.NE.AND P0, PT, R2, RZ, PT ;  /* 0x000000ff0200720c */ /* 0x000fe40003f05270 */
[----:B------:R-:W-:Y:S01]  /*1fd0*/  IADD3 R0, R0, 0x1, RZ ;  /* 0x0000000100007810 */ /* 0x000fe20007ffe0ff */
[----:B------:R0:W-:Y:S10]  /*1fe0*/  STS.U16 [R5], RZ ;  /* 0x000000ff05007388 */ /* 0x0001f40000000400 */
[----:B0-----:R-:W-:Y:S05]  /*1ff0*/  @P0 BRA `(.L_x_1294) ;  /* 0xfffffffc00e40947 */ /* 0x001fea000383ffff */
.L_x_1293:
[----:B------:R-:W-:Y:S05]  /*2000*/  BSYNC B1 ;  /* 0x0000000000017941 */ /* 0x000fea0003800000 */
.L_x_1292:
[----:B------:R-:W-:Y:S05]  /*2010*/  @!P1 BRA `(.L_x_1273) ;  /* 0x0000000000349947 */ /* 0x000fea0003800000 */
[----:B------:R-:W0:Y:S01]  /*2020*/  S2R R5, SR_CgaCtaId ;  /* 0x0000000000057919 */ /* 0x000e220000008800 */
[----:B------:R-:W-:-:S04]  /*2030*/  MOV R2, 0x400 ;  /* 0x0000040000027802 */ /* 0x000fc80000000f00 */
[----:B0-----:R-:W-:-:S07]  /*2040*/  LEA R5, R5, R2, 0x18 ;  /* 0x0000000205057211 */ /* 0x001fce00078ec0ff */
.L_x_1295:
[----:B------:R-:W-:-:S05]  /*2050*/  IMAD.IADD R2, R12, 0x1, R0 ;  /* 0x000000010c027824 */ /* 0x000fca00078e0200 */
[----:B01----:R-:W-:Y:S02]  /*2060*/  LEA R6, R2, R5, 0x1 ;  /* 0x0000000502067211 */ /* 0x003fe400078e08ff */
        /* <DEDUP_REMOVED lines=8> */
.L_x_1273:
[----:B------:R-:W-:Y:S05]  /*20f0*/  BSYNC B0 ;  /* 0x0000000000007941 */ /* 0x000fea0003800000 */
.L_x_1272:
[----:B----4-:R-:W4:Y:S01]  /*2100*/  S2R R0, SR_CTAID.Z ;  /* 0x0000000000007919 */ /* 0x010f220000002700 */
[----:B------:R-:W-:Y:S01]  /*2110*/  ULDC UR4, c[0x0][0x220] ;  /* 0x0000880000047ab9 */ /* 0x000fe20000000800 */
[----:B------:R-:W-:Y:S02]  /*2120*/  ULDC UR5, c[0x0][0x228] ;  /* 0x00008a0000057ab9 */ /* 0x000fe40000000800 */
[----:B------:R-:W-:Y:S01]  /*2130*/  UIMAD UR4, UR4, UR5, URZ ;  /* 0x00000005040472a4 */ /* 0x000fe2000f8e023f */
[----:B------:R-:W-:Y:S05]  /*2140*/  BAR.SYNC.DEFER_BLOCKING 0x0 ;  /* 0x0000000000007b1d */ /* 0x000fea0000010000 */
[----:B----4-:R-:W-:-:S13]  /*2150*/  ISETP.GE.AND P0, PT, R0, UR4, PT ;  /* 0x0000000400007c0c */ /* 0x010fda000bf06270 */
[----:B------:R-:W-:Y:S05]  /*2160*/  @P0 EXIT ;  /* 0x000000000000094d */ /* 0x000fea0003800000 */
[----:B0-----:R-:W-:Y:S01]  /*2170*/  SHF.R.S32.HI R2, RZ, 0x1f, R3 ;  /* 0x0000001fff027819 */ /* 0x001fe20000011403 */
[----:B------:R-:W0:Y:S01]  /*2180*/  S2UR UR6, SR_CgaCtaId ;  /* 0x00000000000679c3 */ /* 0x000e220000008800 */
[----:B------:R-:W-:Y:S01]  /*2190*/  ULDC.64 UR8, c[0x0][0x298] ;  /* 0x0000a60000087ab9 */ /* 0x000fe20000000a00 */
[----:B------:R-:W-:Y:S01]  /*21a0*/  LOP3.LUT R11, RZ, R11, RZ, 0x33, !PT ;  /* 0x0000000bff0b7212 */ /* 0x000fe200078e33ff */
[----:B-1----:R-:W-:Y:S01]  /*21b0*/  IMAD.WIDE.U32 R6, R3, UR8, RZ ;  /* 0x0000000803067c25 */ /* 0x002fe2000f8e00ff */
[----:B------:R-:W-:Y:S01]  /*21c0*/  LOP3.LUT R9, RZ, R9, RZ, 0x33, !PT ;  /* 0x00000009ff097212 */ /* 0x000fe200078e33ff */
[----:B------:R-:W-:Y:S01]  /*21d0*/  UMOV UR5, 0x400 ;  /* 0x0000040000057882 */ /* 0x000fe20000000000 */
[----:B------:R-:W-:Y:S01]  /*21e0*/  IADD3 R5, -R11, -0x3, -R10 ;  /* 0xfffffffd0b057810 */ /* 0x000fe20007ffe90a */
[----:B------:R-:W-:Y:S01]  /*21f0*/  IMAD R2, R2, UR8, RZ ;  /* 0x0000000802027c24 */ /* 0x000fe2000f8e02ff */
[----:B--2---:R-:W-:Y:S02]  /*2200*/  IADD3 R21, -R9, -0x2, -R8 ;  /* 0xfffffffe09157810 */ /* 0x004fe40007ffe908 */
[----:B------:R-:W-:Y:S01]  /*2210*/  ISETP.GE.U32.AND P1, PT, R5, 0x3, PT ;  /* 0x000000030500780c */ /* 0x000fe20003f26070 */
[----:B------:R-:W-:Y:S01]  /*2220*/  IMAD R3, R3, UR9, R2 ;  /* 0x0000000903037c24 */ /* 0x000fe2000f8e0202 */
[----:B------:R-:W-:Y:S01]  /*2230*/  SHF.R.S32.HI R2, RZ, 0x1f, R4 ;  /* 0x0000001fff027819 */ /* 0x000fe20000011404 */
[----:B------:R-:W-:Y:S01]  /*2240*/  ULDC.64 UR8, c[0x0][0x2a0] ;  /* 0x0000a80000087ab9 */ /* 0x000fe20000000a00 */
[----:B------:R-:W-:-:S02]  /*2250*/  IADD3 R16, -R9, -0x3, -R8 ;  /* 0xfffffffd09107810 */ /* 0x000fc40007ffe908 */
[----:B------:R-:W-:Y:S01]  /*2260*/  IADD3 R7, R7, R3, RZ ;  /* 0x0000000307077210 */ /* 0x000fe20007ffe0ff */
[----:B------:R-:W-:Y:S01]  /*2270*/  IMAD R3, R2, UR8, RZ ;  /* 0x0000000802037c24 */ /* 0x000fe2000f8e02ff */
[--C-:B------:R-:W-:Y:S02]  /*2280*/  SHF.R.S32.HI R2, RZ, 0x1f, R10.reuse ;  /* 0x0000001fff027819 */ /* 0x100fe4000001140a */
[----:B------:R-:W-:Y:S01]  /*2290*/  ISETP.GE.U32.AND P2, PT, R16, 0x3, PT ;  /* 0x000000031000780c */ /* 0x000fe20003f46070 */
[C---:B---3--:R-:W-:Y:S01]  /*22a0*/  IMAD R19, R4.reuse, UR9, R3 ;  /* 0x0000000904137c24 */ /* 0x048fe2000f8e0203 */
        /* <DEDUP_REMOVED lines=14> */
[----:B------:R-:W-:Y:S01]  /*2390*/  IMAD.MOV R17, RZ, RZ, -R17 ;  /* 0x000000ffff117224 */ /* 0x000fe200078e0a11 */
[----:B------:R-:W-:Y:S02]  /*23a0*/  IADD3 R9, R11, R7, RZ ;  /* 0x000000070b097210 */ /* 0x000fe40007ffe0ff */
[----:B------:R-:W-:Y:S02]  /*23b0*/  IADD3 R6, R21, -R2, RZ ;  /* 0x8000000215067210 */ /* 0x000fe40007ffe0ff */
[----:B------:R-:W-:Y:S02]  /*23c0*/  IADD3 R16, R14, 0x4, RZ ;  /* 0x000000040e107810 */ /* 0x000fe40007ffe0ff */
[----:B------:R-:W-:-:S07]  /*23d0*/  IADD3 R7, R5, R19, RZ ;  /* 0x0000001305077210 */ /* 0x000fce0007ffe0ff */
.L_x_1315:
[----:B0-----:R-:W0:Y:S01]  /*23e0*/  LDC R25, c[0x0][0x228] ;  /* 0x00008a00ff197b82 */ /* 0x001e220000000800 */
[----:B------:R-:W-:Y:S01]  /*23f0*/  IABS R23, R0 ;  /* 0x0000000000177213 */ /* 0x000fe20000000000 */
        /* <DEDUP_REMOVED lines=11> */
[----:B------:R-:W-:-:S03]  /*24b0*/  LOP3.LUT R18, R0, R25, RZ, 0x3c, !PT ;  /* 0x0000001900127212 */ /* 0x000fc600078e3cff */
[----:B------:R-:W-:Y:S01]  /*24c0*/  IMAD.HI.U32 R27, R19, R21, RZ ;  /* 0x00000015131b7227 */ /* 0x000fe200078e00ff */
[----:B------:R-:W-:-:S04]  /*24d0*/  ISETP.GE.AND P4, PT, R18, RZ, PT ;  /* 0x000000ff1200720c */ /* 0x000fc80003f86270 */
        /* <DEDUP_REMOVED lines=10> */
[----:B------:R-:W-:-:S04]  /*2580*/  @!P3 LOP3.LUT R27, RZ, R25, RZ, 0x33, !PT ;  /* 0x00000019ff1bb212 */ /* 0x000fc800078e33ff */
[----:B------:R-:W-:-:S05]  /*2590*/  IADD3 R18, -R27, RZ, RZ ;  /* 0x000000ff1b127210 */ /* 0x000fca0007ffe1ff */
[----:B------:R-:W-:Y:S01]  /*25a0*/  IMAD R25, R25, R18, R0 ;  /* 0x0000001219197224 */ /* 0x000fe200078e0200 */
        /* <DEDUP_REMOVED lines=14> */
[----:B------:R-:W-:-:S04]  /*2690*/  IMAD.WIDE.U32 R18, R25, UR8, R18 ;  /* 0x0000000819127c25 */ /* 0x000fc8000f8e0012 */
[----:B------:R-:W-:-:S07]  /*26a0*/  IMAD.IADD R29, R19, 0x1, R29 ;  /* 0x00000001131d7824 */ /* 0x000fce00078e021d */
.L_x_1303:
[----:B------:R-:W-:Y:S01]  /*26b0*/  IADD3 R33, R8, R31, RZ ;  /* 0x0000001f08217210 */ /* 0x000fe20007ffe0ff */
[----:B------:R-:W-:Y:S01]  /*26c0*/  ULDC.64 UR8, c[0x0][0x250] ;  /* 0x0000940000087ab9 */ /* 0x000fe20000000a00 */
[----:B------:R-:W-:Y:S02]  /*26d0*/  MOV R21, R29 ;  /* 0x0000001d00157202 */ /* 0x000fe40000000f00 */
[----:B------:R-:W-:-:S05]  /*26e0*/  SHF.R.S32.HI R20, RZ, 0x1f, R33 ;  /* 0x0000001fff147819 */ /* 0x000fca0000011421 */
[----:B------:R-:W-:Y:S01]  /*26f0*/  IMAD R26, R20, UR8, RZ ;  /* 0x00000008141a7c24 */ /* 0x000fe2000f8e02ff */
[----:B------:R-:W-:-:S05]  /*2700*/  MOV R20, R18 ;  /* 0x0000001200147202 */ /* 0x000fca0000000f00 */
[----:B------:R-:W-:-:S04]  /*2710*/  IMAD.WIDE.U32 R22, R33, UR8, R20 ;  /* 0x0000000821167c25 */ /* 0x000fc8000f8e0014 */
[----:B------:R-:W-:Y:S01]  /*2720*/  IMAD R21, R33, UR9, R26 ;  /* 0x0000000921157c24 */ /* 0x000fe2000f8e021a */
[----:B------:R-:W-:Y:S02]  /*2730*/  ULDC.64 UR8, c[0x0][0x218] ;  /* 0x0000860000087ab9 */ /* 0x000fe40000000a00 */
[C---:B------:R-:W-:Y:S02]  /*2740*/  LEA R20, P0, R22.reuse, UR8, 0x1 ;  /* 0x0000000816147c11 */ /* 0x040fe4000f8008ff */
[----:B------:R-:W-:Y:S02]  /*2750*/  IADD3 R21, R23, R21, RZ ;  /* 0x0000001517157210 */ /* 0x000fe40007ffe0ff */
[----:B------:R-:W0:Y:S02]  /*2760*/  LDS.U16 R23, [R14] ;  /* 0x000000000e177984 */ /* 0x000e240000000400 */
[----:B------:R-:W-:-:S05]  /*2770*/  LEA.HI.X R21, R22, UR9, R21, 0x1, P0 ;  /* 0x0000000916157c11 */ /* 0x000fca00080f0c15 */
        /* <DEDUP_REMOVED lines=16> */
[----:B------:R-:W-:Y:S01]  /*2880*/  IADD3 R22, P0, R20, 0x8, RZ ;  /* 0x0000000814167810 */ /* 0x000fe20007f1e0ff */
[----:B------:R-:W-:Y:S01]  /*2890*/  IMAD.MOV.U32 R28, RZ, RZ, R17 ;  /* 0x000000ffff1c7224 */ /* 0x000fe200078e0011 */
[----:B------:R-:W-:Y:S02]  /*28a0*/  MOV R33, 0x1 ;  /* 0x0000000100217802 */ /* 0x000fe40000000f00 */
[----:B------:R-:W-:Y:S02]  /*28b0*/  MOV R30, R16 ;  /* 0x00000010001e7202 */ /* 0x000fe40000000f00 */
[----:B------:R-:W-:-:S07]  /*28c0*/  IADD3.X R23, RZ, R21, RZ, P0, !PT ;  /* 0x00000015ff177210 */ /* 0x000fce00007fe4ff */
.L_x_1302:
        /* <DEDUP_REMOVED lines=13> */
[----:B------:R-:W-:Y:S01]  /*29a0*/  F2FP.F16.F32.PACK_AB R37, R36, R37 ;  /* 0x000000252425723e */ /* 0x000fe200000000ff */
[----:B----4-:R-:W-:-:S04]  /*29b0*/  HADD2.F32 R34, -RZ, R34.H0_H0 ;  /* 0x20000022ff227230 */ /* 0x010fc80000004100 */
[--C-:B------:R-:W-:Y:S02]  /*29c0*/  HADD2.F32 R36, -RZ, R37.reuse.H1_H1 ;  /* 0x30000025ff247230 */ /* 0x100fe40000004100 */
[----:B------:R-:W-:-:S05]  /*29d0*/  HADD2.F32 R37, -RZ, R37.H0_H0 ;  /* 0x20000025ff257230 */ /* 0x000fca0000004100 */
[----:B------:R-:W-:-:S05]  /*29e0*/  FMUL.FTZ R36, R36, R37 ;  /* 0x0000002524247220 */ /* 0x000fca0000410000 */
[----:B------:R-:W-:-:S05]  /*29f0*/  F2FP.F16.F32.PACK_AB R36, RZ, R36 ;  /* 0x00000024ff24723e */ /* 0x000fca00000000ff */
[----:B------:R-:W-:Y:S02]  /*2a00*/  HADD2.F32 R37, -RZ, R36.H0_H0 ;  /* 0x20000024ff257230 */ /* 0x000fe40000004100 */
[----:B------:R-:W0:Y:S03]  /*2a10*/  LDS.U16 R36, [R30] ;  /* 0x000000001e247984 */ /* 0x000e260000000400 */
[----:B------:R-:W-:Y:S01]  /*2a20*/  FADD.FTZ R26, R37, R26 ;  /* 0x0000001a251a7221 */ /* 0x000fe20000010000 */
[----:B0-----:R-:W-:-:S05]  /*2a30*/  HADD2.F32 R36, -RZ, R36.H0_H0 ;  /* 0x20000024ff247230 */ /* 0x001fca0000004100 */
[----:B------:R-:W-:-:S05]  /*2a40*/  F2FP.F16.F32.PACK_AB R36, R35, R36 ;  /* 0x000000242324723e */ /* 0x000fca00000000ff */
[--C-:B------:R-:W-:Y:S02]  /*2a50*/  HADD2.F32 R35, -RZ, R36.reuse.H1_H1 ;  /* 0x30000024ff237230 */ /* 0x100fe40000004100 */
[----:B------:R-:W-:-:S05]  /*2a60*/  HADD2.F32 R36, -RZ, R36.H0_H0 ;  /* 0x20000024ff247230 */ /* 0x000fca0000004100 */
[----:B------:R-:W-:-:S05]  /*2a70*/  FMUL.FTZ R35, R35, R36 ;  /* 0x0000002423237220 */ /* 0x000fca0000410000 */
[----:B------:R-:W-:-:S05]  /*2a80*/  F2FP.F16.F32.PACK_AB R35, RZ, R35 ;  /* 0x00000023ff23723e */ /* 0x000fca00000000ff */
[----:B------:R-:W-:-:S05]  /*2a90*/  HADD2.F32 R35, -RZ, R35.H0_H0 ;  /* 0x20000023ff237230 */ /* 0x000fca0000004100 */
[----:B------:R-:W-:Y:S02]  /*2aa0*/  FADD.FTZ R26, R26, R35 ;  /* 0x000000231a1a7221 */ /* 0x000fe40000010000 */
[----:B------:R-:W0:Y:S02]  /*2ab0*/  LDS.U16 R35, [R30+0x2] ;  /* 0x000002001e237984 */ /* 0x000e240000000400 */
[----:B0-----:R-:W-:-:S05]  /*2ac0*/  HADD2.F32 R35, -RZ, R35.H0_H0 ;  /* 0x20000023ff237230 */ /* 0x001fca0000004100 */
[----:B------:R-:W-:-:S05]  /*2ad0*/  F2FP.F16.F32.PACK_AB R35, R34, R35 ;  /* 0x000000232223723e */ /* 0x000fca00000000ff */
[--C-:B------:R-:W-:Y:S02]  /*2ae0*/  HADD2.F32 R34, -RZ, R35.reuse.H1_H1 ;  /* 0x30000023ff227230 */ /* 0x100fe40000004100 */
[----:B------:R-:W-:-:S05]  /*2af0*/  HADD2.F32 R35, -RZ, R35.H0_H0 ;  /* 0x20000023ff237230 */ /* 0x000fca0000004100 */
[----:B------:R-:W-:-:S05]  /*2b00*/  FMUL.FTZ R34, R34, R35 ;  /* 0x0000002322227220 */ /* 0x000fca0000410000 */
[----:B------:R-:W-:-:S05]  /*2b10*/  F2FP.F16.F32.PACK_AB R34, RZ, R34 ;  /* 0x00000022ff22723e */ /* 0x000fca00000000ff */
[----:B------:R-:W-:Y:S02]  /*2b20*/  HADD2.F32 R35, -RZ, R34.H0_H0 ;  /* 0x20000022ff237230 */ /* 0x000fe40000004100 */
[----:B------:R0:W1:Y:S03]  /*2b30*/  LDS.U16 R34, [R30+0x4] ;  /* 0x000004001e227984 */ /* 0x0000660000000400 */
[----:B------:R-:W-:Y:S01]  /*2b40*/  FADD.FTZ R26, R26, R35 ;  /* 0x000000231a1a7221 */ /* 0x000fe20000010000 */
[----:B-----5:R-:W-:Y:S01]  /*2b50*/  HADD2.F32 R35, -RZ, R32.H0_H0 ;  /* 0x20000020ff237230 */ /* 0x020fe20000004100 */
[----:B0-----:R-:W-:Y:S01]  /*2b60*/  IADD3 R30, R30, 0x8, RZ ;  /* 0x000000081e1e7810 */ /* 0x001fe20007ffe0ff */
        /* <DEDUP_REMOVED lines=9> */
.L_x_1301:
[----:B------:R-:W-:Y:S05]  /*2c00*/  BSYNC B2 ;  /* 0x0000000000027941 */ /* 0x000fea0003800000 */
.L_x_1300:
        /* <DEDUP_REMOVED lines=34> */
[----:B------:R-:W-:-:S05]  /*2e30*/  @P0 FMUL.FTZ R21, R30, R21 ;  /* 0x000000151e150220 */ /* 0x000fca0000410000 */
[----:B------:R-:W-:Y:S01]  /*2e40*/  @P0 F2FP.F16.F32.PACK_AB R20, RZ, R21 ;  /* 0x00000015ff14023e */ /* 0x000fe200000000ff */
[----:B------:R-:W-:-:S04]  /*2e50*/  HADD2.F32 R21, -RZ, R22.H0_H0 ;  /* 0x20000016ff157230 */ /* 0x000fc80000004100 */
[----:B------:R-:W-:Y:S02]  /*2e60*/  @P0 HADD2.F32 R23, -RZ, R20.H0_H0 ;  /* 0x20000014ff170230 */ /* 0x000fe40000004100 */
[----:B------:R-:W-:-:S04]  /*2e70*/  FADD.FTZ R26, R26, R21 ;  /* 0x000000151a1a7221 */ /* 0x000fc80000010000 */
[----:B------:R-:W-:-:S07]  /*2e80*/  @P0 FADD.FTZ R26, R26, R23 ;  /* 0x000000171a1a0221 */ /* 0x000fce0000010000 */
.L_x_1299:
[----:B------:R-:W-:Y:S05]  /*2e90*/  BSYNC B1 ;  /* 0x0000000000017941 */ /* 0x000fea0003800000 */
.L_x_1298:
[----:B------:R-:W-:Y:S02]  /*2ea0*/  F2FP.F16.F32.PACK_AB R26, RZ, R26 ;  /* 0x0000001aff1a723e */ /* 0x000fe400000000ff */
[C---:B------:R-:W-:Y:S01]  /*2eb0*/  LEA R20, R31.reuse, R13, 0x1 ;  /* 0x0000000d1f147211 */ /* 0x040fe200078e08ff */
[----:B------:R-:W-:-:S04]  /*2ec0*/  VIADD R31, R31, 0x1 ;  /* 0x000000011f1f7836 */ /* 0x000fc80000000000 */
[----:B------:R0:W-:Y:S01]  /*2ed0*/  STS.U16 [R20], R26 ;  /* 0x0000001a14007388 */ /* 0x0001e20000000400 */
[----:B------:R-:W-:-:S13]  /*2ee0*/  ISETP.GE.AND P0, PT, R31, R24, PT ;  /* 0x000000181f00720c */ /* 0x000fda0003f06270 */
[----:B0-----:R-:W-:Y:S05]  /*2ef0*/  @!P0 BRA `(.L_x_1303) ;  /* 0xfffffff400ec8947 */ /* 0x001fea000383ffff */
.L_x_1297:
[----:B------:R-:W-:Y:S05]  /*2f00*/  BSYNC B0 ;  /* 0x0000000000007941 */ /* 0x000fea0003800000 */
.L_x_1296:
        /* <DEDUP_REMOVED lines=26> */
.L_x_1312:
        /* <DEDUP_REMOVED lines=27> */
[----:B------:R-:W-:Y:S01]  /*3260*/  F2FP.F16.F32.PACK_AB R30, R28, R29 ;  /* 0x0000001d1c1e723e */ /* 0x000fe200000000ff */
[--C-:B------:R-:W-:Y:S01]  /*3270*/  HADD2.F32 R29, -RZ, R32.reuse.H1_H1 ;  /* 0x30000020ff1d7230 */ /* 0x100fe20000004100 */
[----:B------:R-:W-:Y:S01]  /*3280*/  F2FP.F16.F32.PACK_AB R33, RZ, R33 ;  /* 0x00000021ff21723e */ /* 0x000fe200000000ff */
[----:B------:R-:W-:Y:S02]  /*3290*/  HADD2.F32 R31, -RZ, R31.H0_H0 ;  /* 0x2000001fff1f7230 */ /* 0x000fe40000004100 */
[----:B------:R-:W-:Y:S02]  /*32a0*/  HADD2.F32 R32, -RZ, R32.H0_H0 ;  /* 0x20000020ff207230 */ /* 0x000fe40000004100 */
[----:B------:R-:W-:Y:S01]  /*32b0*/  HADD2.F32 R33, -RZ, R33.H0_H0 ;  /* 0x20000021ff217230 */ /* 0x000fe20000004100 */
[----:B------:R-:W-:Y:S01]  /*32c0*/  F2FP.F16.F32.PACK_AB R28, R31, R34 ;  /* 0x000000221f1c723e */ /* 0x000fe200000000ff */
[----:B------:R-:W-:-:S02]  /*32d0*/  HADD2.F32 R31, -RZ, R30.H1_H1 ;  /* 0x3000001eff1f7230 */ /* 0x000fc40000004100 */
[----:B------:R-:W-:Y:S01]  /*32e0*/  FMUL.FTZ R29, R29, R32 ;  /* 0x000000201d1d7220 */ /* 0x000fe20000410000 */
[----:B------:R-:W-:Y:S02]  /*32f0*/  HADD2.F32 R30, -RZ, R30.H0_H0 ;  /* 0x2000001eff1e7230 */ /* 0x000fe40000004100 */
[----:B------:R-:W-:Y:S01]  /*3300*/  FADD.FTZ R22, R33, R22 ;  /* 0x0000001621167221 */ /* 0x000fe20000010000 */
[--C-:B------:R-:W-:Y:S02]  /*3310*/  HADD2.F32 R32, -RZ, R28.reuse.H1_H1 ;  /* 0x3000001cff207230 */ /* 0x100fe40000004100 */
[----:B------:R-:W-:Y:S02]  /*3320*/  HADD2.F32 R33, -RZ, R28.H0_H0 ;  /* 0x2000001cff217230 */ /* 0x000fe40000004100 */
[----:B------:R-:W-:Y:S01]  /*3330*/  FMUL.FTZ R30, R31, R30 ;  /* 0x0000001e1f1e7220 */ /* 0x000fe20000410000 */
[----:B------:R-:W-:Y:S02]  /*3340*/  F2FP.F16.F32.PACK_AB R31, RZ, R29 ;  /* 0x0000001dff1f723e */ /* 0x000fe400000000ff */
[----:B------:R-:W2:Y:S01]  /*3350*/  LDS.U16 R29, [R18+0xa] ;  /* 0x00000a00121d7984 */ /* 0x000ea20000000400 */
[----:B------:R-:W-:Y:S01]  /*3360*/  FMUL.FTZ R32, R32, R33 ;  /* 0x0000002120207220 */ /* 0x000fe20000410000 */
[----:B------:R-:W-:Y:S01]  /*3370*/  F2FP.F16.F32.PACK_AB R28, RZ, R30 ;  /* 0x0000001eff1c723e */ /* 0x000fe200000000ff */
[----:B------:R-:W-:Y:S01]  /*3380*/  HADD2.F32 R31, -RZ, R31.H0_H0 ;  /* 0x2000001fff1f7230 */ /* 0x000fe20000004100 */
[----:B------:R-:W3:Y:S02]  /*3390*/  LDS.U16 R30, [R21+0xa] ;  /* 0x00000a00151e7984 */ /* 0x000ee40000000400 */
[----:B------:R-:W-:Y:S01]  /*33a0*/  F2FP.F16.F32.PACK_AB R32, RZ, R32 ;  /* 0x00000020ff20723e */ /* 0x000fe200000000ff */
[----:B0-----:R-:W-:-:S02]  /*33b0*/  HADD2.F32 R33, -RZ, R23.H0_H0 ;  /* 0x20000017ff217230 */ /* 0x001fc40000004100 */
[----:B------:R-:W-:Y:S01]  /*33c0*/  FADD.FTZ R22, R22, R31 ;  /* 0x0000001f16167221 */ /* 0x000fe20000010000 */
[----:B------:R-:W-:Y:S02]  /*33d0*/  HADD2.F32 R23, -RZ, R28.H0_H0 ;  /* 0x2000001cff177230 */ /* 0x000fe40000004100 */
[----:B-1----:R-:W-:Y:S01]  /*33e0*/  HADD2.F32 R26, -RZ, R26.H0_H0 ;  /* 0x2000001aff1a7230 */ /* 0x002fe20000004100 */
[----:B------:R-:W-:Y:S01]  /*33f0*/  LDS.U16 R28, [R18+0x10] ;  /* 0x00001000121c7984 */ /* 0x000fe20000000400 */
[----:B------:R-:W-:Y:S02]  /*3400*/  HADD2.F32 R31, -RZ, R32.H0_H0 ;  /* 0x20000020ff1f7230 */ /* 0x000fe40000004100 */
[----:B------:R-:W-:Y:S01]  /*3410*/  FADD.FTZ R22, R22, R23 ;  /* 0x0000001716167221 */ /* 0x000fe20000010000 */
[----:B------:R-:W-:Y:S01]  /*3420*/  F2FP.F16.F32.PACK_AB R33, R26, R33 ;  /* 0x000000211a21723e */ /* 0x000fe200000000ff */
[----:B------:R-:W0:Y:S02]  /*3430*/  LDS.U16 R32, [R18+0xc] ;  /* 0x00000c0012207984 */ /* 0x000e240000000400 */
[----:B------:R-:W-:-:S02]  /*3440*/  FADD.FTZ R31, R22, R31 ;  /* 0x0000001f161f7221 */ /* 0x000fc40000010000 */
[--C-:B------:R-:W-:Y:S01]  /*3450*/  HADD2.F32 R23, -RZ, R33.reuse.H1_H1 ;  /* 0x30000021ff177230 */ /* 0x100fe20000004100 */
[----:B------:R-:W1:Y:S01]  /*3460*/  LDS.U16 R22, [R18+0xe] ;  /* 0x00000e0012167984 */ /* 0x000e620000000400 */
[----:B------:R-:W-:-:S03]  /*3470*/  HADD2.F32 R26, -RZ, R33.H0_H0 ;  /* 0x20000021ff1a7230 */ /* 0x000fc60000004100 */
[----:B------:R-:W4:Y:S02]  /*3480*/  LDS.U16 R33, [R21+0xc] ;  /* 0x00000c0015217984 */ /* 0x000f240000000400 */
[----:B------:R-:W-:Y:S02]  /*3490*/  FMUL.FTZ R34, R23, R26 ;  /* 0x0000001a17227220 */ /* 0x000fe40000410000 */
[----:B------:R-:W5:Y:S03]  /*34a0*/  LDS.U16 R23, [R21+0x10] ;  /* 0x0000100015177984 */ /* 0x000f660000000400 */
[----:B------:R-:W-:Y:S01]  /*34b0*/  F2FP.F16.F32.PACK_AB R34, RZ, R34 ;  /* 0x00000022ff22723e */ /* 0x000fe200000000ff */
[----:B------:R-:W5:Y:S04]  /*34c0*/  LDS.U16 R26, [R21+0xe] ;  /* 0x00000e00151a7984 */ /* 0x000f680000000400 */
[----:B------:R-:W-:-:S02]  /*34d0*/  HADD2.F32 R34, -RZ, R34.H0_H0 ;  /* 0x20000022ff227230 */ /* 0x000fc40000004100 */
[----:B--2---:R-:W-:-:S03]  /*34e0*/  HADD2.F32 R35, -RZ, R29.H0_H0 ;  /* 0x2000001dff237230 */ /* 0x004fc60000004100 */
[----:B------:R-:W-:Y:S01]  /*34f0*/  FADD.FTZ R29, R31, R34 ;  /* 0x000000221f1d7221 */ /* 0x000fe20000010000 */
[----:B---3--:R-:W-:Y:S01]  /*3500*/  HADD2.F32 R30, -RZ, R30.H0_H0 ;  /* 0x2000001eff1e7230 */ /* 0x008fe20000004100 */
[----:B------:R-:W2:Y:S04]  /*3510*/  LDS.U16 R31, [R21+0x12] ;  /* 0x00001200151f7984 */ /* 0x000ea80000000400 */
[----:B------:R-:W-:Y:S02]  /*3520*/  F2FP.F16.F32.PACK_AB R34, R30, R35 ;  /* 0x000000231e22723e */ /* 0x000fe400000000ff */
[----:B------:R-:W3:Y:S01]  /*3530*/  LDS.U16 R30, [R18+0x12] ;  /* 0x00001200121e7984 */ /* 0x000ee20000000400 */
[----:B0-----:R-:W-:Y:S02]  /*3540*/  HADD2.F32 R32, -RZ, R32.H0_H0 ;  /* 0x20000020ff207230 */ /* 0x001fe40000004100 */
[----:B-1----:R-:W-:-:S02]  /*3550*/  HADD2.F32 R22, -RZ, R22.H0_H0 ;  /* 0x20000016ff167230 */ /* 0x002fc40000004100 */
[----:B----4-:R-:W-:Y:S02]  /*3560*/  HADD2.F32 R33, -RZ, R33.H0_H0 ;  /* 0x20000021ff217230 */ /* 0x010fe40000004100 */
[----:B-----5:R-:W-:-:S03]  /*3570*/  HADD2.F32 R35, -RZ, R23.H0_H0 ;  /* 0x20000017ff237230 */ /* 0x020fc60000004100 */
[----:B------:R-:W-:Y:S01]  /*3580*/  F2FP.F16.F32.PACK_AB R32, R33, R32 ;  /* 0x000000202120723e */ /* 0x000fe200000000ff */
[----:B------:R-:W-:Y:S02]  /*3590*/  HADD2.F32 R23, -RZ, R34.H1_H1 ;  /* 0x30000022ff177230 */ /* 0x000fe40000004100 */
[----:B------:R-:W-:Y:S02]  /*35a0*/  HADD2.F32 R33, -RZ, R26.H0_H0 ;  /* 0x2000001aff217230 */ /* 0x000fe40000004100 */
[----:B------:R-:W-:Y:S02]  /*35b0*/  HADD2.F32 R34, -RZ, R34.H0_H0 ;  /* 0x20000022ff227230 */ /* 0x000fe40000004100 */
[----:B------:R-:W-:Y:S01]  /*35c0*/  HADD2.F32 R26, -RZ, R28.H0_H0 ;  /* 0x2000001cff1a7230 */ /* 0x000fe20000004100 */
[----:B------:R-:W-:Y:S01]  /*35d0*/  F2FP.F16.F32.PACK_AB R28, R33, R22 ;  /* 0x00000016211c723e */ /* 0x000fe200000000ff */
[--C-:B------:R-:W-:Y:S02]  /*35e0*/  HADD2.F32 R33, -RZ, R32.reuse.H1_H1 ;  /* 0x30000020ff217230 */ /* 0x100fe40000004100 */
[----:B------:R-:W-:Y:S01]  /*35f0*/  FMUL.FTZ R34, R23, R34 ;  /* 0x0000002217227220 */ /* 0x000fe20000410000 */
[----:B------:R-:W0:Y:S01]  /*3600*/  LDS.U16 R22, [R21+0x14] ;  /* 0x0000140015167984 */ /* 0x000e220000000400 */
[----:B------:R-:W-:Y:S01]  /*3610*/  HADD2.F32 R32, -RZ, R32.H0_H0 ;  /* 0x20000020ff207230 */ /* 0x000fe20000004100 */
[----:B------:R-:W-:Y:S01]  /*3620*/  F2FP.F16.F32.PACK_AB R26, R35, R26 ;  /* 0x0000001a231a723e */ /* 0x000fe200000000ff */
[----:B--2---:R-:W-:Y:S01]  /*3630*/  HADD2.F32 R36, -RZ, R31.H0_H0 ;  /* 0x2000001fff247230 */ /* 0x004fe20000004100 */
[----:B------:R-:W1:Y:S01]  /*3640*/  LDS.U16 R23, [R18+0x14] ;  /* 0x0000140012177984 */ /* 0x000e620000000400 */
[----:B------:R-:W-:-:S02]  /*3650*/  HADD2.F32 R31, -RZ, R28.H1_H1 ;  /* 0x3000001cff1f7230 */ /* 0x000fc40000004100 */
[----:B------:R-:W-:Y:S01]  /*3660*/  FMUL.FTZ R33, R33, R32 ;  /* 0x0000002021217220 */ /* 0x000fe20000410000 */
[----:B------:R-:W-:Y:S01]  /*3670*/  F2FP.F16.F32.PACK_AB R32, RZ, R34 ;  /* 0x00000022ff20723e */ /* 0x000fe200000000ff */
[----:B------:R-:W-:Y:S02]  /*3680*/  HADD2.F32 R34, -RZ, R28.H0_H0 ;  /* 0x2000001cff227230 */ /* 0x000fe40000004100 */
[----:B---3--:R-:W-:Y:S01]  /*3690*/  HADD2.F32 R35, -RZ, R30.H0_H0 ;  /* 0x2000001eff237230 */ /* 0x008fe20000004100 */
[----:B------:R-:W-:Y:S01]  /*36a0*/  F2FP.F16.F32.PACK_AB R30, RZ, R33 ;  /* 0x00000021ff1e723e */ /* 0x000fe200000000ff */
[--C-:B------:R-:W-:Y:S02]  /*36b0*/  HADD2.F32 R33, -RZ, R26.reuse.H1_H1 ;  /* 0x3000001aff217230 */ /* 0x100fe40000004100 */
[----:B------:R-:W-:Y:S01]  /*36c0*/  FMUL.FTZ R31, R31, R34 ;  /* 0x000000221f1f7220 */ /* 0x000fe20000410000 */
[----:B------:R-:W-:Y:S01]  /*36d0*/  HADD2.F32 R26, -RZ, R26.H0_H0 ;  /* 0x2000001aff1a7230 */ /* 0x000fe20000004100 */
[----:B------:R-:W-:Y:S01]  /*36e0*/  F2FP.F16.F32.PACK_AB R28, R36, R35 ;  /* 0x00000023241c723e */ /* 0x000fe200000000ff */
[----:B------:R-:W-:Y:S01]  /*36f0*/  HADD2.F32 R32, -RZ, R32.H0_H0 ;  /* 0x20000020ff207230 */ /* 0x000fe20000004100 */
[----:B------:R-:W2:Y:S01]  /*3700*/  LDS.U16 R34, [R21+0x1e] ;  /* 0x00001e0015227984 */ /* 0x000ea20000000400 */
[----:B------:R-:W-:Y:S01]  /*3710*/  F2FP.F16.F32.PACK_AB R31, RZ, R31 ;  /* 0x0000001fff1f723e */ /* 0x000fe200000000ff */
[----:B------:R-:W-:Y:S01]  /*3720*/  FMUL.FTZ R33, R33, R26 ;  /* 0x0000001a21217220 */ /* 0x000fe20000410000 */
[----:B------:R-:W-:-:S02]  /*3730*/  HADD2.F32 R30, -RZ, R30.H0_H0 ;  /* 0x2000001eff1e7230 */ /* 0x000fc40000004100 */
[----:B------:R-:W-:Y:S01]  /*3740*/  FADD.FTZ R29, R29, R32 ;  /* 0x000000201d1d7221 */ /* 0x000fe20000010000 */
[--C-:B------:R-:W-:Y:S02]  /*3750*/  HADD2.F32 R32, -RZ, R28.reuse.H1_H1 ;  /* 0x3000001cff207230 */ /* 0x100fe40000004100 */
[----:B------:R-:W-:Y:S01]  /*3760*/  HADD2.F32 R35, -RZ, R28.H0_H0 ;  /* 0x2000001cff237230 */ /* 0x000fe20000004100 */
[----:B------:R-:W-:Y:S01]  /*3770*/  F2FP.F16.F32.PACK_AB R33, RZ, R33 ;  /* 0x00000021ff21723e */ /* 0x000fe200000000ff */
[----:B------:R-:W-:Y:S02]  /*3780*/  HADD2.F32 R26, -RZ, R31.H0_H0 ;  /* 0x2000001fff1a7230 */ /* 0x000fe40000004100 */
[----:B------:R-:W-:Y:S01]  /*3790*/  FADD.FTZ R29, R29, R30 ;  /* 0x0000001e1d1d7221 */ /* 0x000fe20000010000 */
[----:B------:R-:W3:Y:S01]  /*37a0*/  LDS.U16 R28, [R21+0x16] ;  /* 0x00001600151c7984 */ /* 0x000ee20000000400 */
[----:B------:R-:W-:Y:S01]  /*37b0*/  FMUL.FTZ R32, R32, R35 ;  /* 0x0000002320207220 */ /* 0x000fe20000410000 */
[----:B------:R-:W-:-:S02]  /*37c0*/  HADD2.F32 R30, -RZ, R33.H0_H0 ;  /* 0x20000021ff1e7230 */ /* 0x000fc40000004100 */
[----:B------:R-:W-:Y:S01]  /*37d0*/  FADD.FTZ R29, R29, R26 ;  /* 0x0000001a1d1d7221 */ /* 0x000fe20000010000 */
[----:B------:R-:W4:Y:S01]  /*37e0*/  LDS.U16 R33, [R18+0x1e] ;  /* 0x00001e0012217984 */ /* 0x000f220000000400 */
[----:B------:R-:W-:Y:S02]  /*37f0*/  F2FP.F16.F32.PACK_AB R32, RZ, R32 ;  /* 0x00000020ff20723e */ /* 0x000fe400000000ff */
[----:B------:R-:W-:Y:S01]  /*3800*/  FADD.FTZ R35, R29, R30 ;  /* 0x0000001e1d237221 */ /* 0x000fe20000010000 */
[----:B------:R-:W5:Y:S02]  /*3810*/  LDS.U16 R26, [R18+0x16] ;  /* 0x00001600121a7984 */ /* 0x000f640000000400 */
[----:B------:R-:W-:Y:S02]  /*3820*/  HADD2.F32 R32, -RZ, R32.H0_H0 ;  /* 0x20000020ff207230 */ /* 0x000fe40000004100 */
[----:B------:R-:W5:Y:S01]  /*3830*/  LDS.U16 R30, [R21+0x18] ;  /* 0x00001800151e7984 */ /* 0x000f620000000400 */
[----:B0-----:R-:W-:-:S02]  /*3840*/  HADD2.F32 R22, -RZ, R22.H0_H0 ;  /* 0x20000016ff167230 */ /* 0x001fc40000004100 */
[----:B-1----:R-:W-:Y:S01]  /*3850*/  HADD2.F32 R23, -RZ, R23.H0_H0 ;  /* 0x20000017ff177230 */ /* 0x002fe20000004100 */
[----:B------:R-:W0:Y:S01]  /*3860*/  LDS.U16 R29, [R21+0x1a] ;  /* 0x00001a00151d7984 */ /* 0x000e220000000400 */
[----:B------:R-:W-:-:S03]  /*3870*/  FADD.FTZ R35, R35, R32 ;  /* 0x0000002023237221 */ /* 0x000fc60000010000 */
[----:B------:R-:W-:Y:S01]  /*3880*/  F2FP.F16.F32.PACK_AB R31, R22, R23 ;  /* 0x00000017161f723e */ /* 0x000fe200000000ff */
[----:B------:R-:W1:Y:S04]  /*3890*/  LDS.U16 R32, [R21+0x1c] ;  /* 0x00001c0015207984 */ /* 0x000e680000000400 */
[----:B------:R-:W1:Y:S01]  /*38a0*/  LDS.U16 R23, [R18+0x18] ;  /* 0x0000180012177984 */ /* 0x000e620000000400 */
[--C-:B------:R-:W-:Y:S02]  /*38b0*/  HADD2.F32 R36, -RZ, R31.reuse.H1_H1 ;  /* 0x3000001fff247230 */ /* 0x100fe40000004100 */
[----:B------:R-:W-:Y:S01]  /*38c0*/  HADD2.F32 R31, -RZ, R31.H0_H0 ;  /* 0x2000001fff1f7230 */ /* 0x000fe20000004100 */
[----:B------:R-:W1:Y:S01]  /*38d0*/  LDS.U16 R22, [R18+0x1a] ;  /* 0x00001a0012167984 */ /* 0x000e620000000400 */
[----:B--2---:R-:W-:-:S03]  /*38e0*/  HADD2.F32 R34, -RZ, R34.H0_H0 ;  /* 0x20000022ff227230 */ /* 0x004fc60000004100 */
[----:B------:R-:W-:Y:S02]  /*38f0*/  FMUL.FTZ R36, R36, R31 ;  /* 0x0000001f24247220 */ /* 0x000fe40000410000 */
[----:B------:R2:W2:Y:S03]  /*3900*/  LDS.U16 R31, [R18+0x1c] ;  /* 0x00001c00121f7984 */ /* 0x0004a60000000400 */
[----:B------:R-:W-:Y:S01]  /*3910*/  F2FP.F16.F32.PACK_AB R36, RZ, R36 ;  /* 0x00000024ff24723e */ /* 0x000fe200000000ff */
[----:B---3--:R-:W-:Y:S02]  /*3920*/  HADD2.F32 R37, -RZ, R28.H0_H0 ;  /* 0x2000001cff257230 */ /* 0x008fe40000004100 */
[----:B----4-:R-:W-:Y:S02]  /*3930*/  HADD2.F32 R33, -RZ, R33.H0_H0 ;  /* 0x20000021ff217230 */ /* 0x010fe40000004100 */
[----:B------:R-:W-:-:S02]  /*3940*/  HADD2.F32 R36, -RZ, R36.H0_H0 ;  /* 0x20000024ff247230 */ /* 0x000fc40000004100 */
[----:B-----5:R-:W-:Y:S01]  /*3950*/  HADD2.F32 R26, -RZ, R26.H0_H0 ;  /* 0x2000001aff1a7230 */ /* 0x020fe20000004100 */
[----:B------:R-:W-:Y:S02]  /*3960*/  F2FP.F16.F32.PACK_AB R33, R34, R33 ;  /* 0x000000212221723e */ /* 0x000fe400000000ff */
[----:B------:R-:W-:Y:S01]  /*3970*/  FADD.FTZ R35, R35, R36 ;  /* 0x0000002423237221 */ /* 0x000fe20000010000 */
[----:B------:R-:W-:Y:S01]  /*3980*/  HADD2.F32 R30, -RZ, R30.H0_H0 ;  /* 0x2000001eff1e7230 */ /* 0x000fe20000004100 */
[----:B------:R-:W-:Y:S01]  /*3990*/  F2FP.F16.F32.PACK_AB R26, R37, R26 ;  /* 0x0000001a251a723e */ /* 0x000fe200000000ff */
[----:B------:R-:W-:Y:S02]  /*39a0*/  HADD2.F32 R28, -RZ, R33.H0_H0 ;  /* 0x20000021ff1c7230 */ /* 0x000fe40000004100 */
[----:B0-----:R-:W-:Y:S02]  /*39b0*/  HADD2.F32 R29, -RZ, R29.H0_H0 ;  /* 0x2000001dff1d7230 */ /* 0x001fe40000004100 */
[----:B-1----:R-:W-:-:S02]  /*39c0*/  HADD2.F32 R32, -RZ, R32.H0_H0 ;  /* 0x20000020ff207230 */ /* 0x002fc40000004100 */
[----:B------:R-:W-:Y:S02]  /*39d0*/  HADD2.F32 R23, -RZ, R23.H0_H0 ;  /* 0x20000017ff177230 */ /* 0x000fe40000004100 */
[----:B------:R-:W-:-:S03]  /*39e0*/  HADD2.F32 R22, -RZ, R22.H0_H0 ;  /* 0x20000016ff167230 */ /* 0x000fc60000004100 */
[----:B------:R-:W-:Y:S01]  /*39f0*/  F2FP.F16.F32.PACK_AB R21, R30, R23 ;  /* 0x000000171e15723e */ /* 0x000fe200000000ff */
[--C-:B------:R-:W-:Y:S01]  /*3a00*/  HADD2.F32 R23, -RZ, R26.reuse.H0_H0 ;  /* 0x2000001aff177230 */ /* 0x100fe20000004100 */
[----:B--2---:R-:W-:Y:S01]  /*3a10*/  F2FP.F16.F32.PACK_AB R18, R29, R22 ;  /* 0x000000161d12723e */ /* 0x004fe200000000ff */
[----:B------:R-:W-:Y:S02]  /*3a20*/  HADD2.F32 R22, -RZ, R26.H1_H1 ;  /* 0x3000001aff167230 */ /* 0x000fe40000004100 */
[----:B------:R-:W-:Y:S02]  /*3a30*/  HADD2.F32 R31, -RZ, R31.H0_H0 ;  /* 0x2000001fff1f7230 */ /* 0x000fe40000004100 */
[--C-:B------:R-:W-:Y:S02]  /*3a40*/  HADD2.F32 R29, -RZ, R21.reuse.H0_H0 ;  /* 0x20000015ff1d7230 */ /* 0x100fe40000004100 */
[----:B------:R-:W-:Y:S01]  /*3a50*/  FMUL.FTZ R23, R22, R23 ;  /* 0x0000001716177220 */ /* 0x000fe20000410000 */
[----:B------:R-:W-:Y:S01]  /*3a60*/  HADD2.F32 R22, -RZ, R21.H1_H1 ;  /* 0x30000015ff167230 */ /* 0x000fe20000004100 */
[----:B------:R-:W-:Y:S01]  /*3a70*/  F2FP.F16.F32.PACK_AB R21, R32, R31 ;  /* 0x0000001f2015723e */ /* 0x000fe200000000ff */
[----:B------:R-:W-:-:S02]  /*3a80*/  HADD2.F32 R26, -RZ, R18.H1_H1 ;  /* 0x30000012ff1a7230 */ /* 0x000fc40000004100 */
[----:B------:R-:W-:Y:S01]  /*3a90*/  HADD2.F32 R31, -RZ, R18.H0_H0 ;  /* 0x20000012ff1f7230 */ /* 0x000fe20000004100 */
[----:B------:R-:W-:Y:S01]  /*3aa0*/  F2FP.F16.F32.PACK_AB R23, RZ, R23 ;  /* 0x00000017ff17723e */ /* 0x000fe200000000ff */
[----:B------:R-:W-:-:S03]  /*3ab0*/  FMUL.FTZ R29, R22, R29 ;  /* 0x0000001d161d7220 */ /* 0x000fc60000410000 */
[----:B------:R-:W-:Y:S01]  /*3ac0*/  FMUL.FTZ R18, R26, R31 ;  /* 0x0000001f1a127220 */ /* 0x000fe20000410000 */
[----:B------:R-:W-:Y:S01]  /*3ad0*/  HADD2.F32 R22, -RZ, R23.H0_H0 ;  /* 0x20000017ff167230 */ /* 0x000fe20000004100 */
[----:B------:R-:W-:Y:S01]  /*3ae0*/  F2FP.F16.F32.PACK_AB R29, RZ, R29 ;  /* 0x0000001dff1d723e */ /* 0x000fe200000000ff */
[--C-:B------:R-:W-:Y:S02]  /*3af0*/  HADD2.F32 R23, -RZ, R21.reuse.H1_H1 ;  /* 0x30000015ff177230 */ /* 0x100fe40000004100 */
[----:B------:R-:W-:Y:S01]  /*3b00*/  HADD2.F32 R26, -RZ, R21.H0_H0 ;  /* 0x20000015ff1a7230 */ /* 0x000fe20000004100 */
[----:B------:R-:W-:Y:S01]  /*3b10*/  F2FP.F16.F32.PACK_AB R18, RZ, R18 ;  /* 0x00000012ff12723e */ /* 0x000fe200000000ff */
[----:B------:R-:W-:Y:S02]  /*3b20*/  HADD2.F32 R21, -RZ, R33.H1_H1 ;  /* 0x30000021ff157230 */ /* 0x000fe40000004100 */
[----:B------:R-:W-:Y:S01]  /*3b30*/  FADD.FTZ R22, R35, R22 ;  /* 0x0000001623167221 */ /* 0x000fe20000010000 */
[----:B------:R-:W-:-:S02]  /*3b40*/  HADD2.F32 R29, -RZ, R29.H0_H0 ;  /* 0x2000001dff1d7230 */ /* 0x000fc40000004100 */
[----:B------:R-:W-:Y:S01]  /*3b50*/  FMUL.FTZ R23, R23, R26 ;  /* 0x0000001a17177220 */ /* 0x000fe20000410000 */
[----:B------:R-:W-:Y:S01]  /*3b60*/  FMUL.FTZ R28, R21, R28 ;  /* 0x0000001c151c7220 */ /* 0x000fe20000410000 */
[----:B------:R-:W-:Y:S02]  /*3b70*/  HADD2.F32 R21, -RZ, R18.H0_H0 ;  /* 0x20000012ff157230 */ /* 0x000fe40000004100 */
[----:B------:R-:W-:Y:S01]  /*3b80*/  FADD.FTZ R22, R22, R29 ;  /* 0x0000001d16167221 */ /* 0x000fe20000010000 */
[----:B------:R-:W-:Y:S02]  /*3b90*/  F2FP.F16.F32.PACK_AB R23, RZ, R23 ;  /* 0x00000017ff17723e */ /* 0x000fe400000000ff */
[----:B------:R-:W-:Y:S01]  /*3ba0*/  F2FP.F16.F32.PACK_AB R28, RZ, R28 ;  /* 0x0000001cff1c723e */ /* 0x000fe200000000ff */
[----:B------:R-:W-:Y:S02]  /*3bb0*/  FADD.FTZ R21, R22, R21 ;  /* 0x0000001516157221 */ /* 0x000fe40000010000 */
[----:B------:R-:W-:-:S02]  /*3bc0*/  HADD2.F32 R18, -RZ, R23.H0_H0 ;  /* 0x20000017ff127230 */ /* 0x000fc40000004100 */
[----:B------:R-:W-:-:S03]  /*3bd0*/  HADD2.F32 R23, -RZ, R28.H0_H0 ;  /* 0x2000001cff177230 */ /* 0x000fc60000004100 */
[----:B------:R-:W-:-:S04]  /*3be0*/  FADD.FTZ R18, R21, R18 ;  /* 0x0000001215127221 */ /* 0x000fc80000010000 */
[----:B------:R-:W-:Y:S01]  /*3bf0*/  FADD.FTZ R22, R18, R23 ;  /* 0x0000001712167221 */ /* 0x000fe20000010000 */
[----:B------:R-:W-:Y:S06]  /*3c00*/  @P3 BRA `(.L_x_1312) ;  /* 0xfffffff400283947 */ /* 0x000fec000383ffff */
.L_x_1311:
[----:B------:R-:W-:Y:S05]  /*3c10*/  BSYNC B3 ;  /* 0x0000000000037941 */ /* 0x000fea0003800000 */
.L_x_1310:
[----:B------:R-:W-:Y:S01]  /*3c20*/  ISETP.GT.AND P3, PT, R20, 0x4, PT ;  /* 0x000000041400780c */ /* 0x000fe20003f64270 */
[----:B------:R-:W-:-:S12]  /*3c30*/  BSSY B3, `(.L_x_1313) ;  /* 0x000005f000037945 */ /* 0x000fd80003800000 */
[----:B------:R-:W-:Y:S05]  /*3c40*/  @!P3 BRA `(.L_x_1314) ;  /* 0x000000040074b947 */ /* 0x000fea0003800000 */
[C---:B------:R-:W-:Y:S01]  /*3c50*/  IMAD R26, R19.reuse, 0x2, R12 ;  /* 0x00000002131a7824 */ /* 0x040fe200078e020c */
[C---:B------:R-:W-:Y:S02]  /*3c60*/  LEA R23, R19.reuse, R13, 0x1 ;  /* 0x0000000d13177211 */ /* 0x040fe400078e08ff */
[----:B------:R-:W-:Y:S02]  /*3c70*/  PLOP3.LUT P0, PT, PT, PT, PT, 0x8, 0x0 ;  /* 0x000000000000781c */ /* 0x000fe40003f0e170 */
        /* <DEDUP_REMOVED lines=21> */
[--C-:B------:R-:W-:Y:S02]  /*3dd0*/  HADD2.F32 R21, -RZ, R30.reuse.H1_H1 ;  /* 0x3000001eff157230 */ /* 0x100fe40000004100 */
[----:B------:R-:W-:Y:S01]  /*3de0*/  HADD2.F32 R30, -RZ, R30.H0_H0 ;  /* 0x2000001eff1e7230 */ /* 0x000fe20000004100 */
[----:B------:R-:W-:Y:S01]  /*3df0*/  F2FP.F16.F32.PACK_AB R31, R28, R29 ;  /* 0x0000001d1c1f723e */ /* 0x000fe200000000ff */
[----:B------:R-:W-:Y:S01]  /*3e00*/  HADD2.F32 R33, -RZ, R33.H0_H0 ;  /* 0x20000021ff217230 */ /* 0x000fe20000004100 */
[----:B------:R-:W-:Y:S01]  /*3e10*/  F2FP.F16.F32.PACK_AB R18, RZ, R18 ;  /* 0x00000012ff12723e */ /* 0x000fe200000000ff */
[----:B------:R-:W0:Y:S01]  /*3e20*/  LDS.U16 R28, [R26+0xa] ;  /* 0x00000a001a1c7984 */ /* 0x000e220000000400 */
[----:B------:R-:W-:Y:S01]  /*3e30*/  FMUL.FTZ R21, R21, R30 ;  /* 0x0000001e15157220 */ /* 0x000fe20000410000 */
[----:B------:R-:W-:-:S02]  /*3e40*/  HADD2.F32 R36, -RZ, R31.H1_H1 ;  /* 0x3000001fff247230 */ /* 0x000fc40000004100 */
[----:B------:R-:W-:Y:S01]  /*3e50*/  HADD2.F32 R35, -RZ, R18.H0_H0 ;  /* 0x20000012ff237230 */ /* 0x000fe20000004100 */
[----:B------:R-:W1:Y:S01]  /*3e60*/  LDS.U16 R29, [R23+0xa] ;  /* 0x00000a00171d7984 */ /* 0x000e620000000400 */
[----:B------:R-:W-:Y:S01]  /*3e70*/  F2FP.F16.F32.PACK_AB R30, RZ, R21 ;  /* 0x00000015ff1e723e */ /* 0x000fe200000000ff */
[----:B------:R-:W-:Y:S02]  /*3e80*/  HADD2.F32 R31, -RZ, R31.H0_H0 ;  /* 0x2000001fff1f7230 */ /* 0x000fe40000004100 */
[----:B------:R-:W2:Y:S01]  /*3e90*/  LDS.U16 R21, [R26+0x6] ;  /* 0x000006001a157984 */ /* 0x000ea20000000400 */
[----:B------:R-:W-:Y:S01]  /*3ea0*/  FADD.FTZ R35, R22, R35 ;  /* 0x0000002316237221 */ /* 0x000fe20000010000 */
[----:B------:R-:W-:Y:S02]  /*3eb0*/  HADD2.F32 R32, -RZ, R30.H0_H0 ;  /* 0x2000001eff207230 */ /* 0x000fe40000004100 */
[----:B------:R-:W-:Y:S01]  /*3ec0*/  FMUL.FTZ R36, R36, R31 ;  /* 0x0000001f24247220 */ /* 0x000fe20000410000 */
[----:B------:R-:W3:Y:S01]  /*3ed0*/  LDS.U16 R18, [R23+0x6] ;  /* 0x0000060017127984 */ /* 0x000ee20000000400 */
[----:B------:R-:W-:-:S02]  /*3ee0*/  HADD2.F32 R34, -RZ, R34.H0_H0 ;  /* 0x20000022ff227230 */ /* 0x000fc40000004100 */
[----:B------:R-:W-:Y:S01]  /*3ef0*/  FADD.FTZ R35, R35, R32 ;  /* 0x0000002023237221 */ /* 0x000fe20000010000 */
[----:B------:R-:W4:Y:S01]  /*3f00*/  LDS.U16 R22, [R26+0x8] ;  /* 0x000008001a167984 */ /* 0x000f220000000400 */
[----:B------:R-:W-:Y:S02]  /*3f10*/  F2FP.F16.F32.PACK_AB R36, RZ, R36 ;  /* 0x00000024ff24723e */ /* 0x000fe400000000ff */
[----:B------:R-:W-:Y:S01]  /*3f20*/  F2FP.F16.F32.PACK_AB R33, R34, R33 ;  /* 0x000000212221723e */ /* 0x000fe200000000ff */
[----:B------:R-:W5:Y:S02]  /*3f30*/  LDS.U16 R30, [R23+0x8] ;  /* 0x00000800171e7984 */ /* 0x000f640000000400 */
[----:B------:R-:W-:Y:S02]  /*3f40*/  HADD2.F32 R36, -RZ, R36.H0_H0 ;  /* 0x20000024ff247230 */ /* 0x000fe40000004100 */
[----:B------:R-:W5:Y:S03]  /*3f50*/  LDS.U16 R31, [R26+0xc] ;  /* 0x00000c001a1f7984 */ /* 0x000f660000000400 */
[----:B------:R-:W-:Y:S01]  /*3f60*/  FADD.FTZ R35, R35, R36 ;  /* 0x0000002423237221 */ /* 0x000fe20000010000 */
[----:B------:R5:W5:Y:S01]  /*3f70*/  LDS.U16 R32, [R23+0xc] ;  /* 0x00000c0017207984 */ /* 0x000b620000000400 */
[----:B0-----:R-:W-:-:S02]  /*3f80*/  HADD2.F32 R28, -RZ, R28.H0_H0 ;  /* 0x2000001cff1c7230 */ /* 0x001fc40000004100 */
[----:B-1----:R-:W-:Y:S02]  /*3f90*/  HADD2.F32 R29, -RZ, R29.H0_H0 ;  /* 0x2000001dff1d7230 */ /* 0x002fe40000004100 */
[----:B--2---:R-:W-:Y:S02]  /*3fa0*/  HADD2.F32 R21, -RZ, R21.H0_H0 ;  /* 0x20000015ff157230 */ /* 0x004fe40000004100 */
[----:B---3--:R-:W-:Y:S02]  /*3fb0*/  HADD2.F32 R18, -RZ, R18.H0_H0 ;  /* 0x20000012ff127230 */ /* 0x008fe40000004100 */
[----:B----4-:R-:W-:-:S03]  /*3fc0*/  HADD2.F32 R22, -RZ, R22.H0_H0 ;  /* 0x20000016ff167230 */ /* 0x010fc60000004100 */
[----:B------:R-:W-:Y:S01]  /*3fd0*/  F2FP.F16.F32.PACK_AB R18, R18, R21 ;  /* 0x000000151212723e */ /* 0x000fe200000000ff */
[----:B-----5:R-:W-:-:S04]  /*3fe0*/  HADD2.F32 R21, -RZ, R30.H0_H0 ;  /* 0x2000001eff157230 */ /* 0x020fc80000004100 */
[--C-:B------:R-:W-:Y:S02]  /*3ff0*/  HADD2.F32 R23, -RZ, R18.reuse.H1_H1 ;  /* 0x30000012ff177230 */ /* 0x100fe40000004100 */
[----:B------:R-:W-:Y:S01]  /*4000*/  HADD2.F32 R18, -RZ, R18.H0_H0 ;  /* 0x20000012ff127230 */ /* 0x000fe20000004100 */
[----:B------:R-:W-:Y:S01]  /*4010*/  F2FP.F16.F32.PACK_AB R22, R21, R22 ;  /* 0x000000161516723e */ /* 0x000fe200000000ff */
[----:B------:R-:W-:Y:S01]  /*4020*/  HADD2.F32 R31, -RZ, R31.H0_H0 ;  /* 0x2000001fff1f7230 */ /* 0x000fe20000004100 */
[----:B------:R-:W-:Y:S01]  /*4030*/  F2FP.F16.F32.PACK_AB R21, R29, R28 ;  /* 0x0000001c1d15723e */ /* 0x000fe200000000ff */
[----:B------:R-:W-:Y:S02]  /*4040*/  HADD2.F32 R32, -RZ, R32.H0_H0 ;  /* 0x20000020ff207230 */ /* 0x000fe40000004100 */
[----:B------:R-:W-:Y:S01]  /*4050*/  FMUL.FTZ R26, R23, R18 ;  /* 0x00000012171a7220 */ /* 0x000fe20000410000 */
[--C-:B------:R-:W-:Y:S02]  /*4060*/  HADD2.F32 R23, -RZ, R22.reuse.H1_H1 ;  /* 0x30000016ff177230 */ /* 0x100fe40000004100 */
[----:B------:R-:W-:Y:S01]  /*4070*/  HADD2.F32 R22, -RZ, R22.H0_H0 ;  /* 0x20000016ff167230 */ /* 0x000fe20000004100 */
[----:B------:R-:W-:Y:S01]  /*4080*/  F2FP.F16.F32.PACK_AB R18, R32, R31 ;  /* 0x0000001f2012723e */ /* 0x000fe200000000ff */
[--C-:B------:R-:W-:Y:S01]  /*4090*/  HADD2.F32 R28, -RZ, R21.reuse.H1_H1 ;  /* 0x30000015ff1c7230 */ /* 0x100fe20000004100 */
[----:B------:R-:W-:Y:S01]  /*40a0*/  F2FP.F16.F32.PACK_AB R26, RZ, R26 ;  /* 0x0000001aff1a723e */ /* 0x000fe200000000ff */
[----:B------:R-:W-:-:S02]  /*40b0*/  HADD2.F32 R21, -RZ, R21.H0_H0 ;  /* 0x20000015ff157230 */ /* 0x000fc40000004100 */
[----:B------:R-:W-:Y:S01]  /*40c0*/  FMUL.FTZ R22, R23, R22 ;  /* 0x0000001617167220 */ /* 0x000fe20000410000 */
[--C-:B------:R-:W-:Y:S02]  /*40d0*/  HADD2.F32 R23, -RZ, R18.reuse.H1_H1 ;  /* 0x30000012ff177230 */ /* 0x100fe40000004100 */
[----:B------:R-:W-:Y:S02]  /*40e0*/  HADD2.F32 R18, -RZ, R18.H0_H0 ;  /* 0x20000012ff127230 */ /* 0x000fe40000004100 */
[----:B------:R-:W-:Y:S01]  /*40f0*/  FMUL.FTZ R21, R28, R21 ;  /* 0x000000151c157220 */ /* 0x000fe20000410000 */
[----:B------:R-:W-:Y:S01]  /*4100*/  F2FP.F16.F32.PACK_AB R22, RZ, R22 ;  /* 0x00000016ff16723e */ /* 0x000fe200000000ff */
[----:B------:R-:W-:Y:S02]  /*4110*/  HADD2.F32 R26, -RZ, R26.H0_H0 ;  /* 0x2000001aff1a7230 */ /* 0x000fe40000004100 */
[--C-:B------:R-:W-:Y:S02]  /*4120*/  HADD2.F32 R28, -RZ, R33.reuse.H1_H1 ;  /* 0x30000021ff1c7230 */ /* 0x100fe40000004100 */
[----:B------:R-:W-:Y:S01]  /*4130*/  FMUL.FTZ R23, R23, R18 ;  /* 0x0000001217177220 */ /* 0x000fe20000410000 */
[----:B------:R-:W-:Y:S01]  /*4140*/  HADD2.F32 R33, -RZ, R33.H0_H0 ;  /* 0x20000021ff217230 */ /* 0x000fe20000004100 */
[----:B------:R-:W-:Y:S01]  /*4150*/  F2FP.F16.F32.PACK_AB R18, RZ, R21 ;  /* 0x00000015ff12723e */ /* 0x000fe200000000ff */
[----:B------:R-:W-:-:S02]  /*4160*/  HADD2.F32 R21, -RZ, R22.H0_H0 ;  /* 0x20000016ff157230 */ /* 0x000fc40000004100 */
[----:B------:R-:W-:Y:S01]  /*4170*/  FADD.FTZ R26, R35, R26 ;  /* 0x0000001a231a7221 */ /* 0x000fe20000010000 */
[----:B------:R-:W-:Y:S01]  /*4180*/  F2FP.F16.F32.PACK_AB R23, RZ, R23 ;  /* 0x00000017ff17723e */ /* 0x000fe200000000ff */
[----:B------:R-:W-:Y:S01]  /*4190*/  FMUL.FTZ R28, R28, R33 ;  /* 0x000000211c1c7220 */ /* 0x000fe20000410000 */
[----:B------:R-:W-:Y:S02]  /*41a0*/  HADD2.F32 R18, -RZ, R18.H0_H0 ;  /* 0x20000012ff127230 */ /* 0x000fe40000004100 */
[----:B------:R-:W-:Y:S01]  /*41b0*/  FADD.FTZ R21, R26, R21 ;  /* 0x000000151a157221 */ /* 0x000fe20000010000 */
[----:B------:R-:W-:Y:S01]  /*41c0*/  HADD2.F32 R23, -RZ, R23.H0_H0 ;  /* 0x20000017ff177230 */ /* 0x000fe20000004100 */
[----:B------:R-:W-:Y:S02]  /*41d0*/  F2FP.F16.F32.PACK_AB R28, RZ, R28 ;  /* 0x0000001cff1c723e */ /* 0x000fe400000000ff */
[----:B------:R-:W-:-:S03]  /*41e0*/  FADD.FTZ R18, R21, R18 ;  /* 0x0000001215127221 */ /* 0x000fc60000010000 */
[----:B------:R-:W-:Y:S02]  /*41f0*/  HADD2.F32 R21, -RZ, R28.H0_H0 ;  /* 0x2000001cff157230 */ /* 0x000fe40000004100 */
[----:B------:R-:W-:-:S04]  /*4200*/  FADD.FTZ R18, R18, R23 ;  /* 0x0000001712127221 */ /* 0x000fc80000010000 */
[----:B------:R-:W-:-:S07]  /*4210*/  FADD.FTZ R22, R18, R21 ;  /* 0x0000001512167221 */ /* 0x000fce0000010000 */
.L_x_1314:
[----:B------:R-:W-:Y:S05]  /*4220*/  BSYNC B3 ;  /* 0x0000000000037941 */ /* 0x000fea0003800000 */
.L_x_1313:
[----:B------:R-:W-:-:S13]  /*4230*/  ISETP.NE.OR P0, PT, R20, RZ, P0 ;  /* 0x000000ff1400720c */ /* 0x000fda0000705670 */
[----:B------:R-:W-:Y:S05]  /*4240*/  @!P0 BREAK B0 ;  /* 0x0000000000008942 */ /* 0x000fea0003800000 */
[----:B------:R-:W-:Y:S05]  /*4250*/  @!P0 BRA `(.L_x_1307) ;  /* 0x0000000000cc8947 */ /* 0x000fea0003800000 */
.L_x_1309:
[----:B------:R-:W-:Y:S05]  /*4260*/  BSYNC B0 ;  /* 0x0000000000007941 */ /* 0x000fea0003800000 */
.L_x_1308:
        /* <DEDUP_REMOVED lines=11> */
[----:B------:R5:W5:Y:S04]  /*4320*/  LDS.U16 R23, [R32+0x6] ;  /* 0x0000060020177984 */ /* 0x000b680000000400 */
        /* <DEDUP_REMOVED lines=17> */
[----:B------:R-:W-:-:S03]  /*4440*/  HADD2.F32 R26, -RZ, R26.H0_H0 ;  /* 0x2000001aff1a7230 */ /* 0x000fc60000004100 */
[----:B------:R-:W-:Y:S01]  /*4450*/  FMUL.FTZ R18, R18, R21 ;  /* 0x0000001512127220 */ /* 0x000fe20000410000 */
[--C-:B------:R-:W-:Y:S01]  /*4460*/  HADD2.F32 R21, -RZ, R31.reuse.H1_H1 ;  /* 0x3000001fff157230 */ /* 0x100fe20000004100 */
[----:B------:R-:W-:Y:S01]  /*4470*/  F2FP.F16.F32.PACK_AB R23, R26, R23 ;  /* 0x000000171a17723e */ /* 0x000fe200000000ff */
[----:B------:R-:W-:Y:S02]  /*4480*/  HADD2.F32 R26, -RZ, R31.H0_H0 ;  /* 0x2000001fff1a7230 */ /* 0x000fe40000004100 */
[----:B------:R-:W-:Y:S02]  /*4490*/  F2FP.F16.F32.PACK_AB R18, RZ, R18 ;  /* 0x00000012ff12723e */ /* 0x000fe400000000ff */
[--C-:B------:R-:W-:Y:S02]  /*44a0*/  HADD2.F32 R29, -RZ, R23.reuse.H1_H1 ;  /* 0x30000017ff1d7230 */ /* 0x100fe40000004100 */
[----:B------:R-:W-:Y:S01]  /*44b0*/  FMUL.FTZ R26, R21, R26 ;  /* 0x0000001a151a7220 */ /* 0x000fe20000410000 */
[----:B------:R-:W-:-:S02]  /*44c0*/  HADD2.F32 R30, -RZ, R23.H0_H0 ;  /* 0x20000017ff1e7230 */ /* 0x000fc40000004100 */
[----:B------:R-:W-:Y:S02]  /*44d0*/  HADD2.F32 R21, -RZ, R28.H0_H0 ;  /* 0x2000001cff157230 */ /* 0x000fe40000004100 */
        /* <DEDUP_REMOVED lines=11> */
.L_x_1307:
[----:B------:R-:W-:Y:S05]  /*4590*/  BSYNC B1 ;  /* 0x0000000000017941 */ /* 0x000fea0003800000 */
.L_x_1306:
[----:B------:R-:W-:-:S13]  /*45a0*/  ISETP.NE.AND P0, PT, R2, RZ, PT ;  /* 0x000000ff0200720c */ /* 0x000fda0003f05270 */
[----:B------:R-:W-:Y:S05]  /*45b0*/  @!P0 BRA `(.L_x_1305) ;  /* 0x00000000009c8947 */ /* 0x000fea0003800000 */
[C---:B------:R-:W-:Y:S01]  /*45c0*/  IMAD R18, R19.reuse, 0x2, R12 ;  /* 0x0000000213127824 */ /* 0x040fe200078e020c */
[----:B------:R-:W-:Y:S02]  /*45d0*/  LEA R19, R19, R13, 0x1 ;  /* 0x0000000d13137211 */ /* 0x000fe400078e08ff */
[----:B------:R-:W-:Y:S02]  /*45e0*/  ISETP.NE.AND P0, PT, R2, 0x1, PT ;  /* 0x000000010200780c */ /* 0x000fe40003f05270 */
        /* <DEDUP_REMOVED lines=36> */
.L_x_1305:
[----:B------:R-:W-:Y:S05]  /*4830*/  BSYNC B2 ;  /* 0x0000000000027941 */ /* 0x000fea0003800000 */
.L_x_1304:
[----:B------:R-:W-:Y:S05]  /*4840*/  WARPSYNC.ALL ;  /* 0x0000000000007948 */ /* 0x000fea0003800000 */
[----:B------:R-:W-:Y:S01]  /*4850*/  SHF.R.S32.HI R20, RZ, 0x1f, R27 ;  /* 0x0000001fff147819 */ /* 0x000fe2000001141b */
[----:B------:R-:W-:Y:S01]  /*4860*/  ULDC.64 UR8, c[0x0][0x288] ;  /* 0x0000a20000087ab9 */ /* 0x000fe20000000a00 */
[----:B------:R-:W-:Y:S01]  /*4870*/  MOV R18, R4 ;  /* 0x0000000400127202 */ /* 0x000fe20000000f00 */
[----:B------:R-:W0:Y:S01]  /*4880*/  LDC R23, c[0x0][0x14] ;  /* 0x00000500ff177b82 */ /* 0x000e220000000800 */
[----:B------:R-:W-:Y:S01]  /*4890*/  MOV R19, R7 ;  /* 0x0000000700137202 */ /* 0x000fe20000000f00 */
[----:B------:R-:W-:Y:S01]  /*48a0*/  IMAD R20, R20, UR8, RZ ;  /* 0x0000000814147c24 */ /* 0x000fe2000f8e02ff */
[----:B------:R-:W-:-:S02]  /*48b0*/  SHF.R.S32.HI R21, RZ, 0x1f, R25 ;  /* 0x0000001fff157819 */ /* 0x000fc40000011419 */
        /* <DEDUP_REMOVED lines=8> */
[----:B------:R-:W-:Y:S01]  /*4940*/  ULDC.64 UR8, c[0x0][0x260] ;  /* 0x0000980000087ab9 */ /* 0x000fe20000000a00 */
[----:B0-----:R-:W-:-:S03]  /*4950*/  IADD3 R0, R23, R0, RZ ;  /* 0x0000000017007210 */ /* 0x001fc60007ffe0ff */
[----:B------:R-:W-:Y:S02]  /*4960*/  IADD3 R19, R19, R21, RZ ;  /* 0x0000001513137210 */ /* 0x000fe40007ffe0ff */
[----:B------:R-:W-:-:S04]  /*4970*/  LEA R20, P0, R18, UR8, 0x1 ;  /* 0x0000000812147c11 */ /* 0x000fc8000f8008ff */
[----:B------:R-:W-:Y:S02]  /*4980*/  LEA.HI.X R21, R18, UR9, R19, 0x1, P0 ;  /* 0x0000000912157c11 */ /* 0x000fe400080f0c13 */
[----:B------:R-:W-:-:S03]  /*4990*/  ISETP.GE.AND P0, PT, R0, UR4, PT ;  /* 0x0000000400007c0c */ /* 0x000fc6000bf06270 */
[----:B------:R0:W-:Y:S10]  /*49a0*/  STG.E.U16 desc[UR6][R20.64], R22 ;  /* 0x0000001614007986 */ /* 0x0001f4000c101506 */
[----:B------:R-:W-:Y:S05]  /*49b0*/  @!P0 BRA `(.L_x_1315) ;  /* 0xffffffd800888947 */ /* 0x000fea000383ffff */
[----:B------:R-:W-:Y:S05]  /*49c0*/  EXIT ;  /* 0x000000000000794d */ /* 0x000fea0003800000 */
        .weak           $__internal_16_$__cuda_sm20_dblrcp_rn_slowpath_v3
        .type           $__internal_16_$__cuda_sm20_dblrcp_rn_slowpath_v3,@function
        .size           $__internal_16_$__cuda_sm20_dblrcp_rn_slowpath_v3,(.L_x_1795 - $__internal_16_$__cuda_sm20_dblrcp_rn_slowpath_v3)
$__internal_16_$__cuda_sm20_dblrcp_rn_slowpath_v3:
        /* <DEDUP_REMOVED lines=25> */
.L_x_1319:
        /* <DEDUP_REMOVED lines=10> */
.L_x_1317:
[----:B------:R-:W-:Y:S02]  /*4c00*/  LOP3.LUT R21, R17, 0x80000, RZ, 0xfc, !PT ;  /* 0x0008000011157812 */ /* 0x000fe400078efcff */
[----:B------:R-:W-:-:S07]  /*4c10*/  MOV R20, R16 ;  /* 0x0000001000147202 */ /* 0x000fce0000000f00 */
.L_x_1318:
[----:B------:R-:W-:Y:S05]  /*4c20*/  BSYNC B1 ;  /* 0x0000000000017941 */ /* 0x000fea0003800000 */
.L_x_1316:
[----:B------:R-:W-:Y:S01]  /*4c30*/  HFMA2.MMA R17, -RZ, RZ, 0, 0 ;  /* 0x00000000ff117435 */ /* 0x000fe200000001ff */
[----:B------:R-:W-:-:S05]  /*4c40*/  MOV R16, R0 ;  /* 0x0000000000107202 */ /* 0x000fca0000000f00 */
[----:B------:R-:W-:Y:S05]  /*4c50*/  RET.REL.NODEC R16 `(_ZN2at6native54_GLOBAL__N__aa9a477a_21_UpSampleBilinear2d_cu_607db5e327upsample_gen2d_aa_out_frameIN3c104HalfEfNS0_18upsample_antialias21BilinearFilterFunctorEEEvT0_S7_NS_27GenericPackedTensorAccessorIKT_Lm4ENS_16DefaultPtrTraitsElEENS8_IS9_Lm4ESB_lEERKT1_) ;  /* 0xffffffb010e87950 */ /* 0x000fea0003c3ffff */
.L_x_1320:
        /* <DEDUP_REMOVED lines=10> */
.L_x_1795:


//--------------------- .text._ZN2at6native54_GLOBAL__N__aa9a477a_21_UpSampleBilinear2d_cu_607db5e327upsample_gen2d_aa_out_frameIffNS0_18upsample_antialias21BilinearFilterFunctorEEEvT0_S5_NS_27GenericPackedTensorAccessorIKT_Lm4ENS_16DefaultPtrTraitsElEENS6_IS7_Lm4ES9_lEERKT1_ --------------------------
	.section	.text._ZN2at6native54_GLOBAL__N__aa9a477a_21_UpSampleBilinear2d_cu_607db5e327upsample_gen2d_aa_out_frameIffNS0_18upsample_antialias21BilinearFilterFunctorEEEvT0_S5_NS_27GenericPackedTensorAccessorIKT_Lm4ENS_16DefaultPtrTraitsElEENS6_IS7_Lm4ES9_lEERKT1_,"ax",@progbits
	.align	128
.text._ZN2at6native54_GLOBAL__N__aa9a477a_21_UpSampleBilinear2d_cu_607db5e327upsample_gen2d_aa_out_frameIffNS0_18upsample_antialias21BilinearFilterFunctorEEEvT0_S5_NS_27GenericPackedTensorAccessorIKT_Lm4ENS_16DefaultPtrTraitsElEENS6_IS7_Lm4ES9_lEERKT1_:
        .type           _ZN2at6native54_GLOBAL__N__aa9a477a_21_UpSampleBilinear2d_cu_607db5e327upsample_gen2d_aa_out_frameIffNS0_18upsample_antialias21BilinearFilterFunctorEEEvT0_S5_NS_27GenericPackedTensorAccessorIKT_Lm4ENS_16DefaultPtrTraitsElEENS6_IS7_Lm4ES9_lEERKT1_,@function
        .size           _ZN2at6native54_GLOBAL__N__aa9a477a_21_UpSampleBilinear2d_cu_607db5e327upsample_gen2d_aa_out_frameIffNS0_18upsample_antialias21BilinearFilterFunctorEEEvT0_S5_NS_27GenericPackedTensorAccessorIKT_Lm4ENS_16DefaultPtrTraitsElEENS6_IS7_Lm4ES9_lEERKT1_,(.L_x_1797 - _ZN2at6native54_GLOBAL__N__aa9a477a_21_UpSampleBilinear2d_cu_607db5e327upsample_gen2d_aa_out_frameIffNS0_18upsample_antialias21BilinearFilterFunctorEEEvT0_S5_NS_27GenericPackedTensorAccessorIKT_Lm4ENS_16DefaultPtrTraitsElEENS6_IS7_Lm4ES9_lEERKT1_)
        .other          _ZN2at6native54_GLOBAL__N__aa9a477a_21_UpSampleBilinear2d_cu_607db5e327upsample_gen2d_aa_out_frameIffNS0_18upsample_antialias21BilinearFilterFunctorEEEvT0_S5_NS_27GenericPackedTensorAccessorIKT_Lm4ENS_16DefaultPtrTraitsElEENS6_IS7_Lm4ES9_lEERKT1_,@"STO_CUDA_ENTRY STV_DEFAULT"
_ZN2at6native54_GLOBAL__N__aa9a477a_21_UpSampleBilinear2d_cu_607db5e327upsample_gen2d_aa_out_frameIffNS0_18upsample_antialias21BilinearFilterFunctorEEEvT0_S5_NS_27GenericPackedTensorAccessorIKT_Lm4ENS_16DefaultPtrTraitsElEENS6_IS7_Lm4ES9_lEERKT1_:
        /* <DEDUP_REMOVED lines=16> */
[----:B------:R-:W-:Y:S01]  /*0100*/  UMOV UR4, 0x400 ;  /* 0x0000040000047882 */ /* 0x000fe20000000000 */
[----:B------:R-:W-:Y:S01]  /*0110*/  I2FP.F32.S32 R24, R0 ;  /* 0x0000000000187245 */ /* 0x000fe20000201400 */
[----:B------:R-:W-:Y:S01]  /*0120*/  ULDC UR8, c[0x0][0x238] ;  /* 0x00008e0000087ab9 */ /* 0x000fe20000000800 */
[----:B------:R-:W-:Y:S01]  /*0130*/  ISETP.NE.AND P0, PT, R11, RZ, PT ;  /* 0x000000ff0b00720c */ /* 0x000fe20003f05270 */
[----:B------:R-:W-:Y:S01]  /*0140*/  FADD.FTZ R3, R3, 0.5 ;  /* 0x3f00000003037421 */ /* 0x000fe20000010000 */
[----:B------:R-:W-:Y:S01]  /*0150*/  ULDC UR9, c[0x0][0x230] ;  /* 0x00008c0000097ab9 */ /* 0x000fe20000000800 */
[----:B------:R-:W-:Y:S01]  /*0160*/  FADD.FTZ R24, R24, 0.5 ;  /* 0x3f00000018187421 */ /* 0x000fe20000010000 */
[----:B------:R-:W1:Y:S01]  /*0170*/  S2UR UR5, SR_CgaCtaId ;  /* 0x00000000000579c3 */ /* 0x000e620000008800 */
[----:B------:R-:W-:Y:S01]  /*0180*/  BSSY B0, `(.L_x_1321) ;  /* 0x00000e1000007945 */ /* 0x000fe20003800000 */
[----:B0-----:R-:W-:-:S02]  /*0190*/  FMNMX.FTZ R6, R12, 1, !PT ;  /* 0x3f8000000c067809 */ /* 0x001fc40007810000 */
[----:B------:R-:W-:Y:S02]  /*01a0*/  FMNMX.FTZ R5, R13, 1, !PT ;  /* 0x3f8000000d057809 */ /* 0x000fe40007810000 */
[----:B------:R-:W0:Y:S01]  /*01b0*/  F2I.FTZ.CEIL.NTZ R7, R6 ;  /* 0x0000000600077305 */ /* 0x000e22000021b100 */
[CCC-:B------:R-:W-:Y:S01]  /*01c0*/  FFMA.FTZ R9, R3.reuse, R12.reuse, -R6.reuse ;  /* 0x0000000c03097223 */ /* 0x1c0fe20000010806 */
[----:B------:R-:W-:-:S03]  /*01d0*/  FFMA.FTZ R12, R3, R12, R6 ;  /* 0x0000000c030c7223 */ /* 0x000fc60000010006 */
[----:B------:R-:W-:Y:S01]  /*01e0*/  FADD.FTZ R14, R9, 0.5 ;  /* 0x3f000000090e7421 */ /* 0x000fe20000010000 */
[----:B------:R-:W-:Y:S01]  /*01f0*/  FFMA.FTZ R9, R24, R13, -R5 ;  /* 0x0000000d18097223 */ /* 0x000fe20000010805 */
[----:B------:R-:W-:Y:S01]  /*0200*/  FADD.FTZ R12, R12, 0.5 ;  /* 0x3f0000000c0c7421 */ /* 0x000fe20000010000 */
[----:B------:R2:W3:Y:S01]  /*0210*/  F2I.FTZ.CEIL.NTZ R8, R5 ;  /* 0x0000000500087305 */ /* 0x0004e2000021b100 */
[----:B-1----:R-:W-:Y:S01]  /*0220*/  ULEA UR4, UR5, UR4, 0x18 ;  /* 0x0000000405047291 */ /* 0x002fe2000f8ec03f */
[----:B------:R-:W-:Y:S01]  /*0230*/  FADD.FTZ R9, R9, 0.5 ;  /* 0x3f00000009097421 */ /* 0x000fe20000010000 */
[----:B0-----:R-:W-:-:S05]  /*0240*/  SHF.L.U32 R6, R7, 0x1, RZ ;  /* 0x0000000107067819 */ /* 0x001fca00000006ff */
[----:B------:R-:W0:Y:S01]  /*0250*/  F2I.FTZ.TRUNC.NTZ R9, R9 ;  /* 0x0000000900097305 */ /* 0x000e22000021f100 */
[----:B--2---:R-:W-:Y:S01]  /*0260*/  FFMA.FTZ R5, R24, R13, R5 ;  /* 0x0000000d18057223 */ /* 0x004fe20000010005 */
[----:B------:R-:W-:-:S03]  /*0270*/  IADD3 R15, R6, 0x1, RZ ;  /* 0x00000001060f7810 */ /* 0x000fc60007ffe0ff */
[----:B------:R-:W-:Y:S01]  /*0280*/  FADD.FTZ R10, R5, 0.5 ;  /* 0x3f000000050a7421 */ /* 0x000fe20000010000 */
[----:B---3--:R-:W-:Y:S02]  /*0290*/  SHF.L.U32 R5, R8, 0x1, RZ ;  /* 0x0000000108057819 */ /* 0x008fe400000006ff */
[----:B------:R1:W-:Y:S01]  /*02a0*/  F2I.FTZ.TRUNC.NTZ R16, R14 ;  /* 0x0000000e00107305 */ /* 0x0003e2000021f100 */
[----:B------:R-:W-:Y:S02]  /*02b0*/  VIADD R8, R4, UR7 ;  /* 0x0000000704087c36 */ /* 0x000fe40008000000 */
[----:B------:R-:W-:Y:S01]  /*02c0*/  VIADD R7, R5, 0x1 ;  /* 0x0000000105077836 */ /* 0x000fe20000000000 */
[----:B0-----:R-:W-:-:S04]  /*02d0*/  VIMNMX R9, RZ, R9, !PT ;  /* 0x00000009ff097248 */ /* 0x001fc80007fe0100 */
[----:B------:R-:W0:Y:S01]  /*02e0*/  F2I.FTZ.TRUNC.NTZ R10, R10 ;  /* 0x0000000a000a7305 */ /* 0x000e22000021f100 */
[----:B-1----:R-:W-:Y:S02]  /*02f0*/  IMAD R14, R11, UR6, R8 ;  /* 0x000000060b0e7c24 */ /* 0x002fe4000f8e0208 */
[----:B------:R-:W-:-:S05]  /*0300*/  IMAD R20, R7, R4, RZ ;  /* 0x0000000407147224 */ /* 0x000fca00078e02ff */
[----:B------:R1:W2:Y:S01]  /*0310*/  F2I.FTZ.TRUNC.NTZ R17, R12 ;  /* 0x0000000c00117305 */ /* 0x0002a2000021f100 */
[----:B------:R-:W-:Y:S02]  /*0320*/  LEA R20, R20, UR4, 0x2 ;  /* 0x0000000414147c11 */ /* 0x000fe4000f8e10ff */
[----:B0-----:R-:W-:Y:S01]  /*0330*/  VIMNMX R10, R10, UR8, PT ;  /* 0x000000080a0a7c48 */ /* 0x001fe2000bfe0100 */
[----:B-1----:R-:W-:Y:S01]  /*0340*/  IMAD R12, R7, UR6, RZ ;  /* 0x00000006070c7c24 */ /* 0x002fe2000f8e02ff */
[----:B------:R-:W-:-:S03]  /*0350*/  VIMNMX R7, RZ, R16, !PT ;  /* 0x00000010ff077248 */ /* 0x000fc60007fe0100 */
[----:B------:R-:W-:Y:S02]  /*0360*/  IMAD.IADD R21, R10, 0x1, -R9 ;  /* 0x000000010a157824 */ /* 0x000fe400078e0a09 */
[--C-:B------:R-:W-:Y:S01]  /*0370*/  IMAD R23, R15, R11, R12.reuse ;  /* 0x0000000b0f177224 */ /* 0x100fe200078e020c */
[----:B--2---:R-:W-:Y:S01]  /*0380*/  VIMNMX R8, R17, UR9, PT ;  /* 0x0000000911087c48 */ /* 0x004fe2000bfe0100 */
[----:B------:R-:W-:Y:S01]  /*0390*/  ULDC.64 UR8, c[0x0][0x208] ;  /* 0x0000820000087ab9 */ /* 0x000fe20000000a00 */
[----:B------:R-:W-:Y:S02]  /*03a0*/  IMAD R11, R15, R14, R12 ;  /* 0x0000000e0f0b7224 */ /* 0x000fe400078e020c */
[----:B------:R-:W-:Y:S02]  /*03b0*/  IADD3 R22, -R7, R8, RZ ;  /* 0x0000000807167210 */ /* 0x000fe40007ffe1ff */
[----:B------:R-:W-:Y:S01]  /*03c0*/  LEA R23, R23, UR4, 0x2 ;  /* 0x0000000417177c11 */ /* 0x000fe2000f8e10ff */
        /* <DEDUP_REMOVED lines=20> */
[----:B------:R-:W-:Y:S01]  /*0510*/  MOV R26, 0x540 ;  /* 0x00000540001a7802 */ /* 0x000fe20000000f00 */
[----:B------:R-:W-:-:S07]  /*0520*/  VIADD R19, R12, 0xfff00000 ;  /* 0xfff000000c137836 */ /* 0x000fce0000000000 */
[----:B------:R-:W-:Y:S05]  /*0530*/  CALL.REL.NOINC `($__internal_17_$__cuda_sm20_dblrcp_rn_slowpath_v3) ;  /* 0x0000003000747944 */ /* 0x000fea0003c00000 */
[----:B------:R-:W-:Y:S01]  /*0540*/  MOV R12, R14 ;  /* 0x0000000e000c7202 */ /* 0x000fe20000000f00 */
[----:B------:R-:W-:-:S07]  /*0550*/  IMAD.MOV.U32 R13, RZ, RZ, R15 ;  /* 0x000000ffff0d7224 */ /* 0x000fce00078e000f */
.L_x_1324:
[----:B------:R-:W-:Y:S01]  /*0560*/  UMOV UR6, 0xf0000000 ;  /* 0xf000000000067882 */ /* 0x000fe20000000000 */
[----:B------:R-:W-:Y:S01]  /*0570*/  UMOV UR7, 0x380fffff ;  /* 0x380fffff00077882 */ /* 0x000fe20000000000 */
[----:B------:R-:W0:Y:S01]  /*0580*/  F2F.F32.F64 R14, R12 ;  /* 0x0000000c000e7310 */ /* 0x000e220000301000 */
[----:B------:R-:W-:-:S14]  /*0590*/  DSETP.GEU.AND P0, PT, |R12|, UR6, PT ;  /* 0x000000060c007e2a */ /* 0x000fdc000bf0e200 */
[----:B0-----:R-:W-:-:S07]  /*05a0*/  @!P0 FMUL R14, R14, 1.175494350822287508e-38 ;  /* 0x008000000e0e8820 */ /* 0x001fce0000400000 */
.L_x_1323:
[----:B------:R-:W-:Y:S01]  /*05b0*/  ISETP.GE.AND P0, PT, R21, 0x1, PT ;  /* 0x000000011500780c */ /* 0x000fe20003f06270 */
[----:B------:R-:W-:Y:S01]  /*05c0*/  BSSY B1, `(.L_x_1325) ;  /* 0x0000053000017945 */ /* 0x000fe20003800000 */
[----:B------:R-:W-:-:S11]  /*05d0*/  MOV R12, RZ ;  /* 0x000000ff000c7202 */ /* 0x000fd60000000f00 */
[----:B------:R-:W-:Y:S05]  /*05e0*/  @!P0 BRA `(.L_x_1326) ;  /* 0x0000000400408947 */ /* 0x000fea0003800000 */
[----:B------:R-:W-:Y:S01]  /*05f0*/  LOP3.LUT R12, RZ, R10, RZ, 0x33, !PT ;  /* 0x0000000aff0c7212 */ /* 0x000fe200078e33ff */
[----:B------:R-:W-:Y:S01]  /*0600*/  BSSY B2, `(.L_x_1327) ;  /* 0x000003d000027945 */ /* 0x000fe20003800000 */
[----:B------:R-:W-:Y:S02]  /*0610*/  LOP3.LUT R16, R21, 0x3, RZ, 0xc0, !PT ;  /* 0x0000000315107812 */ /* 0x000fe400078ec0ff */
[----:B------:R-:W-:Y:S02]  /*0620*/  IADD3 R12, -R12, -0x2, -R9 ;  /* 0xfffffffe0c0c7810 */ /* 0x000fe40007ffe909 */
[----:B------:R-:W-:Y:S02]  /*0630*/  ISETP.NE.AND P1, PT, R16, RZ, PT ;  /* 0x000000ff1000720c */ /* 0x000fe40003f25270 */
[----:B------:R-:W-:Y:S02]  /*0640*/  ISETP.GE.U32.AND P2, PT, R12, 0x3, PT ;  /* 0x000000030c00780c */ /* 0x000fe40003f46070 */
[----:B------:R-:W-:-:S11]  /*0650*/  CS2R R12, SRZ ;  /* 0x00000000000c7805 */ /* 0x000fd6000001ff00 */
[----:B------:R-:W-:Y:S05]  /*0660*/  @!P2 BRA `(.L_x_1328) ;  /* 0x0000000000d8a947 */ /* 0x000fea0003800000 */
[----:B------:R-:W-:Y:S01]  /*0670*/  IMAD.IADD R15, R21, 0x1, -R16 ;  /* 0x00000001150f7824 */ /* 0x000fe200078e0a10 */
[----:B------:R-:W-:-:S07]  /*0680*/  CS2R R12, SRZ ;  /* 0x00000000000c7805 */ /* 0x000fce000001ff00 */
.L_x_1329:
[C---:B0-----:R-:W-:Y:S01]  /*0690*/  IADD3 R18, R13.reuse, 0x1, RZ ;  /* 0x000000010d127810 */ /* 0x041fe20007ffe0ff */
[C---:B------:R-:W-:Y:S01]  /*06a0*/  VIADD R25, R13.reuse, 0x2 ;  /* 0x000000020d197836 */ /* 0x040fe20000000000 */
[----:B------:R-:W-:Y:S02]  /*06b0*/  I2FP.F32.S32 R17, R13 ;  /* 0x0000000d00117245 */ /* 0x000fe40000201400 */
[----:B------:R-:W-:Y:S02]  /*06c0*/  I2FP.F32.S32 R19, R18 ;  /* 0x0000001200137245 */ /* 0x000fe40000201400 */
[----:B------:R-:W-:Y:S01]  /*06d0*/  IADD3 R18, R13, 0x3, RZ ;  /* 0x000000030d127810 */ /* 0x000fe20007ffe0ff */
[C---:B------:R-:W-:Y:S01]  /*06e0*/  FADD.FTZ R17, R24.reuse, R17 ;  /* 0x0000001118117221 */ /* 0x040fe20000010000 */
[----:B------:R-:W-:Y:S01]  /*06f0*/  I2FP.F32.S32 R25, R25 ;  /* 0x0000001900197245 */ /* 0x000fe20000201400 */
[----:B------:R-:W-:Y:S01]  /*0700*/  FADD.FTZ R19, R24, R19 ;  /* 0x0000001318137221 */ /* 0x000fe20000010000 */
[----:B------:R-:W-:Y:S01]  /*0710*/  I2FP.F32.S32 R27, R18 ;  /* 0x00000012001b7245 */ /* 0x000fe20000201400 */
[----:B------:R-:W-:Y:S01]  /*0720*/  FADD.FTZ R17, R17, 0.5 ;  /* 0x3f00000011117421 */ /* 0x000fe20000010000 */
[----:B------:R-:W-:-:S02]  /*0730*/  IMAD R18, R13, 0x4, R20 ;  /* 0x000000040d127824 */ /* 0x000fc400078e0214 */
[C---:B------:R-:W-:Y:S01]  /*0740*/  FADD.FTZ R25, R24.reuse, R25 ;  /* 0x0000001918197221 */ /* 0x040fe20000010000 */
[----:B------:R-:W-:Y:S01]  /*0750*/  FADD.FTZ R19, R19, 0.5 ;  /* 0x3f00000013137421 */ /* 0x000fe20000010000 */
[----:B------:R-:W-:Y:S01]  /*0760*/  FADD.FTZ R27, R24, R27 ;  /* 0x0000001b181b7221 */ /* 0x000fe20000010000 */
[-C--:B------:R-:W-:Y:S01]  /*0770*/  FMUL.FTZ R17, R17, R14.reuse ;  /* 0x0000000e11117220 */ /* 0x080fe20000410000 */
[----:B------:R-:W-:Y:S01]  /*0780*/  FADD.FTZ R25, R25, 0.5 ;  /* 0x3f00000019197421 */ /* 0x000fe20000010000 */
[-C--:B------:R-:W-:Y:S01]  /*0790*/  FMUL.FTZ R19, R19, R14.reuse ;  /* 0x0000000e13137220 */ /* 0x080fe20000410000 */
[----:B------:R-:W-:Y:S01]  /*07a0*/  FADD.FTZ R27, R27, 0.5 ;  /* 0x3f0000001b1b7421 */ /* 0x000fe20000010000 */
[----:B------:R-:W-:Y:S01]  /*07b0*/  IADD3 R15, R15, -0x4, RZ ;  /* 0xfffffffc0f0f7810 */ /* 0x000fe20007ffe0ff */
[-C--:B------:R-:W-:Y:S01]  /*07c0*/  FMUL.FTZ R25, R25, R14.reuse ;  /* 0x0000000e19197220 */ /* 0x080fe20000410000 */
[----:B------:R-:W-:Y:S01]  /*07d0*/  FSETP.GEU.FTZ.AND P5, PT, R17, RZ, PT ;  /* 0x000000ff1100720b */ /* 0x000fe20003fbe000 */
[----:B------:R-:W-:Y:S01]  /*07e0*/  FMUL.FTZ R27, R27, R14 ;  /* 0x0000000e1b1b7220 */ /* 0x000fe20000410000 */
[----:B------:R-:W-:Y:S01]  /*07f0*/  FSETP.GEU.FTZ.AND P4, PT, R19, RZ, PT ;  /* 0x000000ff1300720b */ /* 0x000fe20003f9e000 */
[----:B------:R-:W-:Y:S01]  /*0800*/  VIADD R13, R13, 0x4 ;  /* 0x000000040d0d7836 */ /* 0x000fe20000000000 */
[----:B------:R-:W-:-:S02]  /*0810*/  FSETP.GEU.FTZ.AND P3, PT, R25, RZ, PT ;  /* 0x000000ff1900720b */ /* 0x000fc40003f7e000 */
        /* <DEDUP_REMOVED lines=27> */
.L_x_1328:
[----:B------:R-:W-:Y:S05]  /*09d0*/  BSYNC B2 ;  /* 0x0000000000027941 */ /* 0x000fea0003800000 */
.L_x_1327:
[----:B------:R-:W-:Y:S05]  /*09e0*/  @!P1 BRA `(.L_x_1326) ;  /* 0x0000000000409947 */ /* 0x000fea0003800000 */
.L_x_1330:
[----:B------:R-:W-:Y:S01]  /*09f0*/  I2FP.F32.S32 R15, R13 ;  /* 0x0000000d000f7245 */ /* 0x000fe20000201400 */
[----:B------:R-:W-:Y:S01]  /*0a00*/  VIADD R16, R16, 0xffffffff ;  /* 0xffffffff10107836 */ /* 0x000fe20000000000 */
[C---:B0-----:R-:W-:Y:S02]  /*0a10*/  LEA R18, R13.reuse, R20, 0x2 ;  /* 0x000000140d127211 */ /* 0x041fe400078e10ff */
[----:B------:R-:W-:Y:S01]  /*0a20*/  IADD3 R13, R13, 0x1, RZ ;  /* 0x000000010d0d7810 */ /* 0x000fe20007ffe0ff */
[----:B------:R-:W-:-:S04]  /*0a30*/  FADD.FTZ R15, R24, R15 ;  /* 0x0000000f180f7221 */ /* 0x000fc80000010000 */
[----:B------:R-:W-:-:S04]  /*0a40*/  FADD.FTZ R15, R15, 0.5 ;  /* 0x3f0000000f0f7421 */ /* 0x000fc80000010000 */
[----:B------:R-:W-:-:S05]  /*0a50*/  FMUL.FTZ R15, R15, R14 ;  /* 0x0000000e0f0f7220 */ /* 0x000fca0000410000 */
        /* <DEDUP_REMOVED lines=8> */
[----:B-1----:R-:W-:Y:S05]  /*0ae0*/  @P1 BRA `(.L_x_1330) ;  /* 0xfffffffc00c01947 */ /* 0x002fea000383ffff */
.L_x_1326:
[----:B------:R-:W-:Y:S05]  /*0af0*/  BSYNC B1 ;  /* 0x0000000000017941 */ /* 0x000fea0003800000 */
.L_x_1325:
        /* <DEDUP_REMOVED lines=10> */
[----:B------:R-:W-:Y:S01]  /*0ba0*/  HFMA2.MMA R14, -RZ, RZ, 0, 0 ;  /* 0x00000000ff0e7435 */ /* 0x000fe200000001ff */
[----:B------:R-:W-:Y:S01]  /*0bb0*/  FSETP.NEU.FTZ.AND P0, PT, R12, RZ, PT ;  /* 0x000000ff0c00720b */ /* 0x000fe20003f1d000 */
[----:B0-----:R-:W-:-:S12]  /*0bc0*/  IMAD.IADD R27, R21, 0x1, -R16 ;  /* 0x00000001151b7824 */ /* 0x001fd800078e0a10 */
.L_x_1337:
        /* <DEDUP_REMOVED lines=18> */
.L_x_1336:
[----:B------:R-:W-:Y:S05]  /*0cf0*/  BSYNC B3 ;  /* 0x0000000000037941 */ /* 0x000fea0003800000 */
.L_x_1335:
[----:B------:R-:W-:Y:S01]  /*0d00*/  VIADD R14, R14, 0x4 ;  /* 0x000000040e0e7836 */ /* 0x000fe20000000000 */
[----:B------:R-:W-:Y:S06]  /*0d10*/  @P1 BRA `(.L_x_1337) ;  /* 0xfffffffc00ac1947 */ /* 0x000fec000383ffff */
.L_x_1334:
[----:B------:R-:W-:Y:S05]  /*0d20*/  BSYNC B2 ;  /* 0x0000000000027941 */ /* 0x000fea0003800000 */
.L_x_1333:
[----:B------:R-:W-:-:S13]  /*0d30*/  ISETP.NE.AND P0, PT, R16, RZ, PT ;  /* 0x000000ff1000720c */ /* 0x000fda0003f05270 */
[----:B------:R-:W-:Y:S05]  /*0d40*/  @!P0 BRA `(.L_x_1332) ;  /* 0x0000000000288947 */ /* 0x000fea0003800000 */
[----:B------:R-:W-:-:S13]  /*0d50*/  FSETP.NEU.FTZ.AND P1, PT, R12, RZ, PT ;  /* 0x000000ff0c00720b */ /* 0x000fda0003f3d000 */
[----:B0-----:R0:W1:Y:S02]  /*0d60*/  @P1 MUFU.RCP R18, R12 ;  /* 0x0000000c00121308 */ /* 0x0010640000001000 */
.L_x_1338:
[----:B0-2---:R-:W-:Y:S01]  /*0d70*/  @P1 LEA R12, R14, R20, 0x2 ;  /* 0x000000140e0c1211 */ /* 0x005fe200078e10ff */
[----:B------:R-:W-:Y:S01]  /*0d80*/  VIADD R16, R16, 0xffffffff ;  /* 0xffffffff10107836 */ /* 0x000fe20000000000 */
[----:B------:R-:W-:-:S03]  /*0d90*/  IADD3 R14, R14, 0x1, RZ ;  /* 0x000000010e0e7810 */ /* 0x000fc60007ffe0ff */
[----:B------:R-:W1:Y:S01]  /*0da0*/  @P1 LDS R13, [R12] ;  /* 0x000000000c0d1984 */ /* 0x000e620000000800 */
[----:B------:R-:W-:Y:S01]  /*0db0*/  ISETP.NE.AND P0, PT, R16, RZ, PT ;  /* 0x000000ff1000720c */ /* 0x000fe20003f05270 */
[----:B-1----:R-:W-:-:S05]  /*0dc0*/  @P1 FMUL.FTZ R13, R13, R18 ;  /* 0x000000120d0d1220 */ /* 0x002fca0000410000 */
[----:B------:R2:W-:Y:S07]  /*0dd0*/  @P1 STS [R12], R13 ;  /* 0x0000000d0c001388 */ /* 0x0005ee0000000800 */
[----:B------:R-:W-:Y:S05]  /*0de0*/  @P0 BRA `(.L_x_1338) ;  /* 0xfffffffc00e00947 */ /* 0x000fea000383ffff */
.L_x_1332:
[----:B------:R-:W-:Y:S05]  /*0df0*/  BSYNC B1 ;  /* 0x0000000000017941 */ /* 0x000fea0003800000 */
.L_x_1331:
[----:B------:R-:W-:-:S13]  /*0e00*/  ISETP.GE.AND P0, PT, R5, R14, PT ;  /* 0x0000000e0500720c */ /* 0x000fda0003f06270 */
[----:B------:R-:W-:Y:S05]  /*0e10*/  @!P0 BRA `(.L_x_1322) ;  /* 0x00000000005c8947 */ /* 0x000fea0003800000 */
[----:B--2---:R-:W-:Y:S01]  /*0e20*/  IADD3 R12, -R14, 0x1, R5 ;  /* 0x000000010e0c7810 */ /* 0x004fe20007ffe105 */
[----:B0-----:R-:W-:Y:S01]  /*0e30*/  IMAD.IADD R13, R5, 0x1, -R14 ;  /* 0x00000001050d7824 */ /* 0x001fe200078e0a0e */
[----:B------:R-:W-:Y:S02]  /*0e40*/  BSSY B1, `(.L_x_1339) ;  /* 0x000000a000017945 */ /* 0x000fe40003800000 */
[----:B------:R-:W-:Y:S02]  /*0e50*/  LOP3.LUT P0, R12, R12, 0x3, RZ, 0xc0, !PT ;  /* 0x000000030c0c7812 */ /* 0x000fe4000780c0ff */
[----:B------:R-:W-:-:S11]  /*0e60*/  ISETP.GE.U32.AND P1, PT, R13, 0x3, PT ;  /* 0x000000030d00780c */ /* 0x000fd60003f26070 */
[----:B------:R-:W-:Y:S05]  /*0e70*/  @!P0 BRA `(.L_x_1340) ;  /* 0x0000000000188947 */ /* 0x000fea0003800000 */
.L_x_1341:
[----:B------:R-:W-:Y:S01]  /*0e80*/  LEA R13, R14, R20, 0x2 ;  /* 0x000000140e0d7211 */ /* 0x000fe200078e10ff */
[----:B------:R-:W-:Y:S01]  /*0e90*/  VIADD R12, R12, 0xffffffff ;  /* 0xffffffff0c0c7836 */ /* 0x000fe20000000000 */
[----:B------:R-:W-:-:S03]  /*0ea0*/  IADD3 R14, R14, 0x1, RZ ;  /* 0x000000010e0e7810 */ /* 0x000fc60007ffe0ff */
[----:B------:R0:W-:Y:S01]  /*0eb0*/  STS [R13], RZ ;  /* 0x000000ff0d007388 */ /* 0x0001e20000000800 */
[----:B------:R-:W-:-:S13]  /*0ec0*/  ISETP.NE.AND P0, PT, R12, RZ, PT ;  /* 0x000000ff0c00720c */ /* 0x000fda0003f05270 */
[----:B0-----:R-:W-:Y:S05]  /*0ed0*/  @P0 BRA `(.L_x_1341) ;  /* 0xfffffffc00e80947 */ /* 0x001fea000383ffff */
.L_x_1340:
[----:B------:R-:W-:Y:S05]  /*0ee0*/  BSYNC B1 ;  /* 0x0000000000017941 */ /* 0x000fea0003800000 */
.L_x_1339:
[----:B------:R-:W-:Y:S05]  /*0ef0*/  @!P1 BRA `(.L_x_1322) ;  /* 0x0000000000249947 */ /* 0x000fea0003800000 */
.L_x_1342:
[C---:B-1----:R-:W-:Y:S01]  /*0f00*/  IMAD R13, R14.reuse, 0x4, R20 ;  /* 0x000000040e0d7824 */ /* 0x042fe200078e0214 */
        /* <DEDUP_REMOVED lines=8> */
.L_x_1322:
[----:B------:R-:W-:Y:S05]  /*0f90*/  BSYNC B0 ;  /* 0x0000000000007941 */ /* 0x000fea0003800000 */
.L_x_1321:
[----:B------:R-:W-:Y:S01]  /*0fa0*/  ISETP.NE.AND P0, PT, R4, RZ, PT ;  /* 0x000000ff0400720c */ /* 0x000fe20003f05270 */
[----:B------:R-:W-:-:S12]  /*0fb0*/  BSSY B0, `(.L_x_1343) ;  /* 0x00000be000007945 */ /* 0x000fd80003800000 */
[----:B------:R-:W-:Y:S05]  /*0fc0*/  @P0 BRA `(.L_x_1344) ;  /* 0x0000000800f00947 */ /* 0x000fea0003800000 */
[----:B------:R-:W3:Y:S01]  /*0fd0*/  LDC R16, c[0x0][0x210] ;  /* 0x00008400ff107b82 */ /* 0x000ee20000000800 */
[----:B------:R-:W-:Y:S02]  /*0fe0*/  I2FP.F32.S32 R4, R7 ;  /* 0x0000000700047245 */ /* 0x000fe40000201400 */
[----:B--2---:R-:W-:Y:S02]  /*0ff0*/  MOV R12, 0x3f800000 ;  /* 0x3f800000000c7802 */ /* 0x004fe40000000f00 */
[----:B---3--:R-:W-:Y:S01]  /*1000*/  FSETP.GE.FTZ.AND P0, PT, R16, 1, PT ;  /* 0x3f8000001000780b */ /* 0x008fe20003f16000 */
[----:B------:R-:W-:-:S12]  /*1010*/  FFMA.FTZ R3, -R3, R16, R4 ;  /* 0x0000001003037223 */ /* 0x000fd80000010104 */
[----:B------:R-:W-:Y:S05]  /*1020*/  @!P0 BRA `(.L_x_1345) ;  /* 0x0000000000588947 */ /* 0x000fea0003800000 */
[----:B------:R-:W-:-:S06]  /*1030*/  FMUL.FTZ R16, R16, 1 ;  /* 0x3f80000010107820 */ /* 0x000fcc0000410000 */
[----:B0-----:R-:W0:Y:S08]  /*1040*/  F2F.F64.F32 R16, R16 ;  /* 0x0000001000107310 */ /* 0x001e300000201800 */
[----:B0-----:R-:W1:Y:S01]  /*1050*/  MUFU.RCP64H R15, R17 ;  /* 0x00000011000f7308 */ /* 0x001e620000001800 */
[----:B------:R-:W-:-:S05]  /*1060*/  VIADD R14, R17, 0x300402 ;  /* 0x00300402110e7836 */ /* 0x000fca0000000000 */
[----:B------:R-:W-:Y:S01]  /*1070*/  FSETP.GEU.AND P0, PT, |R14|, 5.8789094863358348022e-39, PT ;  /* 0x004004020e00780b */ /* 0x000fe20003f0e200 */
[----:B-1----:R-:W-:-:S08]  /*1080*/  DFMA R12, -R16, R14, 1 ;  /* 0x3ff00000100c742b */ /* 0x002fd0000000010e */
[----:B------:R-:W-:-:S08]  /*1090*/  DFMA R12, R12, R12, R12 ;  /* 0x0000000c0c0c722b */ /* 0x000fd0000000000c */
[----:B------:R-:W-:-:S08]  /*10a0*/  DFMA R12, R14, R12, R14 ;  /* 0x0000000c0e0c722b */ /* 0x000fd0000000000e */
[----:B------:R-:W-:-:S08]  /*10b0*/  DFMA R4, -R16, R12, 1 ;  /* 0x3ff000001004742b */ /* 0x000fd0000000010c */
[----:B------:R-:W-:Y:S01]  /*10c0*/  DFMA R4, R12, R4, R12 ;  /* 0x000000040c04722b */ /* 0x000fe2000000000c */
[----:B------:R-:W-:Y:S10]  /*10d0*/  @P0 BRA `(.L_x_1346) ;  /* 0x0000000000180947 */ /* 0x000ff40003800000 */
[----:B------:R-:W-:Y:S02]  /*10e0*/  LOP3.LUT R19, R17, 0x7fffffff, RZ, 0xc0, !PT ;  /* 0x7fffffff11137812 */ /* 0x000fe400078ec0ff */
[----:B------:R-:W-:Y:S02]  /*10f0*/  MOV R26, 0x1120 ;  /* 0x00001120001a7802 */ /* 0x000fe40000000f00 */
[----:B------:R-:W-:-:S07]  /*1100*/  IADD3 R19, R19, -0x100000, RZ ;  /* 0xfff0000013137810 */ /* 0x000fce0007ffe0ff */
[----:B------:R-:W-:Y:S05]  /*1110*/  CALL.REL.NOINC `($__internal_17_$__cuda_sm20_dblrcp_rn_slowpath_v3) ;  /* 0x00000024007c7944 */ /* 0x000fea0003c00000 */
[----:B------:R-:W-:Y:S01]  /*1120*/  IMAD.MOV.U32 R4, RZ, RZ, R14 ;  /* 0x000000ffff047224 */ /* 0x000fe200078e000e */
[----:B------:R-:W-:-:S07]  /*1130*/  MOV R5, R15 ;  /* 0x0000000f00057202 */ /* 0x000fce0000000f00 */
.L_x_1346:
[----:B------:R-:W-:Y:S01]  /*1140*/  UMOV UR6, 0xf0000000 ;  /* 0xf000000000067882 */ /* 0x000fe20000000000 */
[----:B------:R-:W-:Y:S01]  /*1150*/  UMOV UR7, 0x380fffff ;  /* 0x380fffff00077882 */ /* 0x000fe20000000000 */
[----:B------:R-:W0:Y:S01]  /*1160*/  F2F.F32.F64 R12, R4 ;  /* 0x00000004000c7310 */ /* 0x000e220000301000 */
[----:B------:R-:W-:-:S14]  /*1170*/  DSETP.GEU.AND P0, PT, |R4|, UR6, PT ;  /* 0x0000000604007e2a */ /* 0x000fdc000bf0e200 */
[----:B0-----:R-:W-:-:S07]  /*1180*/  @!P0 FMUL R12, R12, 1.175494350822287508e-38 ;  /* 0x008000000c0c8820 */ /* 0x001fce0000400000 */
.L_x_1345:
        /* <DEDUP_REMOVED lines=11> */
[----:B------:R-:W-:-:S11]  /*1240*/  MOV R4, RZ ;  /* 0x000000ff00047202 */ /* 0x000fd60000000f00 */
[----:B------:R-:W-:Y:S05]  /*1250*/  @!P2 BRA `(.L_x_1350) ;  /* 0x0000000000dca947 */ /* 0x000fea0003800000 */
[----:B------:R-:W-:Y:S01]  /*1260*/  HFMA2.MMA R14, -RZ, RZ, 0, 0 ;  /* 0x00000000ff0e7435 */ /* 0x000fe200000001ff */
[----:B01----:R-:W-:Y:S01]  /*1270*/  IADD3 R13, R22, -R5, RZ ;  /* 0x80000005160d7210 */ /* 0x003fe20007ffe0ff */
[----:B------:R-:W-:-:S09]  /*1280*/  IMAD.MOV.U32 R4, RZ, RZ, RZ ;  /* 0x000000ffff047224 */ /* 0x000fd200078e00ff */
.L_x_1351:
[C---:B--2---:R-:W-:Y:S01]  /*1290*/  VIADD R15, R14.reuse, 0x1 ;  /* 0x000000010e0f7836 */ /* 0x044fe20000000000 */
        /* <DEDUP_REMOVED lines=18> */
[----:B------:R-:W-:Y:S01]  /*13c0*/  LEA R16, R14, R23, 0x2 ;  /* 0x000000170e107211 */ /* 0x000fe200078e10ff */
[----:B------:R-:W-:Y:S01]  /*13d0*/  FMUL.FTZ R25, R25, R12 ;  /* 0x0000000c19197220 */ /* 0x000fe20000410000 */
[----:B------:R-:W-:-:S02]  /*13e0*/  FSETP.GEU.FTZ.AND P4, PT, R15, RZ, PT ;  /* 0x000000ff0f00720b */ /* 0x000fc40003f9e000 */
[----:B------:R-:W-:Y:S02]  /*13f0*/  FSETP.GEU.FTZ.AND P5, PT, R17, RZ, PT ;  /* 0x000000ff1100720b */ /* 0x000fe40003fbe000 */
[----:B------:R-:W-:Y:S02]  /*1400*/  FSETP.GEU.FTZ.AND P2, PT, R19, RZ, PT ;  /* 0x000000ff1300720b */ /* 0x000fe40003f5e000 */
[----:B------:R-:W-:Y:S02]  /*1410*/  FSETP.GEU.FTZ.AND P3, PT, R25, RZ, PT ;  /* 0x000000ff1900720b */ /* 0x000fe40003f7e000 */
[----:B------:R-:W-:-:S05]  /*1420*/  IADD3 R14, R14, 0x4, RZ ;  /* 0x000000040e0e7810 */ /* 0x000fca0007ffe0ff */
        /* <DEDUP_REMOVED lines=26> */
.L_x_1350:
[----:B------:R-:W-:Y:S05]  /*15d0*/  BSYNC B2 ;  /* 0x0000000000027941 */ /* 0x000fea0003800000 */
.L_x_1349:
[----:B------:R-:W-:Y:S05]  /*15e0*/  @!P1 BRA `(.L_x_1348) ;  /* 0x0000000000409947 */ /* 0x000fea0003800000 */
.L_x_1352:
[----:B--2---:R-:W-:Y:S02]  /*15f0*/  I2FP.F32.S32 R16, R14 ;  /* 0x0000000e00107245 */ /* 0x004fe40000201400 */
[----:B------:R-:W-:-:S03]  /*1600*/  IADD3 R5, R5, -0x1, RZ ;  /* 0xffffffff05057810 */ /* 0x000fc60007ffe0ff */
[----:B------:R-:W-:-:S04]  /*1610*/  FADD.FTZ R16, R3, R16 ;  /* 0x0000001003107221 */ /* 0x000fc80000010000 */
[----:B01----:R-:W-:Y:S01]  /*1620*/  FADD.FTZ R13, R16, 0.5 ;  /* 0x3f000000100d7421 */ /* 0x003fe20000010000 */
[C---:B------:R-:W-:Y:S02]  /*1630*/  IMAD R16, R14.reuse, 0x4, R23 ;  /* 0x000000040e107824 */ /* 0x040fe400078e0217 */
[----:B------:R-:W-:Y:S02]  /*1640*/  VIADD R14, R14, 0x1 ;  /* 0x000000010e0e7836 */ /* 0x000fe40000000000 */
        /* <DEDUP_REMOVED lines=9> */
[----:B---3--:R-:W-:Y:S05]  /*16e0*/  @P1 BRA `(.L_x_1352) ;  /* 0xfffffffc00c01947 */ /* 0x008fea000383ffff */
.L_x_1348:
[----:B------:R-:W-:Y:S05]  /*16f0*/  BSYNC B1 ;  /* 0x0000000000017941 */ /* 0x000fea0003800000 */
.L_x_1347:
        /* <DEDUP_REMOVED lines=12> */
[----:B0-----:R-:W-:-:S11]  /*17c0*/  IADD3 R24, R22, -R5, RZ ;  /* 0x8000000516187210 */ /* 0x001fd60007ffe0ff */
.L_x_1359:
[----:B------:R-:W-:Y:S01]  /*17d0*/  IADD3 R24, R24, -0x4, RZ ;  /* 0xfffffffc18187810 */ /* 0x000fe20007ffe0ff */
[----:B------:R-:W-:Y:S03]  /*17e0*/  BSSY B3, `(.L_x_1357) ;  /* 0x0000011000037945 */ /* 0x000fe60003800000 */
[----:B------:R-:W-:Y:S01]  /*17f0*/  ISETP.NE.AND P1, PT, R24, RZ, PT ;  /* 0x000000ff1800720c */ /* 0x000fe20003f25270 */
[----:B0-----:R-:W-:-:S12]  /*1800*/  @!P0 BRA `(.L_x_1358) ;  /* 0x0000000000388947 */ /* 0x001fd80003800000 */
[----:B------:R-:W-:Y:S01]  /*1810*/  IMAD R12, R3, 0x4, R23 ;  /* 0x00000004030c7824 */ /* 0x000fe200078e0217 */
[----:B--2---:R-:W0:Y:S04]  /*1820*/  MUFU.RCP R19, R4 ;  /* 0x0000000400137308 */ /* 0x004e280000001000 */
[----:B-1----:R-:W0:Y:S04]  /*1830*/  LDS R13, [R12] ;  /* 0x000000000c0d7984 */ /* 0x002e280000000800 */
        /* <DEDUP_REMOVED lines=11> */
.L_x_1358:
[----:B------:R-:W-:Y:S05]  /*18f0*/  BSYNC B3 ;  /* 0x0000000000037941 */ /* 0x000fea0003800000 */
.L_x_1357:
[----:B------:R-:W-:Y:S01]  /*1900*/  IADD3 R3, R3, 0x4, RZ ;  /* 0x0000000403037810 */ /* 0x000fe20007ffe0ff */
[----:B------:R-:W-:Y:S06]  /*1910*/  @P1 BRA `(.L_x_1359) ;  /* 0xfffffffc00ac1947 */ /* 0x000fec000383ffff */
.L_x_1356:
[----:B------:R-:W-:Y:S05]  /*1920*/  BSYNC B2 ;  /* 0x0000000000027941 */ /* 0x000fea0003800000 */
.L_x_1355:
[----:B------:R-:W-:-:S13]  /*1930*/  ISETP.NE.AND P0, PT, R5, RZ, PT ;  /* 0x000000ff0500720c */ /* 0x000fda0003f05270 */
[----:B------:R-:W-:Y:S05]  /*1940*/  @!P0 BRA `(.L_x_1354) ;  /* 0x0000000000288947 */ /* 0x000fea0003800000 */
[----:B------:R-:W-:-:S13]  /*1950*/  FSETP.NEU.FTZ.AND P1, PT, R4, RZ, PT ;  /* 0x000000ff0400720b */ /* 0x000fda0003f3d000 */
[----:B0-2---:R0:W2:Y:S02]  /*1960*/  @P1 MUFU.RCP R15, R4 ;  /* 0x00000004000f1308 */ /* 0x0050a40000001000 */
.L_x_1360:
[----:B0--3--:R-:W-:Y:S01]  /*1970*/  @P1 IMAD R4, R3, 0x4, R23 ;  /* 0x0000000403041824 */ /* 0x009fe200078e0217 */
[----:B------:R-:W-:Y:S01]  /*1980*/  IADD3 R5, R5, -0x1, RZ ;  /* 0xffffffff05057810 */ /* 0x000fe20007ffe0ff */
[----:B------:R-:W-:-:S03]  /*1990*/  VIADD R3, R3, 0x1 ;  /* 0x0000000103037836 */ /* 0x000fc60000000000 */
[----:B------:R-:W1:Y:S01]  /*19a0*/  @P1 LDS R12, [R4] ;  /* 0x00000000040c1984 */ /* 0x000e620000000800 */
[----:B------:R-:W-:Y:S01]  /*19b0*/  ISETP.NE.AND P0, PT, R5, RZ, PT ;  /* 0x000000ff0500720c */ /* 0x000fe20003f05270 */
[----:B-12---:R-:W-:-:S05]  /*19c0*/  @P1 FMUL.FTZ R13, R12, R15 ;  /* 0x0000000f0c0d1220 */ /* 0x006fca0000410000 */
[----:B------:R3:W-:Y:S07]  /*19d0*/  @P1 STS [R4], R13 ;  /* 0x0000000d04001388 */ /* 0x0007ee0000000800 */
[----:B------:R-:W-:Y:S05]  /*19e0*/  @P0 BRA `(.L_x_1360) ;  /* 0xfffffffc00e00947 */ /* 0x000fea000383ffff */
.L_x_1354:
[----:B------:R-:W-:Y:S05]  /*19f0*/  BSYNC B1 ;  /* 0x0000000000017941 */ /* 0x000fea0003800000 */
.L_x_1353:
        /* <DEDUP_REMOVED lines=8> */
.L_x_1363:
[C---:B------:R-:W-:Y:S01]  /*1a80*/  IMAD R5, R3.reuse, 0x4, R23 ;  /* 0x0000000403057824 */ /* 0x040fe200078e0217 */
[----:B------:R-:W-:Y:S01]  /*1a90*/  IADD3 R4, R4, -0x1, RZ ;  /* 0xffffffff04047810 */ /* 0x000fe20007ffe0ff */
[----:B------:R-:W-:-:S03]  /*1aa0*/  VIADD R3, R3, 0x1 ;  /* 0x0000000103037836 */ /* 0x000fc60000000000 */
[----:B------:R3:W-:Y:S01]  /*1ab0*/  STS [R5], RZ ;  /* 0x000000ff05007388 */ /* 0x0007e20000000800 */
[----:B------:R-:W-:-:S13]  /*1ac0*/  ISETP.NE.AND P0, PT, R4, RZ, PT ;  /* 0x000000ff0400720c */ /* 0x000fda0003f05270 */
[----:B---3--:R-:W-:Y:S05]  /*1ad0*/  @P0 BRA `(.L_x_1363) ;  /* 0xfffffffc00e80947 */ /* 0x008fea000383ffff */
.L_x_1362:
[----:B------:R-:W-:Y:S05]  /*1ae0*/  BSYNC B1 ;  /* 0x0000000000017941 */ /* 0x000fea0003800000 */
.L_x_1361:
[----:B------:R-:W-:Y:S05]  /*1af0*/  @!P1 BRA `(.L_x_1344) ;  /* 0x0000000000249947 */ /* 0x000fea0003800000 */
.L_x_1364:
[C---:B----4-:R-:W-:Y:S01]  /*1b00*/  LEA R4, R3.reuse, R23, 0x2 ;  /* 0x0000001703047211 */ /* 0x050fe200078e10ff */
        /* <DEDUP_REMOVED lines=8> */
.L_x_1344:
[----:B------:R-:W-:Y:S05]  /*1b90*/  BSYNC B0 ;  /* 0x0000000000007941 */ /* 0x000fea0003800000 */
.L_x_1343:
        /* <DEDUP_REMOVED lines=8> */
[----:B------:R-:W-:Y:S01]  /*1c20*/  SHF.R.S32.HI R3, RZ, 0x1f, R2 ;  /* 0x0000001fff037819 */ /* 0x000fe20000011402 */
[----:B------:R-:W-:Y:S01]  /*1c30*/  ULDC.64 UR10, c[0x0][0x298] ;  /* 0x0000a600000a7ab9 */ /* 0x000fe20000000a00 */
[----:B------:R-:W-:Y:S01]  /*1c40*/  LOP3.LUT R10, RZ, R10, RZ, 0x33, !PT ;  /* 0x0000000aff0a7212 */ /* 0x000fe200078e33ff */
[----:B0123--:R-:W-:Y:S01]  /*1c50*/  IMAD.WIDE.U32 R12, R2, UR10, RZ ;  /* 0x0000000a020c7c25 */ /* 0x00ffe2000f8e00ff */
[----:B------:R-:W-:Y:S01]  /*1c60*/  LOP3.LUT R8, RZ, R8, RZ, 0x33, !PT ;  /* 0x00000008ff087212 */ /* 0x000fe200078e33ff */
[----:B------:R-:W-:Y:S01]  /*1c70*/  ULDC.64 UR12, c[0x0][0x2a0] ;  /* 0x0000a800000c7ab9 */ /* 0x000fe20000000a00 */
[----:B------:R-:W-:Y:S01]  /*1c80*/  IADD3 R6, -R10, -0x2, -R9 ;  /* 0xfffffffe0a067810 */ /* 0x000fe20007ffe909 */
[----:B------:R-:W-:Y:S01]  /*1c90*/  IMAD R3, R3, UR10, RZ ;  /* 0x0000000a03037c24 */ /* 0x000fe2000f8e02ff */
[C-C-:B----4-:R-:W-:Y:S01]  /*1ca0*/  IADD3 R4, -R8.reuse, -0x3, -R7.reuse ;  /* 0xfffffffd08047810 */ /* 0x150fe20007ffe907 */
[----:B------:R-:W-:Y:S01]  /*1cb0*/  UMOV UR5, UR6 ;  /* 0x0000000600057c82 */ /* 0x000fe20008000000 */
[----:B------:R-:W-:Y:S01]  /*1cc0*/  IADD3 R17, -R8, -0x2, -R7 ;  /* 0xfffffffe08117810 */ /* 0x000fe20007ffe907 */
[----:B------:R-:W-:Y:S01]  /*1cd0*/  IMAD R3, R2, UR11, R3 ;  /* 0x0000000b02037c24 */ /* 0x000fe2000f8e0203 */
[----:B------:R-:W-:Y:S01]  /*1ce0*/  IADD3 R2, -R10, -0x3, -R9 ;  /* 0xfffffffd0a027810 */ /* 0x000fe20007ffe909 */
[----:B------:R-:W-:Y:S01]  /*1cf0*/  ULDC.64 UR10, c[0x0][0x258] ;  /* 0x00009600000a7ab9 */ /* 0x000fe20000000a00 */
[----:B------:R-:W-:Y:S01]  /*1d00*/  ISETP.GE.U32.AND P2, PT, R4, 0x3, PT ;  /* 0x000000030400780c */ /* 0x000fe20003f46070 */
[----:B------:R-:W-:Y:S01]  /*1d10*/  IMAD.IADD R13, R13, 0x1, R3 ;  /* 0x000000010d0d7824 */ /* 0x000fe200078e0203 */
[----:B------:R-:W-:Y:S01]  /*1d20*/  ISETP.GE.U32.AND P1, PT, R2, 0x3, PT ;  /* 0x000000030200780c */ /* 0x000fe20003f26070 */
[----:B------:R-:W-:Y:S01]  /*1d30*/  IMAD.WIDE.U32 R4, R9, UR10, RZ ;  /* 0x0000000a09047c25 */ /* 0x000fe2000f8e00ff */
[----:B------:R-:W-:-:S02]  /*1d40*/  SHF.R.S32.HI R3, RZ, 0x1f, R0 ;  /* 0x0000001fff037819 */ /* 0x000fc40000011400 */
[----:B------:R-:W-:Y:S01]  /*1d50*/  SHF.R.S32.HI R2, RZ, 0x1f, R9 ;  /* 0x0000001fff027819 */ /* 0x000fe20000011409 */
[----:B------:R-:W-:Y:S01]  /*1d60*/  IMAD.WIDE.U32 R12, R0, UR12, R12 ;  /* 0x0000000c000c7c25 */ /* 0x000fe2000f8e000c */
[----:B------:R-:W-:-:S03]  /*1d70*/  LEA R11, R11, UR4, 0x2 ;  /* 0x000000040b0b7c11 */ /* 0x000fc6000f8e10ff */
[----:B------:R-:W-:Y:S02]  /*1d80*/  IMAD R15, R3, UR12, RZ ;  /* 0x0000000c030f7c24 */ /* 0x000fe4000f8e02ff */
[----:B------:R-:W-:Y:S02]  /*1d90*/  IMAD R2, R2, UR10, RZ ;  /* 0x0000000a02027c24 */ /* 0x000fe4000f8e02ff */
[----:B------:R-:W-:Y:S01]  /*1da0*/  IMAD R15, R0, UR13, R15 ;  /* 0x0000000d000f7c24 */ /* 0x000fe2000f8e020f */
[----:B------:R-:W-:Y:S01]  /*1db0*/  LOP3.LUT R0, R17, 0x3, RZ, 0xc0, !PT ;  /* 0x0000000311007812 */ /* 0x000fe200078ec0ff */
[----:B------:R-:W-:Y:S01]  /*1dc0*/  IMAD R3, R9, UR11, R2 ;  /* 0x0000000b09037c24 */ /* 0x000fe2000f8e0202 */
[----:B------:R-:W-:Y:S02]  /*1dd0*/  LOP3.LUT R2, R6, 0x3, RZ, 0xc0, !PT ;  /* 0x0000000306027812 */ /* 0x000fe400078ec0ff */
[----:B------:R-:W-:Y:S01]  /*1de0*/  IADD3 R19, R13, R15, RZ ;  /* 0x0000000f0d137210 */ /* 0x000fe20007ffe0ff */
[----:B------:R-:W-:Y:S01]  /*1df0*/  IMAD.IADD R6, R17, 0x1, -R0 ;  /* 0x0000000111067824 */ /* 0x000fe200078e0a00 */
[----:B------:R-:W-:-:S02]  /*1e00*/  IADD3 R9, R2, R10, R9 ;  /* 0x0000000a02097210 */ /* 0x000fc40007ffe009 */
[----:B------:R-:W-:-:S07]  /*1e10*/  IADD3 R3, R5, R3, RZ ;  /* 0x0000000305037210 */ /* 0x000fce0007ffe0ff */
.L_x_1390:
[----:B------:R-:W0:Y:S01]  /*1e20*/  LDC R25, c[0x0][0x228] ;  /* 0x00008a00ff197b82 */ /* 0x000e220000000800 */
        /* <DEDUP_REMOVED lines=20> */
[----:B------:R-:W-:-:S04]  /*1f70*/  LOP3.LUT R8, R25, UR5, RZ, 0x3c, !PT ;  /* 0x0000000519087c12 */ /* 0x000fc8000f8e3cff */
[----:B------:R-:W-:-:S07]  /*1f80*/  ISETP.GE.AND P4, PT, R8, RZ, PT ;  /* 0x000000ff0800720c */ /* 0x000fce0003f86270 */
[----:B------:R-:W-:Y:S02]  /*1f90*/  @P0 IADD3 R15, R15, 0x1, RZ ;  /* 0x000000010f0f0810 */ /* 0x000fe40007ffe0ff */
[----:B------:R-:W-:-:S03]  /*1fa0*/  ISETP.GE.AND P0, PT, R22, 0x1, PT ;  /* 0x000000011600780c */ /* 0x000fc60003f06270 */
[----:B------:R-:W-:-:S05]  /*1fb0*/  IMAD.MOV.U32 R8, RZ, RZ, R15 ;  /* 0x000000ffff087224 */ /* 0x000fca00078e000f */
[----:B------:R-:W-:Y:S02]  /*1fc0*/  @!P4 IADD3 R8, -R8, RZ, RZ ;  /* 0x000000ff0808c210 */ /* 0x000fe40007ffe1ff */
[----:B------:R-:W-:-:S05]  /*1fd0*/  @!P3 LOP3.LUT R8, RZ, R25, RZ, 0x33, !PT ;  /* 0x00000019ff08b212 */ /* 0x000fca00078e33ff */
[----:B------:R-:W-:-:S04]  /*1fe0*/  IMAD.MOV R10, RZ, RZ, -R8 ;  /* 0x000000ffff0a7224 */ /* 0x000fc800078e0a08 */
[----:B------:R-:W-:Y:S01]  /*1ff0*/  IMAD R25, R25, R10, UR5 ;  /* 0x0000000519197e24 */ /* 0x000fe2000f8e020a */
[----:B------:R-:W-:Y:S06]  /*2000*/  @!P0 BRA `(.L_x_1366) ;  /* 0x0000000c00008947 */ /* 0x000fec0003800000 */
[----:B------:R-:W-:-:S11]  /*2010*/  HFMA2.MMA R10, -RZ, RZ, 0, 0 ;  /* 0x00000000ff0a7435 */ /* 0x000fd600000001ff */
.L_x_1378:
[----:B------:R-:W-:Y:S01]  /*2020*/  SHF.R.S32.HI R14, RZ, 0x1f, R8 ;  /* 0x0000001fff0e7819 */ /* 0x000fe20000011408 */
[----:B------:R-:W-:Y:S01]  /*2030*/  ULDC.64 UR6, c[0x0][0x240] ;  /* 0x0000900000067ab9 */ /* 0x000fe20000000a00 */
[----:B------:R-:W-:Y:S02]  /*2040*/  MOV R15, R3 ;  /* 0x00000003000f7202 */ /* 0x000fe40000000f00 */
[----:B------:R-:W-:Y:S01]  /*2050*/  SHF.R.S32.HI R16, RZ, 0x1f, R25 ;  /* 0x0000001fff107819 */ /* 0x000fe20000011419 */
[----:B------:R-:W-:Y:S02]  /*2060*/  IMAD R17, R14, UR6, RZ ;  /* 0x000000060e117c24 */ /* 0x000fe4000f8e02ff */
[----:B------:R-:W-:Y:S02]  /*2070*/  IMAD.MOV.U32 R14, RZ, RZ, R4 ;  /* 0x000000ffff0e7224 */ /* 0x000fe400078e0004 */
[C---:B------:R-:W-:Y:S02]  /*2080*/  IMAD R17, R8.reuse, UR7, R17 ;  /* 0x0000000708117c24 */ /* 0x040fe4000f8e0211 */
[----:B------:R-:W-:Y:S01]  /*2090*/  IMAD.WIDE.U32 R14, R8, UR6, R14 ;  /* 0x00000006080e7c25 */ /* 0x000fe2000f8e000e */
[----:B------:R-:W-:-:S03]  /*20a0*/  ULDC.64 UR6, c[0x0][0x248] ;  /* 0x0000920000067ab9 */ /* 0x000fc60000000a00 */
[----:B------:R-:W-:Y:S01]  /*20b0*/  IMAD.IADD R15, R15, 0x1, R17 ;  /* 0x000000010f0f7824 */ /* 0x000fe200078e0211 */
[----:B------:R-:W-:Y:S01]  /*20c0*/  IADD3 R17, R7, R10, RZ ;  /* 0x0000000a07117210 */ /* 0x000fe20007ffe0ff */
[----:B------:R-:W-:Y:S02]  /*20d0*/  IMAD R18, R16, UR6, RZ ;  /* 0x0000000610127c24 */ /* 0x000fe4000f8e02ff */
[----:B------:R-:W-:Y:S01]  /*20e0*/  IMAD.WIDE.U32 R14, R25, UR6, R14 ;  /* 0x00000006190e7c25 */ /* 0x000fe2000f8e000e */
[----:B------:R-:W-:-:S03]  /*20f0*/  SHF.R.S32.HI R16, RZ, 0x1f, R17 ;  /* 0x0000001fff107819 */ /* 0x000fc60000011411 */
[----:B------:R-:W-:Y:S01]  /*2100*/  IMAD R27, R25, UR7, R18 ;  /* 0x00000007191b7c24 */ /* 0x000fe2000f8e0212 */
[----:B------:R-:W-:Y:S01]  /*2110*/  ULDC.64 UR6, c[0x0][0x250] ;  /* 0x0000940000067ab9 */ /* 0x000fe20000000a00 */
[----:B------:R-:W0:Y:S01]  /*2120*/  LDS R18, [R20] ;  /* 0x0000000014127984 */ /* 0x000e220000000800 */
[----:B------:R-:W-:Y:S02]  /*2130*/  IMAD R16, R16, UR6, RZ ;  /* 0x0000000610107c24 */ /* 0x000fe4000f8e02ff */
[----:B------:R-:W-:Y:S02]  /*2140*/  IMAD.IADD R15, R15, 0x1, R27 ;  /* 0x000000010f0f7824 */ /* 0x000fe400078e021b */
[C---:B------:R-:W-:Y:S02]  /*2150*/  IMAD R27, R17.reuse, UR7, R16 ;  /* 0x00000007111b7c24 */ /* 0x040fe4000f8e0210 */
[----:B------:R-:W-:Y:S01]  /*2160*/  IMAD.WIDE.U32 R16, R17, UR6, R14 ;  /* 0x0000000611107c25 */ /* 0x000fe2000f8e000e */
[----:B------:R-:W-:-:S04]  /*2170*/  ULDC.64 UR6, c[0x0][0x218] ;  /* 0x0000860000067ab9 */ /* 0x000fc80000000a00 */
[----:B------:R-:W-:Y:S02]  /*2180*/  IADD3 R15, R17, R27, RZ ;  /* 0x0000001b110f7210 */ /* 0x000fe40007ffe0ff */
[----:B------:R-:W-:-:S04]  /*2190*/  LEA R14, P0, R16, UR6, 0x2 ;  /* 0x00000006100e7c11 */ /* 0x000fc8000f8010ff */
[----:B------:R-:W-:-:S05]  /*21a0*/  LEA.HI.X R15, R16, UR7, R15, 0x2, P0 ;  /* 0x00000007100f7c11 */ /* 0x000fca00080f140f */
[----:B------:R-:W0:Y:S01]  /*21b0*/  LDG.E R17, desc[UR8][R14.64] ;  /* 0x000000080e117981 */ /* 0x000e22000c1e1900 */
[----:B------:R-:W-:Y:S01]  /*21c0*/  ISETP.GE.AND P0, PT, R21, 0x2, PT ;  /* 0x000000021500780c */ /* 0x000fe20003f06270 */
[----:B------:R-:W-:Y:S01]  /*21d0*/  BSSY B2, `(.L_x_1367) ;  /* 0x000009e000027945 */ /* 0x000fe20003800000 */
[----:B0-----:R-:W-:-:S11]  /*21e0*/  FMUL.FTZ R18, R18, R17 ;  /* 0x0000001112127220 */ /* 0x001fd60000410000 */
[----:B------:R-:W-:Y:S05]  /*21f0*/  @!P0 BRA `(.L_x_1368) ;  /* 0x00000008006c8947 */ /* 0x000fea0003800000 */
[----:B------:R-:W-:Y:S01]  /*2200*/  BSSY B1, `(.L_x_1369) ;  /* 0x000008a000017945 */ /* 0x000fe20003800000 */
[----:B------:R-:W-:-:S03]  /*2210*/  IMAD.MOV.U32 R27, RZ, RZ, 0x1 ;  /* 0x00000001ff1b7424 */ /* 0x000fc600078e00ff */
[----:B------:R-:W-:Y:S05]  /*2220*/  @!P1 BRA `(.L_x_1370) ;  /* 0x00000008001c9947 */ /* 0x000fea0003800000 */
[----:B------:R-:W-:Y:S01]  /*2230*/  IADD3 R17, -R9, RZ, RZ ;  /* 0x000000ff09117210 */ /* 0x000fe20007ffe1ff */
[----:B------:R-:W-:Y:S01]  /*2240*/  BSSY B0, `(.L_x_1371) ;  /* 0x0000070000007945 */ /* 0x000fe20003800000 */
[----:B------:R-:W-:Y:S01]  /*2250*/  IADD3 R16, P3, R14, 0x10, RZ ;  /* 0x000000100e107810 */ /* 0x000fe20007f7e0ff */
[----:B------:R-:W-:Y:S01]  /*2260*/  VIADD R26, R20, 0x8 ;  /* 0x00000008141a7836 */ /* 0x000fe20000000000 */
[----:B------:R-:W-:Y:S02]  /*2270*/  ISETP.GT.AND P0, PT, R17, 0x2, PT ;  /* 0x000000021100780c */ /* 0x000fe40003f04270 */
[----:B------:R-:W-:Y:S01]  /*2280*/  IADD3 R24, -R9, RZ, RZ ;  /* 0x000000ff09187210 */ /* 0x000fe20007ffe1ff */
[----:B------:R-:W-:Y:S01]  /*2290*/  IMAD.X R17, RZ, RZ, R15, P3 ;  /* 0x000000ffff117224 */ /* 0x000fe200018e060f */
[----:B------:R-:W-:-:S09]  /*22a0*/  MOV R27, 0x1 ;  /* 0x00000001001b7802 */ /* 0x000fd20000000f00 */
[----:B------:R-:W-:Y:S05]  /*22b0*/  @!P0 BRA `(.L_x_1372) ;  /* 0x0000000400a08947 */ /* 0x000fea0003800000 */
[----:B------:R-:W-:Y:S01]  /*22c0*/  VIADD R28, R24, 0xfffffffe ;  /* 0xfffffffe181c7836 */ /* 0x000fe20000000000 */
[----:B------:R-:W-:Y:S01]  /*22d0*/  BSSY B4, `(.L_x_1373) ;  /* 0x000003e000047945 */ /* 0x000fe20003800000 */
[----:B------:R-:W-:-:S03]  /*22e0*/  PLOP3.LUT P0, PT, PT, PT, PT, 0x80, 0x0 ;  /* 0x000000000000781c */ /* 0x000fc60003f0f070 */
[----:B------:R-:W-:-:S13]  /*22f0*/  ISETP.GT.AND P3, PT, R28, 0xc, PT ;  /* 0x0000000c1c00780c */ /* 0x000fda0003f64270 */
[----:B------:R-:W-:Y:S05]  /*2300*/  @!P3 BRA `(.L_x_1374) ;  /* 0x0000000000e8b947 */ /* 0x000fea0003800000 */
[----:B------:R-:W-:-:S13]  /*2310*/  PLOP3.LUT P0, PT, PT, PT, PT, 0x8, 0x0 ;  /* 0x000000000000781c */ /* 0x000fda0003f0e170 */
.L_x_1375:
        /* <DEDUP_REMOVED lines=47> */
[----:B------:R-:W-:Y:S02]  /*2610*/  ISETP.GT.AND P3, PT, R24, 0xe, PT ;  /* 0x0000000e1800780c */ /* 0x000fe40003f64270 */
[----:B------:R-:W-:Y:S01]  /*2620*/  IADD3 R27, R27, 0x10, RZ ;  /* 0x000000101b1b7810 */ /* 0x000fe20007ffe0ff */
[----:B------:R0:W2:Y:S02]  /*2630*/  LDS R28, [R26+0x38] ;  /* 0x000038001a1c7984 */ /* 0x0000a40000000800 */
[----:B0-----:R-:W-:-:S02]  /*2640*/  VIADD R26, R26, 0x40 ;  /* 0x000000401a1a7836 */ /* 0x001fc40000000000 */
[----:B--2---:R-:W-:Y:S01]  /*2650*/  FFMA.FTZ R18, R29, R28, R18 ;  /* 0x0000001c1d127223 */ /* 0x004fe20000010012 */
[----:B------:R-:W-:-:S04]  /*2660*/  IADD3 R28, P4, R16, 0x40, RZ ;  /* 0x00000040101c7810 */ /* 0x000fc80007f9e0ff */
[----:B------:R-:W-:Y:S01]  /*2670*/  MOV R16, R28 ;  /* 0x0000001c00107202 */ /* 0x000fe20000000f00 */
[----:B------:R-:W-:-:S04]  /*2680*/  IMAD.X R29, RZ, RZ, R17, P4 ;  /* 0x000000ffff1d7224 */ /* 0x000fc800020e0611 */
[----:B------:R-:W-:Y:S01]  /*2690*/  IMAD.MOV.U32 R17, RZ, RZ, R29 ;  /* 0x000000ffff117224 */ /* 0x000fe200078e001d */
[----:B------:R-:W-:Y:S06]  /*26a0*/  @P3 BRA `(.L_x_1375) ;  /* 0xfffffffc001c3947 */ /* 0x000fec000383ffff */
.L_x_1374:
[----:B------:R-:W-:Y:S05]  /*26b0*/  BSYNC B4 ;  /* 0x0000000000047941 */ /* 0x000fea0003800000 */
.L_x_1373:
        /* <DEDUP_REMOVED lines=28> */
[----:B------:R-:W-:Y:S01]  /*2880*/  IADD3 R27, R27, 0x8, RZ ;  /* 0x000000081b1b7810 */ /* 0x000fe20007ffe0ff */
[----:B------:R0:W2:Y:S02]  /*2890*/  LDS R28, [R26+0x18] ;  /* 0x000018001a1c7984 */ /* 0x0000a40000000800 */
[----:B0-----:R-:W-:Y:S01]  /*28a0*/  IADD3 R26, R26, 0x20, RZ ;  /* 0x000000201a1a7810 */ /* 0x001fe20007ffe0ff */
[----:B--2---:R-:W-:Y:S01]  /*28b0*/  FFMA.FTZ R18, R29, R28, R18 ;  /* 0x0000001c1d127223 */ /* 0x004fe20000010012 */
[----:B------:R-:W-:-:S05]  /*28c0*/  IADD3 R28, P3, R16, 0x20, RZ ;  /* 0x00000020101c7810 */ /* 0x000fca0007f7e0ff */
[----:B------:R-:W-:Y:S02]  /*28d0*/  IMAD.X R29, RZ, RZ, R17, P3 ;  /* 0x000000ffff1d7224 */ /* 0x000fe400018e0611 */
[----:B------:R-:W-:-:S03]  /*28e0*/  IMAD.MOV.U32 R16, RZ, RZ, R28 ;  /* 0x000000ffff107224 */ /* 0x000fc600078e001c */
[----:B------:R-:W-:-:S07]  /*28f0*/  MOV R17, R29 ;  /* 0x0000001d00117202 */ /* 0x000fce0000000f00 */
.L_x_1377:
[----:B------:R-:W-:Y:S05]  /*2900*/  BSYNC B4 ;  /* 0x0000000000047941 */ /* 0x000fea0003800000 */
.L_x_1376:
[----:B------:R-:W-:-:S13]  /*2910*/  ISETP.NE.OR P0, PT, R24, 0x2, P0 ;  /* 0x000000021800780c */ /* 0x000fda0000705670 */
[----:B------:R-:W-:Y:S05]  /*2920*/  @!P0 BREAK B0 ;  /* 0x0000000000008942 */ /* 0x000fea0003800000 */
[----:B------:R-:W-:Y:S05]  /*2930*/  @!P0 BRA `(.L_x_1370) ;  /* 0x0000000000588947 */ /* 0x000fea0003800000 */
.L_x_1372:
[----:B------:R-:W-:Y:S05]  /*2940*/  BSYNC B0 ;  /* 0x0000000000007941 */ /* 0x000fea0003800000 */
.L_x_1371:
        /* <DEDUP_REMOVED lines=8> */
[----:B------:R-:W-:Y:S02]  /*29d0*/  VIADD R24, R24, 0xfffffffc ;  /* 0xfffffffc18187836 */ /* 0x000fe40000000000 */
[----:B--2---:R-:W-:Y:S02]  /*29e0*/  FFMA.FTZ R18, R29, R28, R18 ;  /* 0x0000001c1d127223 */ /* 0x004fe40000010012 */
[----:B------:R-:W2:Y:S01]  /*29f0*/  LDG.E R29, desc[UR8][R16.64] ;  /* 0x00000008101d7981 */ /* 0x000ea2000c1e1900 */
[----:B------:R-:W-:Y:S01]  /*2a00*/  ISETP.NE.AND P0, PT, R24, 0x2, PT ;  /* 0x000000021800780c */ /* 0x000fe20003f05270 */
[----:B------:R-:W-:-:S02]  /*2a10*/  VIADD R27, R27, 0x4 ;  /* 0x000000041b1b7836 */ /* 0x000fc40000000000 */
[----:B------:R0:W2:Y:S02]  /*2a20*/  LDS R28, [R26+0x8] ;  /* 0x000008001a1c7984 */ /* 0x0000a40000000800 */
[----:B0-----:R-:W-:Y:S01]  /*2a30*/  IADD3 R26, R26, 0x10, RZ ;  /* 0x000000101a1a7810 */ /* 0x001fe20007ffe0ff */
[----:B--2---:R-:W-:Y:S01]  /*2a40*/  FFMA.FTZ R18, R29, R28, R18 ;  /* 0x0000001c1d127223 */ /* 0x004fe20000010012 */
[----:B------:R-:W-:-:S04]  /*2a50*/  IADD3 R28, P3, R16, 0x10, RZ ;  /* 0x00000010101c7810 */ /* 0x000fc80007f7e0ff */
[----:B------:R-:W-:Y:S01]  /*2a60*/  IADD3.X R29, RZ, R17, RZ, P3, !PT ;  /* 0x00000011ff1d7210 */ /* 0x000fe20001ffe4ff */
[----:B------:R-:W-:-:S03]  /*2a70*/  IMAD.MOV.U32 R16, RZ, RZ, R28 ;  /* 0x000000ffff107224 */ /* 0x000fc600078e001c */
[----:B------:R-:W-:Y:S01]  /*2a80*/  MOV R17, R29 ;  /* 0x0000001d00117202 */ /* 0x000fe20000000f00 */
[----:B------:R-:W-:Y:S06]  /*2a90*/  @P0 BRA `(.L_x_1371) ;  /* 0xfffffffc00ac0947 */ /* 0x000fec000383ffff */
.L_x_1370:
[----:B------:R-:W-:Y:S05]  /*2aa0*/  BSYNC B1 ;  /* 0x0000000000017941 */ /* 0x000fea0003800000 */
.L_x_1369:
[----:B------:R-:W-:-:S13]  /*2ab0*/  ISETP.NE.AND P0, PT, R2, RZ, PT ;  /* 0x000000ff0200720c */ /* 0x000fda0003f05270 */
[----:B------:R-:W-:Y:S05]  /*2ac0*/  @!P0 BRA `(.L_x_1368) ;  /* 0x0000000000388947 */ /* 0x000fea0003800000 */
[----:B------:R-:W-:-:S05]  /*2ad0*/  IMAD.WIDE R14, R27, 0x4, R14 ;  /* 0x000000041b0e7825 */ /* 0x000fca00078e020e */
[----:B------:R-:W2:Y:S01]  /*2ae0*/  LDG.E R17, desc[UR8][R14.64] ;  /* 0x000000080e117981 */ /* 0x000ea2000c1e1900 */
[----:B------:R-:W-:Y:S01]  /*2af0*/  IMAD R26, R27, 0x4, R20 ;  /* 0x000000041b1a7824 */ /* 0x000fe200078e0214 */
[----:B------:R-:W-:-:S04]  /*2b00*/  ISETP.NE.AND P0, PT, R2, 0x1, PT ;  /* 0x000000010200780c */ /* 0x000fc80003f05270 */
[----:B------:R-:W2:Y:S02]  /*2b10*/  LDS R16, [R26] ;  /* 0x000000001a107984 */ /* 0x000ea40000000800 */
[----:B--2---:R-:W-:-:S07]  /*2b20*/  FFMA.FTZ R18, R17, R16, R18 ;  /* 0x0000001011127223 */ /* 0x004fce0000010012 */
        /* <DEDUP_REMOVED lines=8> */
.L_x_1368:
[----:B------:R-:W-:Y:S05]  /*2bb0*/  BSYNC B2 ;  /* 0x0000000000027941 */ /* 0x000fea0003800000 */
.L_x_1367:
[C---:B------:R-:W-:Y:S01]  /*2bc0*/  LEA R15, R10.reuse, R11, 0x2 ;  /* 0x0000000b0a0f7211 */ /* 0x040fe200078e10ff */
[----:B------:R-:W-:-:S04]  /*2bd0*/  VIADD R10, R10, 0x1 ;  /* 0x000000010a0a7836 */ /* 0x000fc80000000000 */
[----:B------:R0:W-:Y:S01]  /*2be0*/  STS [R15], R18 ;  /* 0x000000120f007388 */ /* 0x0001e20000000800 */
[----:B------:R-:W-:-:S13]  /*2bf0*/  ISETP.GE.AND P0, PT, R10, R22, PT ;  /* 0x000000160a00720c */ /* 0x000fda0003f06270 */
[----:B0-----:R-:W-:Y:S05]  /*2c00*/  @!P0 BRA `(.L_x_1378) ;  /* 0xfffffff400048947 */ /* 0x001fea000383ffff */
.L_x_1366:
[----:B------:R-:W-:Y:S05]  /*2c10*/  BSYNC B3 ;  /* 0x0000000000037941 */ /* 0x000fea0003800000 */
.L_x_1365:
        /* <DEDUP_REMOVED lines=20> */
.L_x_1387:
[C---:B------:R-:W-:Y:S01]  /*2d60*/  IMAD R15, R10.reuse, 0x4, R11 ;  /* 0x000000040a0f7824 */ /* 0x040fe200078e020b */
[----:B------:R-:W-:Y:S01]  /*2d70*/  LEA R16, R10, R23, 0x2 ;  /* 0x000000170a107211 */ /* 0x000fe200078e10ff */
[----:B------:R-:W-:Y:S01]  /*2d80*/  VIADD R14, R14, 0xfffffff0 ;  /* 0xfffffff00e0e7836 */ /* 0x000fe20000000000 */
[----:B------:R-:W-:Y:S02]  /*2d90*/  IADD3 R10, R10, 0x10, RZ ;  /* 0x000000100a0a7810 */ /* 0x000fe40007ffe0ff */
[----:B------:R-:W-:Y:S02]  /*2da0*/  LDS R18, [R15] ;  /* 0x000000000f127984 */ /* 0x000fe40000000800 */
[----:B------:R-:W-:Y:S02]  /*2db0*/  ISETP.GT.AND P3, PT, R14, 0xc, PT ;  /* 0x0000000c0e00780c */ /* 0x000fe40003f64270 */
[----:B------:R-:W0:Y:S04]  /*2dc0*/  LDS R17, [R16] ;  /* 0x0000000010117984 */ /* 0x000e280000000800 */
[----:B------:R-:W-:Y:S04]  /*2dd0*/  LDS R24, [R16+0x4] ;  /* 0x0000040010187984 */ /* 0x000fe80000000800 */
[----:B------:R-:W-:Y:S01]  /*2de0*/  LDS R26, [R15+0x3c] ;  /* 0x00003c000f1a7984 */ /* 0x000fe20000000800 */
[----:B0-----:R-:W-:-:S03]  /*2df0*/  FFMA.FTZ R17, R18, R17, R27 ;  /* 0x0000001112117223 */ /* 0x001fc6000001001b */
[----:B------:R-:W0:Y:S04]  /*2e00*/  LDS R18, [R15+0x4] ;  /* 0x000004000f127984 */ /* 0x000e280000000800 */
        /* <DEDUP_REMOVED lines=40> */
[----:B0-----:R-:W-:-:S04]  /*3090*/  FFMA.FTZ R17, R18, R24, R17 ;  /* 0x0000001812117223 */ /* 0x001fc80000010011 */
[----:B------:R-:W-:Y:S01]  /*30a0*/  FFMA.FTZ R27, R26, R27, R17 ;  /* 0x0000001b1a1b7223 */ /* 0x000fe20000010011 */
[----:B------:R-:W-:Y:S06]  /*30b0*/  @P3 BRA `(.L_x_1387) ;  /* 0xfffffffc00283947 */ /* 0x000fec000383ffff */
.L_x_1386:
[----:B------:R-:W-:Y:S05]  /*30c0*/  BSYNC B3 ;  /* 0x0000000000037941 */ /* 0x000fea0003800000 */
.L_x_1385:
[----:B------:R-:W-:Y:S01]  /*30d0*/  ISETP.GT.AND P3, PT, R14, 0x4, PT ;  /* 0x000000040e00780c */ /* 0x000fe20003f64270 */
[----:B------:R-:W-:-:S12]  /*30e0*/  BSSY B3, `(.L_x_1388) ;  /* 0x000001f000037945 */ /* 0x000fd80003800000 */
[----:B------:R-:W-:Y:S05]  /*30f0*/  @!P3 BRA `(.L_x_1389) ;  /* 0x000000000074b947 */ /* 0x000fea0003800000 */
[C---:B------:R-:W-:Y:S01]  /*3100*/  IMAD R16, R10.reuse, 0x4, R11 ;  /* 0x000000040a107824 */ /* 0x040fe200078e020b */
[----:B------:R-:W-:Y:S01]  /*3110*/  LEA R15, R10, R23, 0x2 ;  /* 0x000000170a0f7211 */ /* 0x000fe200078e10ff */
[----:B------:R-:W-:Y:S01]  /*3120*/  VIADD R14, R14, 0xfffffff8 ;  /* 0xfffffff80e0e7836 */ /* 0x000fe20000000000 */
[----:B------:R-:W-:Y:S02]  /*3130*/  PLOP3.LUT P0, PT, PT, PT, PT, 0x8, 0x0 ;  /* 0x000000000000781c */ /* 0x000fe40003f0e170 */
[----:B------:R-:W-:Y:S01]  /*3140*/  LDS R18, [R16] ;  /* 0x0000000010127984 */ /* 0x000fe20000000800 */
[----:B------:R-:W-:-:S03]  /*3150*/  IADD3 R10, R10, 0x8, RZ ;  /* 0x000000080a0a7810 */ /* 0x000fc60007ffe0ff */
        /* <DEDUP_REMOVED lines=22> */
[----:B------:R-:W-:-:S07]  /*32c0*/  FFMA.FTZ R27, R26, R27, R17 ;  /* 0x0000001b1a1b7223 */ /* 0x000fce0000010011 */
.L_x_1389:
[----:B------:R-:W-:Y:S05]  /*32d0*/  BSYNC B3 ;  /* 0x0000000000037941 */ /* 0x000fea0003800000 */
.L_x_1388:
[----:B------:R-:W-:-:S13]  /*32e0*/  ISETP.NE.OR P0, PT, R14, RZ, P0 ;  /* 0x000000ff0e00720c */ /* 0x000fda0000705670 */
[----:B------:R-:W-:Y:S05]  /*32f0*/  @!P0 BREAK B2 ;  /* 0x0000000000028942 */ /* 0x000fea0003800000 */
[----:B------:R-:W-:Y:S05]  /*3300*/  @!P0 BRA `(.L_x_1382) ;  /* 0x00000000004c8947 */ /* 0x000fea0003800000 */
.L_x_1384:
[----:B------:R-:W-:Y:S05]  /*3310*/  BSYNC B2 ;  /* 0x0000000000027941 */ /* 0x000fea0003800000 */
.L_x_1383:
[C---:B------:R-:W-:Y:S01]  /*3320*/  IMAD R16, R10.reuse, 0x4, R11 ;  /* 0x000000040a107824 */ /* 0x040fe200078e020b */
[----:B------:R-:W-:Y:S01]  /*3330*/  LEA R15, R10, R23, 0x2 ;  /* 0x000000170a0f7211 */ /* 0x000fe200078e10ff */
[----:B------:R-:W-:Y:S01]  /*3340*/  VIADD R14, R14, 0xfffffffc ;  /* 0xfffffffc0e0e7836 */ /* 0x000fe20000000000 */
[----:B------:R-:W-:Y:S02]  /*3350*/  IADD3 R10, R10, 0x4, RZ ;  /* 0x000000040a0a7810 */ /* 0x000fe40007ffe0ff */
[----:B------:R-:W-:Y:S02]  /*3360*/  LDS R18, [R16] ;  /* 0x0000000010127984 */ /* 0x000fe40000000800 */
[----:B------:R-:W-:Y:S02]  /*3370*/  ISETP.NE.AND P0, PT, R14, RZ, PT ;  /* 0x000000ff0e00720c */ /* 0x000fe40003f05270 */
        /* <DEDUP_REMOVED lines=9> */
[----:B0-----:R-:W-:-:S04]  /*3410*/  FFMA.FTZ R17, R18, R24, R17 ;  /* 0x0000001812117223 */ /* 0x001fc80000010011 */
[----:B------:R-:W-:Y:S01]  /*3420*/  FFMA.FTZ R27, R26, R27, R17 ;  /* 0x0000001b1a1b7223 */ /* 0x000fe20000010011 */
[----:B------:R-:W-:Y:S06]  /*3430*/  @P0 BRA `(.L_x_1383) ;  /* 0xfffffffc00b80947 */ /* 0x000fec000383ffff */
.L_x_1382:
[----:B------:R-:W-:Y:S05]  /*3440*/  BSYNC B1 ;  /* 0x0000000000017941 */ /* 0x000fea0003800000 */
.L_x_1381:
[----:B------:R-:W-:-:S13]  /*3450*/  ISETP.NE.AND P0, PT, R0, RZ, PT ;  /* 0x000000ff0000720c */ /* 0x000fda0003f05270 */
[----:B------:R-:W-:Y:S05]  /*3460*/  @!P0 BRA `(.L_x_1380) ;  /* 0x0000000000388947 */ /* 0x000fea0003800000 */
[C---:B------:R-:W-:Y:S01]  /*3470*/  IMAD R17, R10.reuse, 0x4, R11 ;  /* 0x000000040a117824 */ /* 0x040fe200078e020b */
[----:B------:R-:W-:Y:S02]  /*3480*/  LEA R18, R10, R23, 0x2 ;  /* 0x000000170a127211 */ /* 0x000fe400078e10ff */
[----:B------:R-:W-:Y:S02]  /*3490*/  ISETP.NE.AND P0, PT, R0, 0x1, PT ;  /* 0x000000010000780c */ /* 0x000fe40003f05270 */
[----:B------:R-:W-:Y:S04]  /*34a0*/  LDS R10, [R17] ;  /* 0x00000000110a7984 */ /* 0x000fe80000000800 */
[----:B------:R-:W0:Y:S02]  /*34b0*/  LDS R14, [R18] ;  /* 0x00000000120e7984 */ /* 0x000e240000000800 */
[----:B0-----:R-:W-:-:S05]  /*34c0*/  FFMA.FTZ R27, R10, R14, R27 ;  /* 0x0000000e0a1b7223 */ /* 0x001fca000001001b */
        /* <DEDUP_REMOVED lines=8> */
.L_x_1380:
[----:B------:R-:W-:Y:S05]  /*3550*/  BSYNC B0 ;  /* 0x0000000000007941 */ /* 0x000fea0003800000 */
.L_x_1379:
[----:B------:R-:W-:Y:S05]  /*3560*/  WARPSYNC.ALL ;  /* 0x0000000000007948 */ /* 0x000fea0003800000 */
[----:B------:R-:W-:Y:S01]  /*3570*/  SHF.R.S32.HI R17, RZ, 0x1f, R8 ;  /* 0x0000001fff117819 */ /* 0x000fe20000011408 */
[----:B------:R-:W-:Y:S01]  /*3580*/  ULDC.64 UR6, c[0x0][0x288] ;  /* 0x0000a20000067ab9 */ /* 0x000fe20000000a00 */
[----:B------:R-:W-:Y:S01]  /*3590*/  IMAD.MOV.U32 R18, RZ, RZ, R12 ;  /* 0x000000ffff127224 */ /* 0x000fe200078e000c */
[----:B------:R-:W-:Y:S01]  /*35a0*/  SHF.R.S32.HI R10, RZ, 0x1f, R25 ;  /* 0x0000001fff0a7819 */ /* 0x000fe20000011419 */
[----:B------:R-:W-:Y:S01]  /*35b0*/  ULDC UR4, c[0x0][0x14] ;  /* 0x0000050000047ab9 */ /* 0x000fe20000000800 */
[----:B------:R-:W-:Y:S01]  /*35c0*/  IMAD R17, R17, UR6, RZ ;  /* 0x0000000611117c24 */ /* 0x000fe2000f8e02ff */
[----:B------:R-:W-:Y:S01]  /*35d0*/  UIADD3 UR5, UR4, UR5, URZ ;  /* 0x0000000504057290 */ /* 0x000fe2000fffe03f */
[----:B------:R-:W-:-:S04]  /*35e0*/  IMAD.WIDE.U32 R14, R8, UR6, R18 ;  /* 0x00000006080e7c25 */ /* 0x000fc8000f8e0012 */
[----:B------:R-:W-:Y:S01]  /*35f0*/  IMAD R17, R8, UR7, R17 ;  /* 0x0000000708117c24 */ /* 0x000fe2000f8e0211 */
[----:B------:R-:W-:Y:S02]  /*3600*/  ULDC.64 UR6, c[0x0][0x290] ;  /* 0x0000a40000067ab9 */ /* 0x000fe40000000a00 */
[----:B------:R-:W-:Y:S02]  /*3610*/  IMAD R8, R10, UR6, RZ ;  /* 0x000000060a087c24 */ /* 0x000fe4000f8e02ff */
[----:B------:R-:W-:Y:S02]  /*3620*/  IADD3 R15, R15, R17, RZ ;  /* 0x000000110f0f7210 */ /* 0x000fe40007ffe0ff */
[C---:B------:R-:W-:Y:S02]  /*3630*/  IMAD R29, R25.reuse, UR7, R8 ;  /* 0x00000007191d7c24 */ /* 0x040fe4000f8e0208 */
[----:B------:R-:W-:Y:S01]  /*3640*/  IMAD.WIDE.U32 R16, R25, UR6, R14 ;  /* 0x0000000619107c25 */ /* 0x000fe2000f8e000e */
[----:B------:R-:W-:-:S03]  /*3650*/  ULDC.64 UR6, c[0x0][0x260] ;  /* 0x0000980000067ab9 */ /* 0x000fc60000000a00 */
[----:B------:R-:W-:Y:S01]  /*3660*/  IMAD.IADD R15, R17, 0x1, R29 ;  /* 0x00000001110f7824 */ /* 0x000fe200078e021d */
[----:B------:R-:W-:Y:S01]  /*3670*/  LEA R14, P0, R16, UR6, 0x2 ;  /* 0x00000006100e7c11 */ /* 0x000fe2000f8010ff */
[----:B------:R-:W-:-:S03]  /*3680*/  ULDC UR6, c[0x0][0x220] ;  /* 0x0000880000067ab9 */ /* 0x000fc60000000800 */
[----:B------:R-:W-:Y:S01]  /*3690*/  LEA.HI.X R15, R16, UR7, R15, 0x2, P0 ;  /* 0x00000007100f7c11 */ /* 0x000fe200080f140f */
[----:B------:R-:W-:Y:S02]  /*36a0*/  ULDC UR7, c[0x0][0x228] ;  /* 0x00008a0000077ab9 */ /* 0x000fe40000000800 */
[----:B------:R-:W-:Y:S02]  /*36b0*/  UIMAD UR6, UR6, UR7, URZ ;  /* 0x00000007060672a4 */ /* 0x000fe4000f8e023f */
[----:B------:R0:W-:Y:S02]  /*36c0*/  STG.E desc[UR8][R14.64], R27 ;  /* 0x0000001b0e007986 */ /* 0x0001e4000c101908 */
[----:B------:R-:W-:-:S06]  /*36d0*/  UISETP.GE.AND UP0, UPT, UR5, UR6, UPT ;  /* 0x000000060500728c */ /* 0x000fcc000bf06270 */
[----:B------:R-:W-:-:S13]  /*36e0*/  PLOP3.LUT P0, PT, PT, PT, UP0, 0x80, 0x0 ;  /* 0x000000000000781c */ /* 0x000fda0003f0f008 */
[----:B0-----:R-:W-:Y:S05]  /*36f0*/  @!P0 BRA `(.L_x_1390) ;  /* 0xffffffe400c88947 */ /* 0x001fea000383ffff */
[----:B------:R-:W-:Y:S05]  /*3700*/  EXIT ;  /* 0x000000000000794d */ /* 0x000fea0003800000 */
        .weak           $__internal_17_$__cuda_sm20_dblrcp_rn_slowpath_v3
        .type           $__internal_17_$__cuda_sm20_dblrcp_rn_slowpath_v3,@function
        .size           $__internal_17_$__cuda_sm20_dblrcp_rn_slowpath_v3,(.L_x_1797 - $__internal_17_$__cuda_sm20_dblrcp_rn_slowpath_v3)
$__internal_17_$__cuda_sm20_dblrcp_rn_slowpath_v3:
[----:B------:R-:W-:Y:S01]  /*3710*/  MOV R12, R16 ;  /* 0x00000010000c7202 */ /* 0x000fe20000000f00 */
[----:B------:R-:W-:Y:S01]  /*3720*/  IMAD.MOV.U32 R13, RZ, RZ, R17 ;  /* 0x000000ffff0d7224 */ /* 0x000fe200078e0011 */
[----:B------:R-:W-:Y:S05]  /*3730*/  BSSY B1, `(.L_x_1391) ;  /* 0x0000025000017945 */ /* 0x000fea0003800000 */
[----:B------:R-:W-:-:S14]  /*3740*/  DSETP.GTU.AND P0, PT, |R12|, +INF , PT ;  /* 0x7ff000000c00742a */ /* 0x000fdc0003f0c200 */
        /* <DEDUP_REMOVED lines=23> */
.L_x_1394:
        /* <DEDUP_REMOVED lines=10> */
.L_x_1392:
[----:B------:R-:W-:Y:S02]  /*3960*/  LOP3.LUT R15, R13, 0x80000, RZ, 0xfc, !PT ;  /* 0x000800000d0f7812 */ /* 0x000fe400078efcff */
[----:B------:R-:W-:-:S07]  /*3970*/  MOV R14, R12 ;  /* 0x0000000c000e7202 */ /* 0x000fce0000000f00 */
.L_x_1393:
[----:B------:R-:W-:Y:S05]  /*3980*/  BSYNC B1 ;  /* 0x0000000000017941 */ /* 0x000fea0003800000 */
.L_x_1391:
[----:B------:R-:W-:-:S04]  /*3990*/  MOV R27, 0x0 ;  /* 0x00000000001b7802 */ /* 0x000fc80000000f00 */
[----:B------:R-:W-:Y:S05]  /*39a0*/  RET.REL.NODEC R26 `(_ZN2at6native54_GLOBAL__N__aa9a477a_21_UpSampleBilinear2d_cu_607db5e327upsample_gen2d_aa_out_frameIffNS0_18upsample_antialias21BilinearFilterFunctorEEEvT0_S5_NS_27GenericPackedTensorAccessorIKT_Lm4ENS_16DefaultPtrTraitsElEENS6_IS7_Lm4ES9_lEERKT1_) ;  /* 0xffffffc41a947950 */ /* 0x000fea0003c3ffff */
.L_x_1395:
        /* <DEDUP_REMOVED lines=13> */
.L_x_1797:


//--------------------- .text._ZN2at6native54_GLOBAL__N__aa9a477a_21_UpSampleBilinear2d_cu_607db5e327upsample_gen2d_aa_out_frameIddNS0_18upsample_antialias21BilinearFilterFunctorEEEvT0_S5_NS_27GenericPackedTensorAccessorIKT_Lm4ENS_16DefaultPtrTraitsElEENS6_IS7_Lm4ES9_lEERKT1_ --------------------------
	.section	.text._ZN2at6native54_GLOBAL__N__aa9a477a_21_UpSampleBilinear2d_cu_607db5e327upsample_gen2d_aa_out_frameIddNS0_18upsample_antialias21BilinearFilterFunctorEEEvT0_S5_NS_27GenericPackedTensorAccessorIKT_Lm4ENS_16DefaultPtrTraitsElEENS6_IS7_Lm4ES9_lEERKT1_,"ax",@progbits
	.align	128
.text._ZN2at6native54_GLOBAL__N__aa9a477a_21_UpSampleBilinear2d_cu_607db5e327upsample_gen2d_aa_out_frameIddNS0_18upsample_antialias21BilinearFilterFunctorEEEvT0_S5_NS_27GenericPackedTensorAccessorIKT_Lm4ENS_16DefaultPtrTraitsElEENS6_IS7_Lm4ES9_lEERKT1_:
        .type           _ZN2at6native54_GLOBAL__N__aa9a477a_21_UpSampleBilinear2d_cu_607db5e327upsample_gen2d_aa_out_frameIddNS0_18upsample_antialias21BilinearFilterFunctorEEEvT0_S5_NS_27GenericPackedTensorAccessorIKT_Lm4ENS_16DefaultPtrTraitsElEENS6_IS7_Lm4ES9_lEERKT1_,@function
        .size           _ZN2at6native54_GLOBAL__N__aa9a477a_21_UpSampleBilinear2d_cu_607db5e327upsample_gen2d_aa_out_frameIddNS0_18upsample_antialias21BilinearFilterFunctorEEEvT0_S5_NS_27GenericPackedTensorAccessorIKT_Lm4ENS_16DefaultPtrTraitsElEENS6_IS7_Lm4ES9_lEERKT1_,(.L_x_1799 - _ZN2at6native54_GLOBAL__N__aa9a477a_21_UpSampleBilinear2d_cu_607db5e327upsample_gen2d_aa_out_frameIddNS0_18upsample_antialias21BilinearFilterFunctorEEEvT0_S5_NS_27GenericPackedTensorAccessorIKT_Lm4ENS_16DefaultPtrTraitsElEENS6_IS7_Lm4ES9_lEERKT1_)
        .other          _ZN2at6native54_GLOBAL__N__aa9a477a_21_UpSampleBilinear2d_cu_607db5e327upsample_gen2d_aa_out_frameIddNS0_18upsample_antialias21BilinearFilterFunctorEEEvT0_S5_NS_27GenericPackedTensorAccessorIKT_Lm4ENS_16DefaultPtrTraitsElEENS6_IS7_Lm4ES9_lEERKT1_,@"STO_CUDA_ENTRY STV_DEFAULT"
_ZN2at6native54_GLOBAL__N__aa9a477a_21_UpSampleBilinear2d_cu_607db5e327upsample_gen2d_aa_out_frameIddNS0_18upsample_antialias21BilinearFilterFunctorEEEvT0_S5_NS_27GenericPackedTensorAccessorIKT_Lm4ENS_16DefaultPtrTraitsElEENS6_IS7_Lm4ES9_lEERKT1_:
        /* <DEDUP_REMOVED lines=16> */
[----:B------:R-:W-:Y:S01]  /*0100*/  IMAD.MOV.U32 R6, RZ, RZ, 0x80000 ;  /* 0x00080000ff067424 */ /* 0x000fe200078e00ff */
[----:B------:R-:W-:Y:S01]  /*0110*/  UMOV UR4, 0xf0000000 ;  /* 0xf000000000047882 */ /* 0x000fe20000000000 */
[----:B------:R-:W-:Y:S01]  /*0120*/  UMOV UR5, 0x380fffff ;  /* 0x380fffff00057882 */ /* 0x000fe20000000000 */
[----:B------:R-:W-:Y:S01]  /*0130*/  ULDC UR7, c[0x0][0x240] ;  /* 0x0000900000077ab9 */ /* 0x000fe20000000800 */
[----:B------:R-:W-:Y:S01]  /*0140*/  ULDC UR8, c[0x0][0x238] ;  /* 0x00008e0000087ab9 */ /* 0x000fe20000000800 */
[----:B------:R-:W-:Y:S01]  /*0150*/  BSSY B0, `(.L_x_1396) ;  /* 0x0000168000007945 */ /* 0x000fe20003800000 */
[----:B------:R-:W2:Y:S01]  /*0160*/  LDC.64 R18, c[0x0][0x218] ;  /* 0x00008600ff127b82 */ /* 0x000ea20000000a00 */
[----:B------:R-:W3:Y:S01]  /*0170*/  I2F.F64 R14, R14 ;  /* 0x0000000e000e7312 */ /* 0x000ee20000201c00 */
[----:B-1----:R-:W-:-:S02]  /*0180*/  DADD R22, R22, 0.5 ;  /* 0x3fe0000016167429 */ /* 0x002fc40000000000 */
[----:B0-----:R-:W-:Y:S01]  /*0190*/  DSETP.MAX.AND P0, P1, R10, 1, PT ;  /* 0x3ff000000a00742a */ /* 0x001fe2000390f000 */
[----:B------:R-:W-:Y:S01]  /*01a0*/  IMAD.MOV.U32 R4, RZ, RZ, R11 ;  /* 0x000000ffff047224 */ /* 0x000fe200078e000b */
[----:B---3--:R-:W-:-:S04]  /*01b0*/  DADD R14, R14, 0.5 ;  /* 0x3fe000000e0e7429 */ /* 0x008fc80000000000 */
[----:B------:R-:W-:Y:S01]  /*01c0*/  FSEL R5, R4, 1.875, P0 ;  /* 0x3ff0000004057808 */ /* 0x000fe20000000000 */
[----:B------:R-:W-:Y:S02]  /*01d0*/  IMAD.MOV.U32 R4, RZ, RZ, R10 ;  /* 0x000000ffff047224 */ /* 0x000fe400078e000a */
[----:B--2---:R-:W-:-:S03]  /*01e0*/  IMAD.MOV.U32 R2, RZ, RZ, R19 ;  /* 0x000000ffff027224 */ /* 0x004fc600078e0013 */
[----:B------:R-:W-:Y:S02]  /*01f0*/  SEL R4, R4, RZ, P0 ;  /* 0x000000ff04047207 */ /* 0x000fe40000000000 */
[----:B------:R-:W-:Y:S01]  /*0200*/  @P1 LOP3.LUT R5, R6, 0x3ff00000, RZ, 0xfc, !PT ;  /* 0x3ff0000006051812 */ /* 0x000fe200078efcff */
[----:B------:R-:W-:-:S05]  /*0210*/  DSETP.MAX.AND P0, P1, R18, 1, PT ;  /* 0x3ff000001200742a */ /* 0x000fca000390f000 */
[CCC-:B------:R-:W-:Y:S02]  /*0220*/  DFMA R6, R22.reuse, R10.reuse, -R4.reuse ;  /* 0x0000000a1606722b */ /* 0x1c0fe40000000804 */
[----:B------:R-:W-:-:S06]  /*0230*/  DFMA R10, R22, R10, R4 ;  /* 0x0000000a160a722b */ /* 0x000fcc0000000004 */
[----:B------:R-:W-:Y:S01]  /*0240*/  DADD R8, R6, 0.5 ;  /* 0x3fe0000006087429 */ /* 0x000fe20000000000 */
[----:B------:R-:W-:Y:S01]  /*0250*/  IMAD.MOV.U32 R6, RZ, RZ, 0x80000 ;  /* 0x00080000ff067424 */ /* 0x000fe200078e00ff */
[----:B------:R-:W-:Y:S01]  /*0260*/  FSEL R7, R2, 1.875, P0 ;  /* 0x3ff0000002077808 */ /* 0x000fe20000000000 */
[----:B------:R-:W-:Y:S01]  /*0270*/  DADD R10, R10, 0.5 ;  /* 0x3fe000000a0a7429 */ /* 0x000fe20000000000 */
[----:B------:R0:W1:Y:S02]  /*0280*/  F2F.F32.F64 R2, R4 ;  /* 0x0000000400027310 */ /* 0x0000640000301000 */
[----:B------:R-:W-:Y:S01]  /*0290*/  @P1 LOP3.LUT R7, R6, 0x3ff00000, RZ, 0xfc, !PT ;  /* 0x3ff0000006071812 */ /* 0x000fe200078efcff */
[----:B------:R-:W-:-:S05]  /*02a0*/  IMAD.MOV.U32 R6, RZ, RZ, R18 ;  /* 0x000000ffff067224 */ /* 0x000fca00078e0012 */
[----:B------:R-:W-:Y:S01]  /*02b0*/  SEL R6, R6, RZ, P0 ;  /* 0x000000ff06067207 */ /* 0x000fe20000000000 */
[----:B------:R-:W-:Y:S01]  /*02c0*/  DSETP.GEU.AND P0, PT, |R4|, UR4, PT ;  /* 0x0000000404007e2a */ /* 0x000fe2000bf0e200 */
[----:B------:R2:W-:Y:S04]  /*02d0*/  F2I.F64.TRUNC R16, R8 ;  /* 0x0000000800107311 */ /* 0x0005e8000030d100 */
[----:B------:R-:W-:Y:S01]  /*02e0*/  DSETP.GEU.AND P1, PT, |R6|, UR4, PT ;  /* 0x0000000406007e2a */ /* 0x000fe2000bf2e200 */
[----:B------:R-:W3:Y:S01]  /*02f0*/  S2UR UR5, SR_CgaCtaId ;  /* 0x00000000000579c3 */ /* 0x000ee20000008800 */
[CCC-:B0-----:R-:W-:Y:S01]  /*0300*/  DFMA R4, R14.reuse, R18.reuse, -R6.reuse ;  /* 0x000000120e04722b */ /* 0x1c1fe20000000806 */
[----:B------:R-:W-:Y:S01]  /*0310*/  UMOV UR4, 0x400 ;  /* 0x0000040000047882 */ /* 0x000fe20000000000 */
[----:B------:R-:W0:Y:S01]  /*0320*/  F2F.F32.F64 R12, R6 ;  /* 0x00000006000c7310 */ /* 0x000e220000301000 */
[----:B--2---:R-:W-:-:S04]  /*0330*/  DFMA R8, R14, R18, R6 ;  /* 0x000000120e08722b */ /* 0x004fc80000000006 */
[----:B-1----:R-:W-:Y:S01]  /*0340*/  @!P0 FMUL R2, R2, 1.175494350822287508e-38 ;  /* 0x0080000002028820 */ /* 0x002fe20000400000 */
[----:B------:R-:W-:Y:S01]  /*0350*/  DADD R4, R4, 0.5 ;  /* 0x3fe0000004047429 */ /* 0x000fe20000000000 */
[----:B------:R-:W-:Y:S01]  /*0360*/  ISETP.NE.AND P0, PT, R0, RZ, PT ;  /* 0x000000ff0000720c */ /* 0x000fe20003f05270 */
[----:B------:R1:W2:Y:S02]  /*0370*/  F2I.F64.TRUNC R17, R10 ;  /* 0x0000000a00117311 */ /* 0x0002a4000030d100 */
[----:B0-----:R-:W-:-:S06]  /*0380*/  @!P1 FMUL R12, R12, 1.175494350822287508e-38 ;  /* 0x008000000c0c9820 */ /* 0x001fcc0000400000 */
[----:B------:R-:W0:Y:S01]  /*0390*/  F2I.FTZ.CEIL.NTZ R2, R2 ;  /* 0x0000000200027305 */ /* 0x000e22000021b100 */
[----:B-1----:R-:W-:Y:S01]  /*03a0*/  DADD R10, R8, 0.5 ;  /* 0x3fe00000080a7429 */ /* 0x002fe20000000000 */
[----:B---3--:R-:W-:Y:S01]  /*03b0*/  ULEA UR4, UR5, UR4, 0x18 ;  /* 0x0000000405047291 */ /* 0x008fe2000f8ec03f */
[----:B--2---:R-:W-:-:S05]  /*03c0*/  VIMNMX R9, R17, UR8, PT ;  /* 0x0000000811097c48 */ /* 0x004fca000bfe0100 */
[----:B------:R-:W1:Y:S01]  /*03d0*/  F2I.FTZ.CEIL.NTZ R7, R12 ;  /* 0x0000000c00077305 */ /* 0x000e62000021b100 */
[----:B0-----:R-:W-:-:S07]  /*03e0*/  IMAD.SHL.U32 R8, R2, 0x2, RZ ;  /* 0x0000000202087824 */ /* 0x001fce00078e00ff */
[----:B------:R0:W2:Y:S01]  /*03f0*/  F2I.F64.TRUNC R13, R4 ;  /* 0x00000004000d7311 */ /* 0x0000a2000030d100 */
[----:B------:R-:W-:Y:S01]  /*0400*/  VIMNMX R2, RZ, R16, !PT ;  /* 0x00000010ff027248 */ /* 0x000fe20007fe0100 */
[----:B-1----:R-:W-:-:S06]  /*0410*/  IMAD.SHL.U32 R7, R7, 0x2, RZ ;  /* 0x0000000207077824 */ /* 0x002fcc00078e00ff */
[----:B------:R-:W1:Y:S01]  /*0420*/  F2I.F64.TRUNC R11, R10 ;  /* 0x0000000a000b7311 */ /* 0x000e62000030d100 */
[----:B0-----:R-:W-:Y:S02]  /*0430*/  VIADD R4, R8, 0x1 ;  /* 0x0000000108047836 */ /* 0x001fe40000000000 */
[----:B------:R-:W-:Y:S01]  /*0440*/  VIADD R6, R7, 0x1 ;  /* 0x0000000107067836 */ /* 0x000fe20000000000 */
[----:B--2---:R-:W-:-:S03]  /*0450*/  VIMNMX R12, RZ, R13, !PT ;  /* 0x0000000dff0c7248 */ /* 0x004fc60007fe0100 */
[C---:B------:R-:W-:Y:S02]  /*0460*/  IMAD R5, R6.reuse, R3, RZ ;  /* 0x0000000306057224 */ /* 0x040fe400078e02ff */
[----:B------:R-:W-:-:S03]  /*0470*/  IMAD R3, R6, UR6, RZ ;  /* 0x0000000606037c24 */ /* 0x000fc6000f8e02ff */
[----:B------:R-:W-:Y:S01]  /*0480*/  LEA R5, R5, UR4, 0x3 ;  /* 0x0000000405057c11 */ /* 0x000fe2000f8e18ff */
[----:B------:R-:W-:Y:S01]  /*0490*/  IMAD R6, R4, R0, R3 ;  /* 0x0000000004067224 */ /* 0x000fe200078e0203 */
[----:B-1----:R-:W-:Y:S02]  /*04a0*/  VIMNMX R11, R11, UR7, PT ;  /* 0x000000070b0b7c48 */ /* 0x002fe4000bfe0100 */
[----:B------:R-:W-:Y:S02]  /*04b0*/  IADD3 R3, -R2, R9, RZ ;  /* 0x0000000902037210 */ /* 0x000fe40007ffe1ff */
[----:B------:R-:W-:Y:S01]  /*04c0*/  LEA R6, R6, UR4, 0x3 ;  /* 0x0000000406067c11 */ /* 0x000fe2000f8e18ff */
[----:B------:R-:W-:Y:S01]  /*04d0*/  IMAD.IADD R4, R11, 0x1, -R12 ;  /* 0x000000010b047824 */ /* 0x000fe200078e0a0c */
[----:B------:R-:W-:Y:S06]  /*04e0*/  @P0 BRA `(.L_x_1397) ;  /* 0x0000001000b80947 */ /* 0x000fec0003800000 */
[----:B------:R-:W0:Y:S01]  /*04f0*/  I2F.F64 R16, R12 ;  /* 0x0000000c00107312 */ /* 0x000e220000201c00 */
[----:B------:R-:W-:Y:S02]  /*0500*/  DSETP.GE.AND P0, PT, R18, 1, PT ;  /* 0x3ff000001200742a */ /* 0x000fe40003f06000 */
[----:B0-----:R-:W-:Y:S01]  /*0510*/  DFMA R14, -R14, R18, R16 ;  /* 0x000000120e0e722b */ /* 0x001fe20000000110 */
[----:B------:R-:W-:Y:S02]  /*0520*/  IMAD.MOV.U32 R16, RZ, RZ, 0x0 ;  /* 0x00000000ff107424 */ /* 0x000fe400078e00ff */
[----:B------:R-:W-:-:S09]  /*0530*/  IMAD.MOV.U32 R17, RZ, RZ, 0x3ff00000 ;  /* 0x3ff00000ff117424 */ /* 0x000fd200078e00ff */
        /* <DEDUP_REMOVED lines=17> */
[----:B------:R-:W-:Y:S05]  /*0650*/  CALL.REL.NOINC `($__internal_18_$__cuda_sm20_dblrcp_rn_slowpath_v3) ;  /* 0x0000004000447944 */ /* 0x000fea0003c00000 */
[----:B------:R-:W-:Y:S02]  /*0660*/  IMAD.MOV.U32 R16, RZ, RZ, R20 ;  /* 0x000000ffff107224 */ /* 0x000fe400078e0014 */
[----:B------:R-:W-:-:S07]  /*0670*/  IMAD.MOV.U32 R17, RZ, RZ, R21 ;  /* 0x000000ffff117224 */ /* 0x000fce00078e0015 */
.L_x_1398:
[----:B------:R-:W-:Y:S01]  /*0680*/  ISETP.GE.AND P0, PT, R4, 0x1, PT ;  /* 0x000000010400780c */ /* 0x000fe20003f06270 */
[----:B------:R-:W-:Y:S01]  /*0690*/  BSSY B1, `(.L_x_1399) ;  /* 0x0000064000017945 */ /* 0x000fe20003800000 */
[----:B------:R-:W-:-:S11]  /*06a0*/  CS2R R24, SRZ ;  /* 0x0000000000187805 */ /* 0x000fd6000001ff00 */
[----:B------:R-:W-:Y:S05]  /*06b0*/  @!P0 BRA `(.L_x_1400) ;  /* 0x0000000400848947 */ /* 0x000fea0003800000 */
[----:B------:R-:W-:Y:S01]  /*06c0*/  LOP3.LUT R13, RZ, R11, RZ, 0x33, !PT ;  /* 0x0000000bff0d7212 */ /* 0x000fe200078e33ff */
[----:B------:R-:W-:Y:S01]  /*06d0*/  BSSY B2, `(.L_x_1401) ;  /* 0x000004b000027945 */ /* 0x000fe20003800000 */
[----:B------:R-:W-:Y:S02]  /*06e0*/  CS2R R24, SRZ ;  /* 0x0000000000187805 */ /* 0x000fe4000001ff00 */
[----:B------:R-:W-:Y:S02]  /*06f0*/  IADD3 R0, -R13, -0x2, -R12 ;  /* 0xfffffffe0d007810 */ /* 0x000fe40007ffe90c */
[----:B------:R-:W-:Y:S02]  /*0700*/  LOP3.LUT R13, R4, 0x3, RZ, 0xc0, !PT ;  /* 0x00000003040d7812 */ /* 0x000fe400078ec0ff */
[----:B------:R-:W-:Y:S01]  /*0710*/  ISETP.GE.U32.AND P2, PT, R0, 0x3, PT ;  /* 0x000000030000780c */ /* 0x000fe20003f46070 */
[----:B------:R-:W-:Y:S01]  /*0720*/  IMAD.MOV.U32 R0, RZ, RZ, RZ ;  /* 0x000000ffff007224 */ /* 0x000fe200078e00ff */
[----:B------:R-:W-:-:S11]  /*0730*/  ISETP.NE.AND P1, PT, R13, RZ, PT ;  /* 0x000000ff0d00720c */ /* 0x000fd60003f25270 */
[----:B------:R-:W-:Y:S05]  /*0740*/  @!P2 BRA `(.L_x_1402) ;  /* 0x00000004000ca947 */ /* 0x000fea0003800000 */
[----:B------:R-:W-:Y:S01]  /*0750*/  IADD3 R10, R4, -R13, RZ ;  /* 0x8000000d040a7210 */ /* 0x000fe20007ffe0ff */
[----:B------:R-:W-:Y:S01]  /*0760*/  IMAD.MOV.U32 R0, RZ, RZ, RZ ;  /* 0x000000ffff007224 */ /* 0x000fe200078e00ff */
[----:B------:R-:W-:-:S07]  /*0770*/  CS2R R24, SRZ ;  /* 0x0000000000187805 */ /* 0x000fce000001ff00 */
.L_x_1403:
[----:B0-----:R-:W0:Y:S01]  /*0780*/  I2F.F64 R34, R0 ;  /* 0x0000000000227312 */ /* 0x001e220000201c00 */
[C---:B------:R-:W-:Y:S02]  /*0790*/  VIADD R20, R0.reuse, 0x1 ;  /* 0x0000000100147836 */ /* 0x040fe40000000000 */
[C---:B------:R-:W-:Y:S02]  /*07a0*/  VIADD R21, R0.reuse, 0x2 ;  /* 0x0000000200157836 */ /* 0x040fe40000000000 */
[----:B------:R-:W-:Y:S02]  /*07b0*/  VIADD R30, R0, 0x3 ;  /* 0x00000003001e7836 */ /* 0x000fe40000000000 */
[----:B------:R-:W-:Y:S01]  /*07c0*/  VIADD R10, R10, 0xfffffffc ;  /* 0xfffffffc0a0a7836 */ /* 0x000fe20000000000 */
[----:B------:R-:W1:Y:S01]  /*07d0*/  I2F.F64 R26, R20 ;  /* 0x00000014001a7312 */ /* 0x000e620000201c00 */
[----:B0-----:R-:W-:-:S07]  /*07e0*/  DADD R34, R14, R34 ;  /* 0x000000000e227229 */ /* 0x001fce0000000022 */
[----:B------:R-:W0:Y:S01]  /*07f0*/  I2F.F64 R28, R21 ;  /* 0x00000015001c7312 */ /* 0x000e220000201c00 */
[----:B-1----:R-:W-:-:S07]  /*0800*/  DADD R26, R14, R26 ;  /* 0x000000000e1a7229 */ /* 0x002fce000000001a */
[----:B------:R-:W1:Y:S01]  /*0810*/  I2F.F64 R18, R30 ;  /* 0x0000001e00127312 */ /* 0x000e620000201c00 */
[----:B------:R-:W-:Y:S02]  /*0820*/  DADD R34, R34, 0.5 ;  /* 0x3fe0000022227429 */ /* 0x000fe40000000000 */
[----:B0-----:R-:W-:Y:S02]  /*0830*/  DADD R28, R14, R28 ;  /* 0x000000000e1c7229 */ /* 0x001fe4000000001c */
[----:B------:R-:W-:-:S04]  /*0840*/  DADD R26, R26, 0.5 ;  /* 0x3fe000001a1a7429 */ /* 0x000fc80000000000 */
[-C--:B------:R-:W-:Y:S02]  /*0850*/  DMUL R34, R34, R16.reuse ;  /* 0x0000001022227228 */ /* 0x080fe40000000000 */
[----:B-1----:R-:W-:Y:S02]  /*0860*/  DADD R18, R14, R18 ;  /* 0x000000000e127229 */ /* 0x002fe40000000012 */
        /* <DEDUP_REMOVED lines=16> */
[----:B------:R-:W-:Y:S02]  /*0970*/  FSEL R33, R33, R27, !P3 ;  /* 0x0000001b21217208 */ /* 0x000fe40005800000 */
[----:B------:R-:W-:Y:S02]  /*0980*/  FSEL R26, R30, R28, !P4 ;  /* 0x0000001c1e1a7208 */ /* 0x000fe40006000000 */
[----:B------:R-:W-:Y:S01]  /*0990*/  FSEL R27, R31, R29, !P4 ;  /* 0x0000001d1f1b7208 */ /* 0x000fe20006000000 */
[----:B------:R-:W-:Y:S01]  /*09a0*/  DADD R28, -R34, 1 ;  /* 0x3ff00000221c7429 */ /* 0x000fe20000000100 */
[----:B------:R-:W-:Y:S01]  /*09b0*/  FSEL R18, R20, R18, !P2 ;  /* 0x0000001214127208 */ /* 0x000fe20005000000 */
[----:B------:R-:W-:Y:S01]  /*09c0*/  DSETP.GEU.AND P3, PT, R32, 1, PT ;  /* 0x3ff000002000742a */ /* 0x000fe20003f6e000 */
[----:B------:R-:W-:Y:S01]  /*09d0*/  FSEL R19, R21, R19, !P2 ;  /* 0x0000001315137208 */ /* 0x000fe20005000000 */
[----:B------:R-:W-:-:S02]  /*09e0*/  DSETP.GEU.AND P2, PT, R34, 1, PT ;  /* 0x3ff000002200742a */ /* 0x000fc40003f4e000 */
[----:B------:R-:W-:Y:S02]  /*09f0*/  DADD R20, -R32, 1 ;  /* 0x3ff0000020147429 */ /* 0x000fe40000000100 */
[C---:B------:R-:W-:Y:S01]  /*0a00*/  DSETP.GEU.AND P4, PT, R26.reuse, 1, PT ;  /* 0x3ff000001a00742a */ /* 0x040fe20003f8e000 */
[----:B------:R-:W-:Y:S01]  /*0a10*/  IMAD R33, R0, 0x8, R5 ;  /* 0x0000000800217824 */ /* 0x000fe200078e0205 */
[----:B------:R-:W-:Y:S01]  /*0a20*/  DADD R26, -R26, 1 ;  /* 0x3ff000001a1a7429 */ /* 0x000fe20000000100 */
[----:B------:R-:W-:Y:S01]  /*0a30*/  FSEL R28, R28, RZ, !P2 ;  /* 0x000000ff1c1c7208 */ /* 0x000fe20005000000 */
[C---:B------:R-:W-:Y:S01]  /*0a40*/  DADD R30, -R18.reuse, 1 ;  /* 0x3ff00000121e7429 */ /* 0x040fe20000000100 */
[----:B------:R-:W-:Y:S01]  /*0a50*/  FSEL R29, R29, RZ, !P2 ;  /* 0x000000ff1d1d7208 */ /* 0x000fe20005000000 */
[----:B------:R-:W-:Y:S01]  /*0a60*/  DSETP.GEU.AND P2, PT, R18, 1, PT ;  /* 0x3ff000001200742a */ /* 0x000fe20003f4e000 */
[----:B------:R-:W-:Y:S01]  /*0a70*/  VIADD R0, R0, 0x4 ;  /* 0x0000000400007836 */ /* 0x000fe20000000000 */
[----:B------:R-:W-:-:S02]  /*0a80*/  FSEL R18, R20, RZ, !P3 ;  /* 0x000000ff14127208 */ /* 0x000fc40005800000 */
        /* <DEDUP_REMOVED lines=9> */
[----:B------:R-:W-:Y:S01]  /*0b20*/  ISETP.NE.AND P2, PT, R10, RZ, PT ;  /* 0x000000ff0a00720c */ /* 0x000fe20003f45270 */
[----:B------:R0:W-:Y:S04]  /*0b30*/  STS.64 [R33+0x10], R20 ;  /* 0x0000101421007388 */ /* 0x0001e80000000a00 */
[----:B------:R0:W-:Y:S02]  /*0b40*/  STS.64 [R33+0x18], R26 ;  /* 0x0000181a21007388 */ /* 0x0001e40000000a00 */
[----:B------:R-:W-:-:S08]  /*0b50*/  DADD R24, R24, R20 ;  /* 0x0000000018187229 */ /* 0x000fd00000000014 */
[----:B------:R-:W-:Y:S01]  /*0b60*/  DADD R24, R24, R26 ;  /* 0x0000000018187229 */ /* 0x000fe2000000001a */
[----:B------:R-:W-:Y:S10]  /*0b70*/  @P2 BRA `(.L_x_1403) ;  /* 0xfffffffc00002947 */ /* 0x000ff4000383ffff */
.L_x_1402:
[----:B------:R-:W-:Y:S05]  /*0b80*/  BSYNC B2 ;  /* 0x0000000000027941 */ /* 0x000fea0003800000 */
.L_x_1401:
[----:B------:R-:W-:Y:S05]  /*0b90*/  @!P1 BRA `(.L_x_1400) ;  /* 0x00000000004c9947 */ /* 0x000fea0003800000 */
.L_x_1404:
[----:B01----:R-:W0:Y:S01]  /*0ba0*/  I2F.F64 R18, R0 ;  /* 0x0000000000127312 */ /* 0x003e220000201c00 */
[----:B------:R-:W-:Y:S01]  /*0bb0*/  VIADD R13, R13, 0xffffffff ;  /* 0xffffffff0d0d7836 */ /* 0x000fe20000000000 */
[----:B0-----:R-:W-:-:S08]  /*0bc0*/  DADD R18, R14, R18 ;  /* 0x000000000e127229 */ /* 0x001fd00000000012 */
        /* <DEDUP_REMOVED lines=10> */
[----:B------:R-:W-:Y:S01]  /*0c70*/  FSEL R18, R20, RZ, !P1 ;  /* 0x000000ff14127208 */ /* 0x000fe20004800000 */
[----:B------:R-:W-:Y:S01]  /*0c80*/  VIADD R0, R0, 0x1 ;  /* 0x0000000100007836 */ /* 0x000fe20000000000 */
[----:B------:R-:W-:-:S03]  /*0c90*/  ISETP.NE.AND P1, PT, R13, RZ, PT ;  /* 0x000000ff0d00720c */ /* 0x000fc60003f25270 */
[----:B------:R1:W-:Y:S01]  /*0ca0*/  STS.64 [R21], R18 ;  /* 0x0000001215007388 */ /* 0x0003e20000000a00 */
[----:B------:R-:W-:-:S09]  /*0cb0*/  DADD R24, R18, R24 ;  /* 0x0000000012187229 */ /* 0x000fd20000000018 */
[----:B------:R-:W-:Y:S05]  /*0cc0*/  @P1 BRA `(.L_x_1404) ;  /* 0xfffffffc00b41947 */ /* 0x000fea000383ffff */
.L_x_1400:
[----:B------:R-:W-:Y:S05]  /*0cd0*/  BSYNC B1 ;  /* 0x0000000000017941 */ /* 0x000fea0003800000 */
.L_x_1399:
[----:B------:R-:W-:Y:S01]  /*0ce0*/  BSSY B2, `(.L_x_1405) ;  /* 0x0000095000027945 */ /* 0x000fe20003800000 */
[----:B------:R-:W-:-:S03]  /*0cf0*/  MOV R32, RZ ;  /* 0x000000ff00207202 */ /* 0x000fc60000000f00 */
        /* <DEDUP_REMOVED lines=8> */
[----:B0-----:R-:W-:Y:S02]  /*0d80*/  IMAD.IADD R33, R4, 0x1, -R13 ;  /* 0x0000000104217824 */ /* 0x001fe400078e0a0d */
[----:B------:R-:W-:-:S07]  /*0d90*/  IMAD.MOV.U32 R32, RZ, RZ, RZ ;  /* 0x000000ffff207224 */ /* 0x000fce00078e00ff */
.L_x_1419:
        /* <DEDUP_REMOVED lines=9> */
[----:B-1----:R-:W1:Y:S01]  /*0e30*/  LDS.64 R18, [R34] ;  /* 0x0000000022127984 */ /* 0x002e620000000a00 */
        /* <DEDUP_REMOVED lines=15> */
[----:B------:R-:W-:Y:S05]  /*0f30*/  CALL.REL.NOINC `($__internal_19_$__cuda_sm20_div_rn_f64_full) ;  /* 0x0000003800ac7944 */ /* 0x000fea0003c00000 */
.L_x_1412:
[----:B------:R-:W-:Y:S05]  /*0f40*/  BSYNC B5 ;  /* 0x0000000000057941 */ /* 0x000fea0003800000 */
.L_x_1411:
        /* <DEDUP_REMOVED lines=20> */
[----:B------:R-:W-:Y:S05]  /*1090*/  CALL.REL.NOINC `($__internal_19_$__cuda_sm20_div_rn_f64_full) ;  /* 0x0000003800547944 */ /* 0x000fea0003c00000 */
[----:B------:R-:W-:Y:S02]  /*10a0*/  IMAD.MOV.U32 R14, RZ, RZ, R16 ;  /* 0x000000ffff0e7224 */ /* 0x000fe400078e0010 */
[----:B------:R-:W-:-:S07]  /*10b0*/  IMAD.MOV.U32 R15, RZ, RZ, R17 ;  /* 0x000000ffff0f7224 */ /* 0x000fce00078e0011 */
.L_x_1414:
[----:B------:R-:W-:Y:S05]  /*10c0*/  BSYNC B5 ;  /* 0x0000000000057941 */ /* 0x000fea0003800000 */
.L_x_1413:
        /* <DEDUP_REMOVED lines=20> */
[----:B------:R-:W-:Y:S05]  /*1210*/  CALL.REL.NOINC `($__internal_19_$__cuda_sm20_div_rn_f64_full) ;  /* 0x0000003400f47944 */ /* 0x000fea0003c00000 */
.L_x_1416:
[----:B------:R-:W-:Y:S05]  /*1220*/  BSYNC B5 ;  /* 0x0000000000057941 */ /* 0x000fea0003800000 */
.L_x_1415:
        /* <DEDUP_REMOVED lines=21> */
[----:B------:R-:W-:Y:S02]  /*1380*/  IMAD.MOV.U32 R14, RZ, RZ, R16 ;  /* 0x000000ffff0e7224 */ /* 0x000fe400078e0010 */
[----:B------:R-:W-:-:S07]  /*1390*/  IMAD.MOV.U32 R15, RZ, RZ, R17 ;  /* 0x000000ffff0f7224 */ /* 0x000fce00078e0011 */
.L_x_1418:
[----:B------:R-:W-:Y:S05]  /*13a0*/  BSYNC B5 ;  /* 0x0000000000057941 */ /* 0x000fea0003800000 */
.L_x_1417:
[----:B------:R0:W-:Y:S02]  /*13b0*/  STS.64 [R34+0x18], R14 ;  /* 0x0000180e22007388 */ /* 0x0001e40000000a00 */
.L_x_1410:
[----:B------:R-:W-:Y:S05]  /*13c0*/  BSYNC B4 ;  /* 0x0000000000047941 */ /* 0x000fea0003800000 */
.L_x_1409:
[----:B------:R-:W-:Y:S01]  /*13d0*/  IADD3 R32, R32, 0x4, RZ ;  /* 0x0000000420207810 */ /* 0x000fe20007ffe0ff */
[----:B------:R-:W-:Y:S06]  /*13e0*/  @P1 BRA `(.L_x_1419) ;  /* 0xfffffff8006c1947 */ /* 0x000fec000383ffff */
.L_x_1408:
[----:B------:R-:W-:Y:S05]  /*13f0*/  BSYNC B3 ;  /* 0x0000000000037941 */ /* 0x000fea0003800000 */
.L_x_1407:
[----:B------:R-:W-:-:S13]  /*1400*/  ISETP.NE.AND P0, PT, R13, RZ, PT ;  /* 0x000000ff0d00720c */ /* 0x000fda0003f05270 */
[----:B------:R-:W-:Y:S05]  /*1410*/  @!P0 BRA `(.L_x_1406) ;  /* 0x0000000000848947 */ /* 0x000fea0003800000 */
.L_x_1424:
[----:B------:R-:W-:Y:S01]  /*1420*/  DSETP.NEU.AND P0, PT, R24, RZ, PT ;  /* 0x000000ff1800722a */ /* 0x000fe20003f0d000 */
[----:B------:R-:W-:-:S13]  /*1430*/  BSSY B3, `(.L_x_1420) ;  /* 0x000001b000037945 */ /* 0x000fda0003800000 */
[----:B--2---:R-:W-:Y:S05]  /*1440*/  @!P0 BRA `(.L_x_1421) ;  /* 0x0000000000648947 */ /* 0x004fea0003800000 */
[----:B0-----:R-:W0:Y:S01]  /*1450*/  MUFU.RCP64H R15, R25 ;  /* 0x00000019000f7308 */ /* 0x001e220000001800 */
        /* <DEDUP_REMOVED lines=20> */
[----:B------:R-:W-:Y:S02]  /*15a0*/  IMAD.MOV.U32 R14, RZ, RZ, R16 ;  /* 0x000000ffff0e7224 */ /* 0x000fe400078e0010 */
[----:B------:R-:W-:-:S07]  /*15b0*/  IMAD.MOV.U32 R15, RZ, RZ, R17 ;  /* 0x000000ffff0f7224 */ /* 0x000fce00078e0011 */
.L_x_1423:
[----:B------:R-:W-:Y:S05]  /*15c0*/  BSYNC B4 ;  /* 0x0000000000047941 */ /* 0x000fea0003800000 */
.L_x_1422:
[----:B------:R2:W-:Y:S02]  /*15d0*/  STS.64 [R33], R14 ;  /* 0x0000000e21007388 */ /* 0x0005e40000000a00 */
.L_x_1421:
[----:B------:R-:W-:Y:S05]  /*15e0*/  BSYNC B3 ;  /* 0x0000000000037941 */ /* 0x000fea0003800000 */
.L_x_1420:
[----:B------:R-:W-:Y:S02]  /*15f0*/  VIADD R13, R13, 0xffffffff ;  /* 0xffffffff0d0d7836 */ /* 0x000fe40000000000 */
[----:B------:R-:W-:-:S03]  /*1600*/  VIADD R32, R32, 0x1 ;  /* 0x0000000120207836 */ /* 0x000fc60000000000 */
[----:B------:R-:W-:-:S13]  /*1610*/  ISETP.NE.AND P0, PT, R13, RZ, PT ;  /* 0x000000ff0d00720c */ /* 0x000fda0003f05270 */
[----:B------:R-:W-:Y:S05]  /*1620*/  @P0 BRA `(.L_x_1424) ;  /* 0xfffffffc007c0947 */ /* 0x000fea000383ffff */
.L_x_1406:
[----:B------:R-:W-:Y:S05]  /*1630*/  BSYNC B2 ;  /* 0x0000000000027941 */ /* 0x000fea0003800000 */
.L_x_1405:
        /* <DEDUP_REMOVED lines=8> */
.L_x_1427:
[----:B------:R-:W-:Y:S01]  /*16c0*/  IMAD R10, R32, 0x8, R5 ;  /* 0x00000008200a7824 */ /* 0x000fe200078e0205 */
[----:B------:R-:W-:Y:S01]  /*16d0*/  IADD3 R0, R0, -0x1, RZ ;  /* 0xffffffff00007810 */ /* 0x000fe20007ffe0ff */
[----:B------:R-:W-:-:S03]  /*16e0*/  VIADD R32, R32, 0x1 ;  /* 0x0000000120207836 */ /* 0x000fc60000000000 */
[----:B------:R3:W-:Y:S01]  /*16f0*/  STS.64 [R10], RZ ;  /* 0x000000ff0a007388 */ /* 0x0007e20000000a00 */
[----:B------:R-:W-:-:S13]  /*1700*/  ISETP.NE.AND P0, PT, R0, RZ, PT ;  /* 0x000000ff0000720c */ /* 0x000fda0003f05270 */
[----:B---3--:R-:W-:Y:S05]  /*1710*/  @P0 BRA `(.L_x_1427) ;  /* 0xfffffffc00e80947 */ /* 0x008fea000383ffff */
.L_x_1426:
[----:B------:R-:W-:Y:S05]  /*1720*/  BSYNC B1 ;  /* 0x0000000000017941 */ /* 0x000fea0003800000 */
.L_x_1425:
[----:B------:R-:W-:Y:S05]  /*1730*/  @!P1 BRA `(.L_x_1397) ;  /* 0x0000000000249947 */ /* 0x000fea0003800000 */
.L_x_1428:
[C---:B---3--:R-:W-:Y:S02]  /*1740*/  IMAD R10, R32.reuse, 0x8, R5 ;  /* 0x00000008200a7824 */ /* 0x048fe400078e0205 */
        /* <DEDUP_REMOVED lines=8> */
.L_x_1397:
[----:B------:R-:W-:Y:S05]  /*17d0*/  BSYNC B0 ;  /* 0x0000000000007941 */ /* 0x000fea0003800000 */
.L_x_1396:
[----:B------:R-:W4:Y:S01]  /*17e0*/  S2R R0, SR_TID.X ;  /* 0x0000000000007919 */ /* 0x000f220000002100 */
[----:B------:R-:W-:Y:S01]  /*17f0*/  BSSY B0, `(.L_x_1429) ;  /* 0x0000132000007945 */ /* 0x000fe20003800000 */
[----:B----4-:R-:W-:-:S13]  /*1800*/  ISETP.NE.AND P0, PT, R0, RZ, PT ;  /* 0x000000ff0000720c */ /* 0x010fda0003f05270 */
[----:B------:R-:W-:Y:S05]  /*1810*/  @P0 BRA `(.L_x_1430) ;  /* 0x0000001000bc0947 */ /* 0x000fea0003800000 */
[----:B01----:R-:W0:Y:S01]  /*1820*/  LDC.64 R20, c[0x0][0x210] ;  /* 0x00008400ff147b82 */ /* 0x003e220000000a00 */
[----:B------:R-:W1:Y:S01]  /*1830*/  I2F.F64 R16, R2 ;  /* 0x0000000200107312 */ /* 0x000e620000201c00 */
[----:B--2---:R-:W-:Y:S02]  /*1840*/  IMAD.MOV.U32 R14, RZ, RZ, 0x0 ;  /* 0x00000000ff0e7424 */ /* 0x004fe400078e00ff */
[----:B------:R-:W-:Y:S01]  /*1850*/  IMAD.MOV.U32 R15, RZ, RZ, 0x3ff00000 ;  /* 0x3ff00000ff0f7424 */ /* 0x000fe200078e00ff */
[----:B0-----:R-:W-:Y:S02]  /*1860*/  DSETP.GE.AND P0, PT, R20, 1, PT ;  /* 0x3ff000001400742a */ /* 0x001fe40003f06000 */
[----:B-1----:R-:W-:-:S12]  /*1870*/  DFMA R16, -R22, R20, R16 ;  /* 0x000000141610722b */ /* 0x002fd80000000110 */
        /* <DEDUP_REMOVED lines=17> */
[----:B---3--:R-:W-:Y:S05]  /*1990*/  CALL.REL.NOINC `($__internal_18_$__cuda_sm20_dblrcp_rn_slowpath_v3) ;  /* 0x0000002c00747944 */ /* 0x008fea0003c00000 */
[----:B------:R-:W-:Y:S01]  /*19a0*/  MOV R14, R20 ;  /* 0x00000014000e7202 */ /* 0x000fe20000000f00 */
[----:B------:R-:W-:-:S07]  /*19b0*/  IMAD.MOV.U32 R15, RZ, RZ, R21 ;  /* 0x000000ffff0f7224 */ /* 0x000fce00078e0015 */
.L_x_1431:
        /* <DEDUP_REMOVED lines=13> */
[----:B---3--:R-:W-:Y:S01]  /*1a90*/  IMAD.IADD R10, R3, 0x1, -R0 ;  /* 0x00000001030a7824 */ /* 0x008fe200078e0a00 */
[----:B------:R-:W-:Y:S01]  /*1aa0*/  CS2R R22, SRZ ;  /* 0x0000000000167805 */ /* 0x000fe2000001ff00 */
[----:B------:R-:W-:-:S07]  /*1ab0*/  IMAD.MOV.U32 R13, RZ, RZ, RZ ;  /* 0x000000ffff0d7224 */ /* 0x000fce00078e00ff */
.L_x_1436:
        /* <DEDUP_REMOVED lines=30> */
[----:B------:R-:W-:Y:S01]  /*1ca0*/  FSEL R24, R32, R24, !P4 ;  /* 0x0000001820187208 */ /* 0x000fe20006000000 */
[----:B------:R-:W-:Y:S01]  /*1cb0*/  DADD R28, -R18, 1 ;  /* 0x3ff00000121c7429 */ /* 0x000fe20000000100 */
[----:B------:R-:W-:Y:S02]  /*1cc0*/  FSEL R25, R33, R25, !P4 ;  /* 0x0000001921197208 */ /* 0x000fe40006000000 */
[----:B------:R-:W-:Y:S02]  /*1cd0*/  FSEL R20, R30, R20, !P3 ;  /* 0x000000141e147208 */ /* 0x000fe40005800000 */
[----:B------:R-:W-:Y:S02]  /*1ce0*/  FSEL R21, R31, R21, !P3 ;  /* 0x000000151f157208 */ /* 0x000fe40005800000 */
[----:B------:R-:W-:Y:S01]  /*1cf0*/  FSEL R26, R34, R26, !P2 ;  /* 0x0000001a221a7208 */ /* 0x000fe20005000000 */
[----:B------:R-:W-:Y:S01]  /*1d00*/  DSETP.GEU.AND P4, PT, R24, 1, PT ;  /* 0x3ff000001800742a */ /* 0x000fe20003f8e000 */
[----:B------:R-:W-:Y:S01]  /*1d10*/  FSEL R27, R35, R27, !P2 ;  /* 0x0000001b231b7208 */ /* 0x000fe20005000000 */
[----:B------:R-:W-:-:S02]  /*1d20*/  DSETP.GEU.AND P2, PT, R18, 1, PT ;  /* 0x3ff000001200742a */ /* 0x000fc40003f4e000 */
[----:B------:R-:W-:Y:S02]  /*1d30*/  DADD R18, -R20, 1 ;  /* 0x3ff0000014127429 */ /* 0x000fe40000000100 */
[----:B------:R-:W-:Y:S02]  /*1d40*/  DADD R24, -R24, 1 ;  /* 0x3ff0000018187429 */ /* 0x000fe40000000100 */
[----:B------:R-:W-:Y:S02]  /*1d50*/  DADD R30, -R26, 1 ;  /* 0x3ff000001a1e7429 */ /* 0x000fe40000000100 */
[----:B------:R-:W-:Y:S01]  /*1d60*/  DSETP.GEU.AND P3, PT, R20, 1, PT ;  /* 0x3ff000001400742a */ /* 0x000fe20003f6e000 */
[----:B------:R-:W-:Y:S02]  /*1d70*/  FSEL R20, R28, RZ, !P2 ;  /* 0x000000ff1c147208 */ /* 0x000fe40005000000 */
[----:B------:R-:W-:Y:S01]  /*1d80*/  FSEL R21, R29, RZ, !P2 ;  /* 0x000000ff1d157208 */ /* 0x000fe20005000000 */
[----:B------:R-:W-:-:S02]  /*1d90*/  DSETP.GEU.AND P2, PT, R26, 1, PT ;  /* 0x3ff000001a00742a */ /* 0x000fc40003f4e000 */
[----:B------:R-:W-:Y:S01]  /*1da0*/  FSEL R18, R18, RZ, !P3 ;  /* 0x000000ff12127208 */ /* 0x000fe20005800000 */
[----:B------:R-:W-:Y:S01]  /*1db0*/  IMAD R29, R13, 0x8, R6 ;  /* 0x000000080d1d7824 */ /* 0x000fe200078e0206 */
[----:B------:R-:W-:Y:S01]  /*1dc0*/  FSEL R19, R19, RZ, !P3 ;  /* 0x000000ff13137208 */ /* 0x000fe20005800000 */
[----:B------:R-:W-:Y:S01]  /*1dd0*/  VIADD R13, R13, 0x4 ;  /* 0x000000040d0d7836 */ /* 0x000fe20000000000 */
        /* <DEDUP_REMOVED lines=14> */
.L_x_1435:
[----:B------:R-:W-:Y:S05]  /*1ec0*/  BSYNC B2 ;  /* 0x0000000000027941 */ /* 0x000fea0003800000 */
.L_x_1434:
[----:B------:R-:W-:Y:S05]  /*1ed0*/  @!P1 BRA `(.L_x_1433) ;  /* 0x00000000004c9947 */ /* 0x000fea0003800000 */
.L_x_1437:
        /* <DEDUP_REMOVED lines=13> */
[C---:B------:R-:W-:Y:S01]  /*1fb0*/  LEA R21, R13.reuse, R6, 0x3 ;  /* 0x000000060d157211 */ /* 0x040fe200078e18ff */
[----:B------:R-:W-:Y:S01]  /*1fc0*/  VIADD R13, R13, 0x1 ;  /* 0x000000010d0d7836 */ /* 0x000fe20000000000 */
[----:B------:R-:W-:Y:S02]  /*1fd0*/  ISETP.NE.AND P1, PT, R0, RZ, PT ;  /* 0x000000ff0000720c */ /* 0x000fe40003f25270 */
[----:B------:R-:W-:Y:S01]  /*1fe0*/  DADD R22, R18, R22 ;  /* 0x0000000012167229 */ /* 0x000fe20000000016 */
[----:B------:R1:W-:Y:S10]  /*1ff0*/  STS.64 [R21], R18 ;  /* 0x0000001215007388 */ /* 0x0003f40000000a00 */
[----:B------:R-:W-:Y:S05]  /*2000*/  @P1 BRA `(.L_x_1437) ;  /* 0xfffffffc00b41947 */ /* 0x000fea000383ffff */
.L_x_1433:
[----:B------:R-:W-:Y:S05]  /*2010*/  BSYNC B1 ;  /* 0x0000000000017941 */ /* 0x000fea0003800000 */
.L_x_1432:
[----:B------:R-:W-:Y:S01]  /*2020*/  BSSY B2, `(.L_x_1438) ;  /* 0x0000095000027945 */ /* 0x000fe20003800000 */
[----:B------:R-:W-:-:S03]  /*2030*/  IMAD.MOV.U32 R13, RZ, RZ, RZ ;  /* 0x000000ffff0d7224 */ /* 0x000fc600078e00ff */
[----:B------:R-:W-:Y:S05]  /*2040*/  @!P0 BRA `(.L_x_1439) ;  /* 0x0000000800488947 */ /* 0x000fea0003800000 */
[----:B------:R-:W-:Y:S01]  /*2050*/  LOP3.LUT R13, RZ, R9, RZ, 0x33, !PT ;  /* 0x00000009ff0d7212 */ /* 0x000fe200078e33ff */
[----:B------:R-:W-:Y:S01]  /*2060*/  BSSY B3, `(.L_x_1440) ;  /* 0x000006d000037945 */ /* 0x000fe20003800000 */
[----:B0-----:R-:W-:Y:S02]  /*2070*/  LOP3.LUT R24, R3, 0x3, RZ, 0xc0, !PT ;  /* 0x0000000303187812 */ /* 0x001fe400078ec0ff */
[----:B------:R-:W-:-:S04]  /*2080*/  IADD3 R13, -R13, -0x2, -R2 ;  /* 0xfffffffe0d0d7810 */ /* 0x000fc80007ffe902 */
[----:B------:R-:W-:Y:S01]  /*2090*/  ISETP.GE.U32.AND P0, PT, R13, 0x3, PT ;  /* 0x000000030d00780c */ /* 0x000fe20003f06070 */
[----:B------:R-:W-:-:S12]  /*20a0*/  IMAD.MOV.U32 R13, RZ, RZ, RZ ;  /* 0x000000ffff0d7224 */ /* 0x000fd800078e00ff */
[----:B------:R-:W-:Y:S05]  /*20b0*/  @!P0 BRA `(.L_x_1441) ;  /* 0x00000004009c8947 */ /* 0x000fea0003800000 */
[----:B------:R-:W-:Y:S02]  /*20c0*/  IMAD.IADD R32, R3, 0x1, -R24 ;  /* 0x0000000103207824 */ /* 0x000fe400078e0a18 */
[----:B------:R-:W-:-:S07]  /*20d0*/  IMAD.MOV.U32 R13, RZ, RZ, RZ ;  /* 0x000000ffff0d7224 */ /* 0x000fce00078e00ff */
.L_x_1452:
        /* <DEDUP_REMOVED lines=23> */
[----:B------:R-:W-:Y:S02]  /*2250*/  MOV R17, R23 ;  /* 0x0000001700117202 */ /* 0x000fe40000000f00 */
[----:B------:R-:W-:-:S07]  /*2260*/  MOV R0, 0x2280 ;  /* 0x0000228000007802 */ /* 0x000fce0000000f00 */
[----:B---3--:R-:W-:Y:S05]  /*2270*/  CALL.REL.NOINC `($__internal_19_$__cuda_sm20_div_rn_f64_full) ;  /* 0x0000002400dc7944 */ /* 0x008fea0003c00000 */
[----:B------:R-:W-:Y:S02]  /*2280*/  IMAD.MOV.U32 R14, RZ, RZ, R16 ;  /* 0x000000ffff0e7224 */ /* 0x000fe400078e0010 */
[----:B------:R-:W-:-:S07]  /*2290*/  IMAD.MOV.U32 R15, RZ, RZ, R17 ;  /* 0x000000ffff0f7224 */ /* 0x000fce00078e0011 */
.L_x_1445:
[----:B------:R-:W-:Y:S05]  /*22a0*/  BSYNC B5 ;  /* 0x0000000000057941 */ /* 0x000fea0003800000 */
.L_x_1444:
        /* <DEDUP_REMOVED lines=20> */
[----:B---3--:R-:W-:Y:S05]  /*23f0*/  CALL.REL.NOINC `($__internal_19_$__cuda_sm20_div_rn_f64_full) ;  /* 0x00000024007c7944 */ /* 0x008fea0003c00000 */
.L_x_1447:
[----:B------:R-:W-:Y:S05]  /*2400*/  BSYNC B5 ;  /* 0x0000000000057941 */ /* 0x000fea0003800000 */
.L_x_1446:
        /* <DEDUP_REMOVED lines=21> */
[----:B------:R-:W-:Y:S02]  /*2560*/  IMAD.MOV.U32 R14, RZ, RZ, R16 ;  /* 0x000000ffff0e7224 */ /* 0x000fe400078e0010 */
[----:B------:R-:W-:-:S07]  /*2570*/  IMAD.MOV.U32 R15, RZ, RZ, R17 ;  /* 0x000000ffff0f7224 */ /* 0x000fce00078e0011 */
.L_x_1449:
[----:B------:R-:W-:Y:S05]  /*2580*/  BSYNC B5 ;  /* 0x0000000000057941 */ /* 0x000fea0003800000 */
.L_x_1448:
        /* <DEDUP_REMOVED lines=21> */
.L_x_1451:
[----:B------:R-:W-:Y:S05]  /*26e0*/  BSYNC B5 ;  /* 0x0000000000057941 */ /* 0x000fea0003800000 */
.L_x_1450:
[----:B------:R0:W-:Y:S02]  /*26f0*/  STS.64 [R25+0x18], R16 ;  /* 0x0000181019007388 */ /* 0x0001e40000000a00 */
.L_x_1443:
[----:B------:R-:W-:Y:S05]  /*2700*/  BSYNC B4 ;  /* 0x0000000000047941 */ /* 0x000fea0003800000 */
.L_x_1442:
[----:B------:R-:W-:Y:S01]  /*2710*/  VIADD R13, R13, 0x4 ;  /* 0x000000040d0d7836 */ /* 0x000fe20000000000 */
[----:B------:R-:W-:Y:S06]  /*2720*/  @P1 BRA `(.L_x_1452) ;  /* 0xfffffff8006c1947 */ /* 0x000fec000383ffff */
.L_x_1441:
[----:B------:R-:W-:Y:S05]  /*2730*/  BSYNC B3 ;  /* 0x0000000000037941 */ /* 0x000fea0003800000 */
.L_x_1440:
[----:B------:R-:W-:-:S13]  /*2740*/  ISETP.NE.AND P0, PT, R24, RZ, PT ;  /* 0x000000ff1800720c */ /* 0x000fda0003f05270 */
[----:B------:R-:W-:Y:S05]  /*2750*/  @!P0 BRA `(.L_x_1439) ;  /* 0x0000000000848947 */ /* 0x000fea0003800000 */
.L_x_1457:
[----:B------:R-:W-:Y:S01]  /*2760*/  DSETP.NEU.AND P0, PT, R22, RZ, PT ;  /* 0x000000ff1600722a */ /* 0x000fe20003f0d000 */
[----:B------:R-:W-:-:S13]  /*2770*/  BSSY B3, `(.L_x_1453) ;  /* 0x000001b000037945 */ /* 0x000fda0003800000 */
[----:B--2---:R-:W-:Y:S05]  /*2780*/  @!P0 BRA `(.L_x_1454) ;  /* 0x0000000000648947 */ /* 0x004fea0003800000 */
[----:B------:R-:W2:Y:S01]  /*2790*/  MUFU.RCP64H R15, R23 ;  /* 0x00000017000f7308 */ /* 0x000ea20000001800 */
[----:B------:R-:W-:Y:S01]  /*27a0*/  IMAD.MOV.U32 R14, RZ, RZ, 0x1 ;  /* 0x00000001ff0e7424 */ /* 0x000fe200078e00ff */
[----:B------:R-:W-:Y:S01]  /*27b0*/  BSSY B4, `(.L_x_1455) ;  /* 0x0000015000047945 */ /* 0x000fe20003800000 */
[----:B0-----:R-:W-:-:S05]  /*27c0*/  IMAD R25, R13, 0x8, R6 ;  /* 0x000000080d197824 */ /* 0x001fca00078e0206 */
[----:B-1----:R-:W0:Y:S01]  /*27d0*/  LDS.64 R18, [R25] ;  /* 0x0000000019127984 */ /* 0x002e220000000a00 */
[----:B--2---:R-:W-:-:S08]  /*27e0*/  DFMA R16, R14, -R22, 1 ;  /* 0x3ff000000e10742b */ /* 0x004fd00000000816 */
        /* <DEDUP_REMOVED lines=14> */
[----:B---3--:R-:W-:Y:S05]  /*28d0*/  CALL.REL.NOINC `($__internal_19_$__cuda_sm20_div_rn_f64_full) ;  /* 0x0000002000447944 */ /* 0x008fea0003c00000 */
[----:B------:R-:W-:Y:S02]  /*28e0*/  IMAD.MOV.U32 R14, RZ, RZ, R16 ;  /* 0x000000ffff0e7224 */ /* 0x000fe400078e0010 */
[----:B------:R-:W-:-:S07]  /*28f0*/  IMAD.MOV.U32 R15, RZ, RZ, R17 ;  /* 0x000000ffff0f7224 */ /* 0x000fce00078e0011 */
.L_x_1456:
[----:B------:R-:W-:Y:S05]  /*2900*/  BSYNC B4 ;  /* 0x0000000000047941 */ /* 0x000fea0003800000 */
.L_x_1455:
[----:B------:R2:W-:Y:S02]  /*2910*/  STS.64 [R25], R14 ;  /* 0x0000000e19007388 */ /* 0x0005e40000000a00 */
.L_x_1454:
[----:B------:R-:W-:Y:S05]  /*2920*/  BSYNC B3 ;  /* 0x0000000000037941 */ /* 0x000fea0003800000 */
.L_x_1453:
[----:B------:R-:W-:Y:S01]  /*2930*/  VIADD R24, R24, 0xffffffff ;  /* 0xffffffff18187836 */ /* 0x000fe20000000000 */
[----:B------:R-:W-:-:S04]  /*2940*/  IADD3 R13, R13, 0x1, RZ ;  /* 0x000000010d0d7810 */ /* 0x000fc80007ffe0ff */
[----:B------:R-:W-:-:S13]  /*2950*/  ISETP.NE.AND P0, PT, R24, RZ, PT ;  /* 0x000000ff1800720c */ /* 0x000fda0003f05270 */
[----:B------:R-:W-:Y:S05]  /*2960*/  @P0 BRA `(.L_x_1457) ;  /* 0xfffffffc007c0947 */ /* 0x000fea000383ffff */
.L_x_1439:
[----:B------:R-:W-:Y:S05]  /*2970*/  BSYNC B2 ;  /* 0x0000000000027941 */ /* 0x000fea0003800000 */
.L_x_1438:
        /* <DEDUP_REMOVED lines=8> */
.L_x_1460:
[C---:B------:R-:W-:Y:S02]  /*2a00*/  IMAD R10, R13.reuse, 0x8, R6 ;  /* 0x000000080d0a7824 */ /* 0x040fe400078e0206 */
[----:B------:R-:W-:Y:S02]  /*2a10*/  VIADD R0, R0, 0xffffffff ;  /* 0xffffffff00007836 */ /* 0x000fe40000000000 */
[----:B------:R-:W-:Y:S01]  /*2a20*/  VIADD R13, R13, 0x1 ;  /* 0x000000010d0d7836 */ /* 0x000fe20000000000 */
[----:B------:R3:W-:Y:S02]  /*2a30*/  STS.64 [R10], RZ ;  /* 0x000000ff0a007388 */ /* 0x0007e40000000a00 */
[----:B------:R-:W-:-:S13]  /*2a40*/  ISETP.NE.AND P0, PT, R0, RZ, PT ;  /* 0x000000ff0000720c */ /* 0x000fda0003f05270 */
[----:B---3--:R-:W-:Y:S05]  /*2a50*/  @P0 BRA `(.L_x_1460) ;  /* 0xfffffffc00e80947 */ /* 0x008fea000383ffff */
.L_x_1459:
[----:B------:R-:W-:Y:S05]  /*2a60*/  BSYNC B1 ;  /* 0x0000000000017941 */ /* 0x000fea0003800000 */
.L_x_1458:
[----:B------:R-:W-:Y:S05]  /*2a70*/  @!P1 BRA `(.L_x_1430) ;  /* 0x0000000000249947 */ /* 0x000fea0003800000 */
.L_x_1461:
[C---:B----4-:R-:W-:Y:S02]  /*2a80*/  IMAD R0, R13.reuse, 0x8, R6 ;  /* 0x000000080d007824 */ /* 0x050fe400078e0206 */
[C---:B--2---:R-:W-:Y:S02]  /*2a90*/  VIADD R15, R13.reuse, 0x3 ;  /* 0x000000030d0f7836 */ /* 0x044fe40000000000 */
[----:B------:R-:W-:Y:S01]  /*2aa0*/  VIADD R13, R13, 0x4 ;  /* 0x000000040d0d7836 */ /* 0x000fe20000000000 */
[----:B------:R4:W-:Y:S02]  /*2ab0*/  STS.64 [R0], RZ ;  /* 0x000000ff00007388 */ /* 0x0009e40000000a00 */
[----:B------:R-:W-:Y:S02]  /*2ac0*/  ISETP.GE.AND P0, PT, R15, R8, PT ;  /* 0x000000080f00720c */ /* 0x000fe40003f06270 */
[----:B------:R4:W-:Y:S04]  /*2ad0*/  STS.64 [R0+0x8], RZ ;  /* 0x000008ff00007388 */ /* 0x0009e80000000a00 */
[----:B------:R4:W-:Y:S04]  /*2ae0*/  STS.64 [R0+0x10], RZ ;  /* 0x000010ff00007388 */ /* 0x0009e80000000a00 */
[----:B------:R4:W-:Y:S03]  /*2af0*/  STS.64 [R0+0x18], RZ ;  /* 0x000018ff00007388 */ /* 0x0009e60000000a00 */
[----:B------:R-:W-:Y:S05]  /*2b00*/  @!P0 BRA `(.L_x_1461) ;  /* 0xfffffffc00dc8947 */ /* 0x000fea000383ffff */
.L_x_1430:
[----:B------:R-:W-:Y:S05]  /*2b10*/  BSYNC B0 ;  /* 0x0000000000007941 */ /* 0x000fea0003800000 */
.L_x_1429:
[----:B---3--:R-:W3:Y:S01]  /*2b20*/  S2R R10, SR_CTAID.Z ;  /* 0x00000000000a7919 */ /* 0x008ee20000002700 */
[----:B------:R-:W-:Y:S01]  /*2b30*/  ULDC UR4, c[0x0][0x228] ;  /* 0x00008a0000047ab9 */ /* 0x000fe20000000800 */
[----:B------:R-:W-:Y:S02]  /*2b40*/  ULDC UR5, c[0x0][0x230] ;  /* 0x00008c0000057ab9 */ /* 0x000fe40000000800 */
[----:B------:R-:W-:Y:S01]  /*2b50*/  UIMAD UR4, UR4, UR5, URZ ;  /* 0x00000005040472a4 */ /* 0x000fe2000f8e023f */
[----:B------:R-:W-:Y:S05]  /*2b60*/  BAR.SYNC.DEFER_BLOCKING 0x0 ;  /* 0x0000000000007b1d */ /* 0x000fea0000010000 */
[----:B---3--:R-:W-:-:S13]  /*2b70*/  ISETP.GE.AND P0, PT, R10, UR4, PT ;  /* 0x000000040a007c0c */ /* 0x008fda000bf06270 */
[----:B------:R-:W-:Y:S05]  /*2b80*/  @P0 EXIT ;  /* 0x000000000000094d */ /* 0x000fea0003800000 */
[----:B0-----:R-:W0:Y:S01]  /*2b90*/  S2R R17, SR_TID.Y ;  /* 0x0000000000117919 */ /* 0x001e220000002200 */
[----:B------:R-:W-:Y:S01]  /*2ba0*/  ULDC UR5, c[0x0][0x0] ;  /* 0x0000000000057ab9 */ /* 0x000fe20000000800 */
[----:B------:R-:W-:Y:S01]  /*2bb0*/  ULDC UR6, c[0x0][0x4] ;  /* 0x0000010000067ab9 */ /* 0x000fe20000000800 */
[----:B------:R-:W-:Y:S01]  /*2bc0*/  ULDC.64 UR8, c[0x0][0x2a0] ;  /* 0x0000a80000087ab9 */ /* 0x000fe20000000a00 */
[----:B--2---:R-:W0:Y:S01]  /*2bd0*/  S2R R14, SR_CTAID.Y ;  /* 0x00000000000e7919 */ /* 0x004e220000002600 */
[----:B-1----:R-:W-:Y:S01]  /*2be0*/  LOP3.LUT R19, RZ, R11, RZ, 0x33, !PT ;  /* 0x0000000bff137212 */ /* 0x002fe200078e33ff */
[----:B------:R-:W-:Y:S01]  /*2bf0*/  ULDC.64 UR10, c[0x0][0x2a8] ;  /* 0x0000aa00000a7ab9 */ /* 0x000fe20000000a00 */
[----:B------:R-:W-:Y:S01]  /*2c00*/  LOP3.LUT R21, RZ, R9, RZ, 0x33, !PT ;  /* 0x00000009ff157212 */ /* 0x000fe200078e33ff */
[----:B------:R-:W1:Y:S01]  /*2c10*/  S2R R15, SR_TID.X ;  /* 0x00000000000f7919 */ /* 0x000e620000002100 */
[----:B------:R-:W-:Y:S01]  /*2c20*/  VIADD R9, R8, 0x1 ;  /* 0x0000000108097836 */ /* 0x000fe20000000000 */
[----:B------:R-:W-:Y:S01]  /*2c30*/  IADD3 R18, -R19, -0x3, -R12 ;  /* 0xfffffffd13127810 */ /* 0x000fe20007ffe90c */
[----:B------:R-:W1:Y:S01]  /*2c40*/  S2R R16, SR_CTAID.X ;  /* 0x0000000000107919 */ /* 0x000e620000002500 */
[----:B------:R-:W-:-:S02]  /*2c50*/  IADD3 R34, -R21, -0x2, -R2 ;  /* 0xfffffffe15227810 */ /* 0x000fc40007ffe902 */
[----:B------:R-:W-:Y:S01]  /*2c60*/  ISETP.GE.U32.AND P1, PT, R18, 0x3, PT ;  /* 0x000000031200780c */ /* 0x000fe20003f26070 */
[----:B0-----:R-:W-:-:S05]  /*2c70*/  IMAD R14, R14, UR6, R17 ;  /* 0x000000060e0e7c24 */ /* 0x001fca000f8e0211 */
[----:B----4-:R-:W-:Y:S01]  /*2c80*/  SHF.R.S32.HI R0, RZ, 0x1f, R14 ;  /* 0x0000001fff007819 */ /* 0x010fe2000001140e */
[----:B-1----:R-:W-:-:S04]  /*2c90*/  IMAD R11, R16, UR5, R15 ;  /* 0x00000005100b7c24 */ /* 0x002fc8000f8e020f */
[----:B------:R-:W-:Y:S02]  /*2ca0*/  IMAD R13, R0, UR8, RZ ;  /* 0x00000008000d7c24 */ /* 0x000fe4000f8e02ff */
[----:B------:R-:W-:Y:S01]  /*2cb0*/  VIADD R0, R15, UR6 ;  /* 0x000000060f007c36 */ /* 0x000fe20008000000 */
[----:B------:R-:W0:Y:S01]  /*2cc0*/  S2UR UR6, SR_CgaCtaId ;  /* 0x00000000000679c3 */ /* 0x000e220000008800 */
[----:B------:R-:W-:Y:S01]  /*2cd0*/  VIADD R16, R7, 0x1 ;  /* 0x0000000107107836 */ /* 0x000fe20000000000 */
[----:B------:R-:W-:Y:S01]  /*2ce0*/  SHF.R.S32.HI R8, RZ, 0x1f, R11 ;  /* 0x0000001fff087819 */ /* 0x000fe2000001140b */
[----:B------:R-:W-:Y:S01]  /*2cf0*/  IMAD R7, R17, UR5, R0 ;  /* 0x0000000511077c24 */ /* 0x000fe2000f8e0200 */
[----:B------:R-:W-:Y:S01]  /*2d00*/  IADD3 R17, -R21, -0x3, -R2 ;  /* 0xfffffffd15117810 */ /* 0x000fe20007ffe902 */
[----:B------:R-:W-:Y:S02]  /*2d10*/  IMAD R13, R14, UR9, R13 ;  /* 0x000000090e0d7c24 */ /* 0x000fe4000f8e020d */
[----:B------:R-:W-:Y:S01]  /*2d20*/  IMAD R0, R16, UR5, RZ ;  /* 0x0000000510007c24 */ /* 0x000fe2000f8e02ff */
[----:B------:R-:W-:Y:S01]  /*2d30*/  UMOV UR5, 0x400 ;  /* 0x0000040000057882 */ /* 0x000fe20000000000 */
[----:B------:R-:W-:Y:S01]  /*2d40*/  IMAD.WIDE.U32 R14, R14, UR8, RZ ;  /* 0x000000080e0e7c25 */ /* 0x000fe2000f8e00ff */
[----:B------:R-:W-:Y:S01]  /*2d50*/  ULDC.64 UR8, c[0x0][0x260] ;  /* 0x0000980000087ab9 */ /* 0x000fe20000000a00 */
[----:B------:R-:W-:-:S02]  /*2d60*/  ISETP.GE.U32.AND P2, PT, R17, 0x3, PT ;  /* 0x000000031100780c */ /* 0x000fc40003f46070 */
[----:B------:R-:W-:Y:S01]  /*2d70*/  IMAD R0, R9, R7, R0 ;  /* 0x0000000709007224 */ /* 0x000fe200078e0200 */
[--C-:B------:R-:W-:Y:S01]  /*2d80*/  SHF.R.S32.HI R7, RZ, 0x1f, R12.reuse ;  /* 0x0000001fff077819 */ /* 0x100fe2000001140c */
[----:B------:R-:W-:Y:S01]  /*2d90*/  IMAD R8, R8, UR10, RZ ;  /* 0x0000000a08087c24 */ /* 0x000fe2000f8e02ff */
[----:B------:R-:W-:Y:S02]  /*2da0*/  IADD3 R15, R15, R13, RZ ;  /* 0x0000000d0f0f7210 */ /* 0x000fe40007ffe0ff */
[----:B------:R-:W-:Y:S01]  /*2db0*/  IADD3 R13, -R19, -0x2, -R12 ;  /* 0xfffffffe130d7810 */ /* 0x000fe20007ffe90c */
[----:B------:R-:W-:Y:S02]  /*2dc0*/  IMAD R9, R7, UR8, RZ ;  /* 0x0000000807097c24 */ /* 0x000fe4000f8e02ff */
[----:B------:R-:W-:Y:S01]  /*2dd0*/  IMAD R39, R11, UR11, R8 ;  /* 0x0000000b0b277c24 */ /* 0x000fe2000f8e0208 */
[----:B------:R-:W-:Y:S01]  /*2de0*/  LOP3.LUT R7, R13, 0x3, RZ, 0xc0, !PT ;  /* 0x000000030d077812 */ /* 0x000fe200078ec0ff */
[----:B------:R-:W-:Y:S01]  /*2df0*/  IMAD R35, R12, UR9, R9 ;  /* 0x000000090c237c24 */ /* 0x000fe2000f8e0209 */
[----:B0-----:R-:W-:Y:S01]  /*2e00*/  ULEA UR5, UR6, UR5, 0x18 ;  /* 0x0000000506057291 */ /* 0x001fe2000f8ec03f */
[----:B------:R-:W-:Y:S01]  /*2e10*/  LOP3.LUT R9, R34, 0x3, RZ, 0xc0, !PT ;  /* 0x0000000322097812 */ /* 0x000fe200078ec0ff */
[----:B------:R-:W-:Y:S01]  /*2e20*/  IMAD.WIDE.U32 R14, R11, UR10, R14 ;  /* 0x0000000a0b0e7c25 */ /* 0x000fe2000f8e000e */
[----:B------:R-:W-:Y:S01]  /*2e30*/  IADD3 R8, R7, R19, R12 ;  /* 0x0000001307087210 */ /* 0x000fe20007ffe00c */
[----:B------:R-:W-:-:S02]  /*2e40*/  ULDC.64 UR6, c[0x0][0x208] ;  /* 0x0000820000067ab9 */ /* 0x000fc40000000a00 */
[----:B------:R-:W-:Y:S01]  /*2e50*/  IMAD.WIDE.U32 R12, R12, UR8, RZ ;  /* 0x000000080c0c7c25 */ /* 0x000fe2000f8e00ff */
[----:B------:R-:W-:-:S03]  /*2e60*/  LEA R37, R0, UR5, 0x3 ;  /* 0x0000000500257c11 */ /* 0x000fc6000f8e18ff */
[----:B------:R-:W-:Y:S02]  /*2e70*/  VIADD R11, R5, 0x10 ;  /* 0x00000010050b7836 */ /* 0x000fe40000000000 */
[----:B------:R-:W-:Y:S02]  /*2e80*/  IMAD.IADD R35, R13, 0x1, R35 ;  /* 0x000000010d237824 */ /* 0x000fe400078e0223 */
[----:B------:R-:W-:Y:S02]  /*2e90*/  IMAD.IADD R34, R34, 0x1, -R9 ;  /* 0x0000000122227824 */ /* 0x000fe400078e0a09 */
[----:B------:R-:W-:Y:S02]  /*2ea0*/  IMAD.MOV R36, RZ, RZ, -R8 ;  /* 0x000000ffff247224 */ /* 0x000fe400078e0a08 */
[----:B------:R-:W-:-:S07]  /*2eb0*/  IMAD.IADD R39, R15, 0x1, R39 ;  /* 0x000000010f277824 */ /* 0x000fce00078e0227 */
.L_x_1487:
[----:B0-----:R-:W0:Y:S01]  /*2ec0*/  LDC R23, c[0x0][0x230] ;  /* 0x00008c00ff177b82 */ /* 0x001e220000000800 */
[----:B------:R-:W-:Y:S01]  /*2ed0*/  BSSY B0, `(.L_x_1462) ;  /* 0x00000dd000007945 */ /* 0x000fe20003800000 */
[----:B0-----:R-:W-:-:S04]  /*2ee0*/  IABS R19, R23 ;  /* 0x0000001700137213 */ /* 0x001fc80000000000 */
[----:B------:R-:W0:Y:S08]  /*2ef0*/  I2F.RP R0, R19 ;  /* 0x0000001300007306 */ /* 0x000e300000209400 */
[----:B0-----:R-:W0:Y:S02]  /*2f00*/  MUFU.RCP R0, R0 ;  /* 0x0000000000007308 */ /* 0x001e240000001000 */
[----:B0-----:R-:W-:-:S06]  /*2f10*/  VIADD R16, R0, 0xffffffe ;  /* 0x0ffffffe00107836 */ /* 0x001fcc0000000000 */
[----:B------:R0:W1:Y:S02]  /*2f20*/  F2I.FTZ.U32.TRUNC.NTZ R17, R16 ;  /* 0x0000001000117305 */ /* 0x000064000021f000 */
[----:B0-----:R-:W-:Y:S02]  /*2f30*/  IMAD.MOV.U32 R16, RZ, RZ, RZ ;  /* 0x000000ffff107224 */ /* 0x001fe400078e00ff */
[----:B-1----:R-:W-:-:S04]  /*2f40*/  IMAD.MOV R18, RZ, RZ, -R17 ;  /* 0x000000ffff127224 */ /* 0x002fc800078e0a11 */
[----:B------:R-:W-:Y:S01]  /*2f50*/  IMAD R21, R18, R19, RZ ;  /* 0x0000001312157224 */ /* 0x000fe200078e02ff */
[----:B------:R-:W-:-:S03]  /*2f60*/  IABS R18, R10 ;  /* 0x0000000a00127213 */ /* 0x000fc60000000000 */
[----:B------:R-:W-:-:S06]  /*2f70*/  IMAD.HI.U32 R17, R17, R21, R16 ;  /* 0x0000001511117227 */ /* 0x000fcc00078e0010 */
        /* <DEDUP_REMOVED lines=19> */
[----:B------:R-:W-:Y:S02]  /*30b0*/  IMAD.MOV.U32 R16, RZ, RZ, R12 ;  /* 0x000000ffff107224 */ /* 0x000fe400078e000c */
[----:B------:R-:W-:Y:S02]  /*30c0*/  IMAD.MOV.U32 R17, RZ, RZ, R35 ;  /* 0x000000ffff117224 */ /* 0x000fe400078e0023 */
[----:B------:R-:W-:Y:S01]  /*30d0*/  IMAD R19, R0, UR8, RZ ;  /* 0x0000000800137c24 */ /* 0x000fe2000f8e02ff */
[----:B------:R-:W-:Y:S01]  /*30e0*/  SHF.R.S32.HI R0, RZ, 0x1f, R40 ;  /* 0x0000001fff007819 */ /* 0x000fe20000011428 */
[----:B------:R-:W-:-:S04]  /*30f0*/  IMAD.WIDE.U32 R16, R38, UR8, R16 ;  /* 0x0000000826107c25 */ /* 0x000fc8000f8e0010 */
[----:B------:R-:W-:Y:S01]  /*3100*/  IMAD R19, R38, UR9, R19 ;  /* 0x0000000926137c24 */ /* 0x000fe2000f8e0213 */
[----:B------:R-:W-:Y:S01]  /*3110*/  ULDC.64 UR8, c[0x0][0x250] ;  /* 0x0000940000087ab9 */ /* 0x000fe20000000a00 */
[----:B------:R-:W-:Y:S02]  /*3120*/  IMAD.MOV.U32 R42, RZ, RZ, RZ ;  /* 0x000000ffff2a7224 */ /* 0x000fe400078e00ff */
[----:B------:R-:W-:Y:S02]  /*3130*/  IMAD R21, R0, UR8, RZ ;  /* 0x0000000800157c24 */ /* 0x000fe4000f8e02ff */
[----:B------:R-:W-:Y:S02]  /*3140*/  IMAD.IADD R17, R17, 0x1, R19 ;  /* 0x0000000111117824 */ /* 0x000fe400078e0213 */
[C---:B------:R-:W-:Y:S02]  /*3150*/  IMAD R21, R40.reuse, UR9, R21 ;  /* 0x0000000928157c24 */ /* 0x040fe4000f8e0215 */
[----:B------:R-:W-:-:S04]  /*3160*/  IMAD.WIDE.U32 R16, R40, UR8, R16 ;  /* 0x0000000828107c25 */ /* 0x000fc8000f8e0010 */
[----:B------:R-:W-:-:S07]  /*3170*/  IMAD.IADD R41, R17, 0x1, R21 ;  /* 0x0000000111297824 */ /* 0x000fce00078e0215 */
.L_x_1475:
[----:B------:R-:W-:Y:S01]  /*3180*/  IADD3 R23, R2, R42, RZ ;  /* 0x0000002a02177210 */ /* 0x000fe20007ffe0ff */
[----:B------:R-:W-:Y:S01]  /*3190*/  ULDC.64 UR8, c[0x0][0x258] ;  /* 0x0000960000087ab9 */ /* 0x000fe20000000a00 */
[----:B------:R-:W-:Y:S02]  /*31a0*/  IMAD.MOV.U32 R18, RZ, RZ, R16 ;  /* 0x000000ffff127224 */ /* 0x000fe400078e0010 */
[----:B------:R-:W-:Y:S01]  /*31b0*/  SHF.R.S32.HI R0, RZ, 0x1f, R23 ;  /* 0x0000001fff007819 */ /* 0x000fe20000011417 */
[----:B------:R-:W-:-:S04]  /*31c0*/  IMAD.MOV.U32 R19, RZ, RZ, R41 ;  /* 0x000000ffff137224 */ /* 0x000fc800078e0029 */
[----:B------:R-:W-:Y:S02]  /*31d0*/  IMAD R0, R0, UR8, RZ ;  /* 0x0000000800007c24 */ /* 0x000fe4000f8e02ff */
[----:B------:R-:W-:-:S04]  /*31e0*/  IMAD.WIDE.U32 R20, R23, UR8, R18 ;  /* 0x0000000817147c25 */ /* 0x000fc8000f8e0012 */
[----:B------:R-:W-:Y:S01]  /*31f0*/  IMAD R19, R23, UR9, R0 ;  /* 0x0000000917137c24 */ /* 0x000fe2000f8e0200 */
[----:B------:R-:W-:Y:S02]  /*3200*/  ULDC.64 UR8, c[0x0][0x220] ;  /* 0x0000880000087ab9 */ /* 0x000fe40000000a00 */
[----:B------:R-:W-:Y:S01]  /*3210*/  LEA R18, P0, R20, UR8, 0x3 ;  /* 0x0000000814127c11 */ /* 0x000fe2000f8018ff */
[----:B------:R-:W-:-:S05]  /*3220*/  IMAD.IADD R19, R21, 0x1, R19 ;  /* 0x0000000115137824 */ /* 0x000fca00078e0213 */
[----:B------:R-:W-:Y:S02]  /*3230*/  LEA.HI.X R19, R20, UR9, R19, 0x3, P0 ;  /* 0x0000000914137c11 */ /* 0x000fe400080f1c13 */
[----:B------:R-:W0:Y:S04]  /*3240*/  LDS.64 R20, [R5] ;  /* 0x0000000005147984 */ /* 0x000e280000000a00 */
        /* <DEDUP_REMOVED lines=9> */
[----:B------:R-:W-:Y:S01]  /*32e0*/  IADD3 R20, P3, R18, 0x20, RZ ;  /* 0x0000002012147810 */ /* 0x000fe20007f7e0ff */
[----:B------:R-:W-:Y:S01]  /*32f0*/  BSSY B3, `(.L_x_1468) ;  /* 0x000006d000037945 */ /* 0x000fe20003800000 */
[----:B------:R-:W-:Y:S02]  /*3300*/  IMAD.MOV.U32 R44, RZ, RZ, 0x1 ;  /* 0x00000001ff2c7424 */ /* 0x000fe400078e00ff */
[----:B------:R-:W-:Y:S01]  /*3310*/  ISETP.GT.AND P0, PT, R0, 0x2, PT ;  /* 0x000000020000780c */ /* 0x000fe20003f04270 */
[----:B------:R-:W-:Y:S02]  /*3320*/  IMAD.X R21, RZ, RZ, R19, P3 ;  /* 0x000000ffff157224 */ /* 0x000fe400018e0613 */
[----:B------:R-:W-:Y:S02]  /*3330*/  IMAD.MOV.U32 R43, RZ, RZ, R11 ;  /* 0x000000ffff2b7224 */ /* 0x000fe400078e000b */
[----:B------:R-:W-:-:S08]  /*3340*/  IMAD.MOV.U32 R0, RZ, RZ, R36 ;  /* 0x000000ffff007224 */ /* 0x000fd000078e0024 */
[----:B------:R-:W-:Y:S05]  /*3350*/  @!P0 BRA `(.L_x_1469) ;  /* 0x0000000400988947 */ /* 0x000fea0003800000 */
[----:B------:R-:W-:Y:S01]  /*3360*/  IADD3 R22, R0, -0x2, RZ ;  /* 0xfffffffe00167810 */ /* 0x000fe20007ffe0ff */
[----:B------:R-:W-:Y:S01]  /*3370*/  BSSY B4, `(.L_x_1470) ;  /* 0x000003d000047945 */ /* 0x000fe20003800000 */
[----:B------:R-:W-:Y:S02]  /*3380*/  PLOP3.LUT P0, PT, PT, PT, PT, 0x80, 0x0 ;  /* 0x000000000000781c */ /* 0x000fe40003f0f070 */
[----:B------:R-:W-:-:S13]  /*3390*/  ISETP.GT.AND P3, PT, R22, 0xc, PT ;  /* 0x0000000c1600780c */ /* 0x000fda0003f64270 */
[----:B------:R-:W-:Y:S05]  /*33a0*/  @!P3 BRA `(.L_x_1471) ;  /* 0x0000000000e4b947 */ /* 0x000fea0003800000 */
[----:B------:R-:W-:-:S13]  /*33b0*/  PLOP3.LUT P0, PT, PT, PT, PT, 0x8, 0x0 ;  /* 0x000000000000781c */ /* 0x000fda0003f0e170 */
.L_x_1472:
[----:B------:R-:W2:Y:S04]  /*33c0*/  LDG.E.64 R30, desc[UR6][R20.64+-0x18] ;  /* 0xffffe806141e7981 */ /* 0x000ea8000c1e1b00 */
[----:B------:R-:W3:Y:S04]  /*33d0*/  LDG.E.64 R26, desc[UR6][R20.64+-0x10] ;  /* 0xfffff006141a7981 */ /* 0x000ee8000c1e1b00 */
[----:B------:R-:W4:Y:S04]  /*33e0*/  LDG.E.64 R24, desc[UR6][R20.64+-0x8] ;  /* 0xfffff80614187981 */ /* 0x000f28000c1e1b00 */
[----:B------:R-:W5:Y:S04]  /*33f0*/  LDG.E.64 R22, desc[UR6][R20.64] ;  /* 0x0000000614167981 */ /* 0x000f68000c1e1b00 */
[----:B------:R-:W2:Y:S02]  /*3400*/  LDS.64 R28, [R43+-0x8] ;  /* 0xfffff8002b1c7984 */ /* 0x000ea40000000a00 */
[----:B--2---:R-:W-:-:S02]  /*3410*/  DFMA R28, R30, R28, R32 ;  /* 0x0000001c1e1c722b */ /* 0x004fc40000000020 */
[----:B------:R-:W3:Y:S04]  /*3420*/  LDS.64 R30, [R43] ;  /* 0x000000002b1e7984 */ /* 0x000ee80000000a00 */
[----:B------:R-:W-:Y:S02]  /*3430*/  LDS.64 R32, [R43+0x10] ;  /* 0x000010002b207984 */ /* 0x000fe40000000a00 */
[----:B---3--:R-:W-:Y:S02]  /*3440*/  DFMA R30, R26, R30, R28 ;  /* 0x0000001e1a1e722b */ /* 0x008fe4000000001c */
[----:B------:R-:W4:Y:S04]  /*3450*/  LDS.64 R26, [R43+0x8] ;  /* 0x000008002b1a7984 */ /* 0x000f280000000a00 */
[----:B------:R-:W2:Y:S02]  /*3460*/  LDG.E.64 R28, desc[UR6][R20.64+0x8] ;  /* 0x00000806141c7981 */ /* 0x000ea4000c1e1b00 */
[----:B----4-:R-:W-:-:S02]  /*3470*/  DFMA R26, R24, R26, R30 ;  /* 0x0000001a181a722b */ /* 0x010fc4000000001e */
[----:B------:R-:W3:Y:S04]  /*3480*/  LDG.E.64 R24, desc[UR6][R20.64+0x10] ;  /* 0x0000100614187981 */ /* 0x000ee8000c1e1b00 */
[----:B------:R-:W4:Y:S02]  /*3490*/  LDG.E.64 R30, desc[UR6][R20.64+0x20] ;  /* 0x00002006141e7981 */ /* 0x000f24000c1e1b00 */
[----:B-----5:R-:W-:Y:S02]  /*34a0*/  DFMA R32, R22, R32, R26 ;  /* 0x000000201620722b */ /* 0x020fe4000000001a */
[----:B------:R-:W5:Y:S04]  /*34b0*/  LDG.E.64 R22, desc[UR6][R20.64+0x18] ;  /* 0x0000180614167981 */ /* 0x000f68000c1e1b00 */
[----:B------:R-:W2:Y:S02]  /*34c0*/  LDS.64 R26, [R43+0x18] ;  /* 0x000018002b1a7984 */ /* 0x000ea40000000a00 */
[----:B--2---:R-:W-:-:S02]  /*34d0*/  DFMA R28, R28, R26, R32 ;  /* 0x0000001a1c1c722b */ /* 0x004fc40000000020 */
[----:B------:R-:W3:Y:S04]  /*34e0*/  LDS.64 R26, [R43+0x20] ;  /* 0x000020002b1a7984 */ /* 0x000ee80000000a00 */
[----:B------:R-:W2:Y:S02]  /*34f0*/  LDG.E.64 R32, desc[UR6][R20.64+0x40] ;  /* 0x0000400614207981 */ /* 0x000ea4000c1e1b00 */
[----:B---3--:R-:W-:Y:S02]  /*3500*/  DFMA R24, R24, R26, R28 ;  /* 0x0000001a1818722b */ /* 0x008fe4000000001c */
[----:B------:R-:W5:Y:S04]  /*3510*/  LDS.64 R26, [R43+0x28] ;  /* 0x000028002b1a7984 */ /* 0x000f680000000a00 */
[----:B------:R-:W3:Y:S02]  /*3520*/  LDG.E.64 R28, desc[UR6][R20.64+0x28] ;  /* 0x00002806141c7981 */ /* 0x000ee4000c1e1b00 */
[----:B-----5:R-:W-:-:S02]  /*3530*/  DFMA R26, R22, R26, R24 ;  /* 0x0000001a161a722b */ /* 0x020fc40000000018 */
[----:B------:R-:W4:Y:S04]  /*3540*/  LDS.64 R22, [R43+0x30] ;  /* 0x000030002b167984 */ /* 0x000f280000000a00 */
[----:B------:R-:W5:Y:S02]  /*3550*/  LDG.E.64 R24, desc[UR6][R20.64+0x30] ;  /* 0x0000300614187981 */ /* 0x000f64000c1e1b00 */
[----:B----4-:R-:W-:Y:S02]  /*3560*/  DFMA R30, R30, R22, R26 ;  /* 0x000000161e1e722b */ /* 0x010fe4000000001a */
[----:B------:R-:W4:Y:S04]  /*3570*/  LDG.E.64 R22, desc[UR6][R20.64+0x38] ;  /* 0x0000380614167981 */ /* 0x000f28000c1e1b00 */
[----:B------:R-:W3:Y:S02]  /*3580*/  LDS.64 R26, [R43+0x38] ;  /* 0x000038002b1a7984 */ /* 0x000ee40000000a00 */
[----:B---3--:R-:W-:-:S02]  /*3590*/  DFMA R28, R28, R26, R30 ;  /* 0x0000001a1c1c722b */ /* 0x008fc4000000001e */
[----:B------:R-:W5:Y:S04]  /*35a0*/  LDS.64 R26, [R43+0x40] ;  /* 0x000040002b1a7984 */ /* 0x000f680000000a00 */
[----:B------:R-:W3:Y:S02]  /*35b0*/  LDG.E.64 R30, desc[UR6][R20.64+0x48] ;  /* 0x00004806141e7981 */ /* 0x000ee4000c1e1b00 */
[----:B-----5:R-:W-:Y:S02]  /*35c0*/  DFMA R26, R24, R26, R28 ;  /* 0x0000001a181a722b */ /* 0x020fe4000000001c */
[----:B------:R-:W4:Y:S04]  /*35d0*/  LDS.64 R24, [R43+0x48] ;  /* 0x000048002b187984 */ /* 0x000f280000000a00 */
[----:B------:R-:W-:Y:S02]  /*35e0*/  LDS.64 R28, [R43+0x58] ;  /* 0x000058002b1c7984 */ /* 0x000fe40000000a00 */
[----:B----4-:R-:W-:-:S02]  /*35f0*/  DFMA R24, R22, R24, R26 ;  /* 0x000000181618722b */ /* 0x010fc4000000001a */
[----:B------:R-:W2:Y:S04]  /*3600*/  LDS.64 R22, [R43+0x50] ;  /* 0x000050002b167984 */ /* 0x000ea80000000a00 */
[----:B------:R-:W4:Y:S02]  /*3610*/  LDG.E.64 R26, desc[UR6][R20.64+0x50] ;  /* 0x00005006141a7981 */ /* 0x000f24000c1e1b00 */
[----:B--2---:R-:W-:Y:S02]  /*3620*/  DFMA R32, R32, R22, R24 ;  /* 0x000000162020722b */ /* 0x004fe40000000018 */
[----:B------:R-:W2:Y:S04]  /*3630*/  LDG.E.64 R24, desc[UR6][R20.64+0x58] ;  /* 0x0000580614187981 */ /* 0x000ea8000c1e1b00 */
[----:B------:R-:W5:Y:S01]  /*3640*/  LDG.E.64 R22, desc[UR6][R20.64+0x60] ;  /* 0x0000600614167981 */ /* 0x000f62000c1e1b00 */
[----:B------:R-:W-:-:S05]  /*3650*/  VIADD R0, R0, 0xfffffff0 ;  /* 0xfffffff000007836 */ /* 0x000fca0000000000 */
[----:B------:R-:W-:Y:S01]  /*3660*/  ISETP.GT.AND P3, PT, R0, 0xe, PT ;  /* 0x0000000e0000780c */ /* 0x000fe20003f64270 */
[----:B------:R-:W-:Y:S01]  /*3670*/  VIADD R44, R44, 0x10 ;  /* 0x000000102c2c7836 */ /* 0x000fe20000000000 */
[----:B---3--:R-:W-:Y:S01]  /*3680*/  DFMA R30, R30, R28, R32 ;  /* 0x0000001c1e1e722b */ /* 0x008fe20000000020 */
[----:B------:R-:W4:Y:S04]  /*3690*/  LDS.64 R28, [R43+0x60] ;  /* 0x000060002b1c7984 */ /* 0x000f280000000a00 */
[----:B------:R-:W-:Y:S03]  /*36a0*/  LDS.64 R32, [R43+0x70] ;  /* 0x000070002b207984 */ /* 0x000fe60000000a00 */
[----:B----4-:R-:W-:Y:S01]  /*36b0*/  DFMA R28, R26, R28, R30 ;  /* 0x0000001c1a1c722b */ /* 0x010fe2000000001e */
[----:B------:R0:W2:Y:S02]  /*36c0*/  LDS.64 R26, [R43+0x68] ;  /* 0x000068002b1a7984 */ /* 0x0000a40000000a00 */
[----:B0-----:R-:W-:-:S05]  /*36d0*/  VIADD R43, R43, 0x80 ;  /* 0x000000802b2b7836 */ /* 0x001fca0000000000 */
[----:B--2---:R-:W-:Y:S01]  /*36e0*/  DFMA R24, R24, R26, R28 ;  /* 0x0000001a1818722b */ /* 0x004fe2000000001c */
[----:B------:R-:W-:-:S07]  /*36f0*/  IADD3 R26, P4, R20, 0x80, RZ ;  /* 0x00000080141a7810 */ /* 0x000fce0007f9e0ff */
[----:B-----5:R-:W-:Y:S01]  /*3700*/  DFMA R32, R22, R32, R24 ;  /* 0x000000201620722b */ /* 0x020fe20000000018 */
[----:B------:R-:W-:Y:S02]  /*3710*/  IMAD.X R21, RZ, RZ, R21, P4 ;  /* 0x000000ffff157224 */ /* 0x000fe400020e0615 */
[----:B------:R-:W-:Y:S01]  /*3720*/  IMAD.MOV.U32 R20, RZ, RZ, R26 ;  /* 0x000000ffff147224 */ /* 0x000fe200078e001a */
[----:B------:R-:W-:Y:S07]  /*3730*/  @P3 BRA `(.L_x_1472) ;  /* 0xfffffffc00203947 */ /* 0x000fee000383ffff */
.L_x_1471:
[----:B------:R-:W-:Y:S05]  /*3740*/  BSYNC B4 ;  /* 0x0000000000047941 */ /* 0x000fea0003800000 */
.L_x_1470:
        /* <DEDUP_REMOVED lines=16> */
[----:B------:R-:W5:Y:S04]  /*3850*/  LDS.64 R28, [R43+0x10] ;  /* 0x000010002b1c7984 */ /* 0x000f680000000a00 */
[----:B------:R-:W3:Y:S02]  /*3860*/  LDG.E.64 R24, desc[UR6][R20.64+0x10] ;  /* 0x0000100614187981 */ /* 0x000ee4000c1e1b00 */
[----:B-----5:R-:W-:Y:S02]  /*3870*/  DFMA R26, R26, R28, R30 ;  /* 0x0000001c1a1a722b */ /* 0x020fe4000000001e */
[----:B------:R-:W4:Y:S04]  /*3880*/  LDG.E.64 R28, desc[UR6][R20.64+0x18] ;  /* 0x00001806141c7981 */ /* 0x000f28000c1e1b00 */
[----:B------:R0:W5:Y:S01]  /*3890*/  LDG.E.64 R30, desc[UR6][R20.64+0x20] ;  /* 0x00002006141e7981 */ /* 0x000162000c1e1b00 */
[----:B------:R-:W-:Y:S01]  /*38a0*/  PLOP3.LUT P0, PT, PT, PT, PT, 0x8, 0x0 ;  /* 0x000000000000781c */ /* 0x000fe20003f0e170 */
[----:B------:R-:W-:-:S02]  /*38b0*/  VIADD R44, R44, 0x8 ;  /* 0x000000082c2c7836 */ /* 0x000fc40000000000 */
[----:B------:R-:W-:Y:S01]  /*38c0*/  VIADD R0, R0, 0xfffffff8 ;  /* 0xfffffff800007836 */ /* 0x000fe20000000000 */
[----:B--2---:R-:W-:Y:S01]  /*38d0*/  DFMA R26, R22, R32, R26 ;  /* 0x00000020161a722b */ /* 0x004fe2000000001a */
[----:B------:R-:W3:Y:S04]  /*38e0*/  LDS.64 R22, [R43+0x20] ;  /* 0x000020002b167984 */ /* 0x000ee80000000a00 */
[----:B------:R-:W-:Y:S03]  /*38f0*/  LDS.64 R32, [R43+0x30] ;  /* 0x000030002b207984 */ /* 0x000fe60000000a00 */
[----:B---3--:R-:W-:Y:S01]  /*3900*/  DFMA R24, R24, R22, R26 ;  /* 0x000000161818722b */ /* 0x008fe2000000001a */
[----:B------:R1:W4:Y:S02]  /*3910*/  LDS.64 R22, [R43+0x28] ;  /* 0x000028002b167984 */ /* 0x0003240000000a00 */
[----:B-1----:R-:W-:-:S05]  /*3920*/  IADD3 R43, R43, 0x40, RZ ;  /* 0x000000402b2b7810 */ /* 0x002fca0007ffe0ff */
[----:B----4-:R-:W-:Y:S01]  /*3930*/  DFMA R22, R28, R22, R24 ;  /* 0x000000161c16722b */ /* 0x010fe20000000018 */
[----:B------:R-:W-:-:S05]  /*3940*/  IADD3 R24, P3, R20, 0x40, RZ ;  /* 0x0000004014187810 */ /* 0x000fca0007f7e0ff */
[----:B0-----:R-:W-:Y:S02]  /*3950*/  IMAD.X R21, RZ, RZ, R21, P3 ;  /* 0x000000ffff157224 */ /* 0x001fe400018e0615 */
[----:B-----5:R-:W-:Y:S01]  /*3960*/  DFMA R32, R30, R32, R22 ;  /* 0x000000201e20722b */ /* 0x020fe20000000016 */
[----:B------:R-:W-:-:S10]  /*3970*/  IMAD.MOV.U32 R20, RZ, RZ, R24 ;  /* 0x000000ffff147224 */ /* 0x000fd400078e0018 */
.L_x_1474:
[----:B------:R-:W-:Y:S05]  /*3980*/  BSYNC B4 ;  /* 0x0000000000047941 */ /* 0x000fea0003800000 */
.L_x_1473:
[----:B------:R-:W-:-:S13]  /*3990*/  ISETP.NE.OR P0, PT, R0, 0x2, P0 ;  /* 0x000000020000780c */ /* 0x000fda0000705670 */
[----:B------:R-:W-:Y:S05]  /*39a0*/  @!P0 BREAK B3 ;  /* 0x0000000000038942 */ /* 0x000fea0003800000 */
[----:B------:R-:W-:Y:S05]  /*39b0*/  @!P0 BRA `(.L_x_1467) ;  /* 0x0000000000548947 */ /* 0x000fea0003800000 */
.L_x_1469:
[----:B------:R-:W-:Y:S05]  /*39c0*/  BSYNC B3 ;  /* 0x0000000000037941 */ /* 0x000fea0003800000 */
.L_x_1468:
[----:B------:R-:W2:Y:S04]  /*39d0*/  LDG.E.64 R30, desc[UR6][R20.64+-0x18] ;  /* 0xffffe806141e7981 */ /* 0x000ea8000c1e1b00 */
[----:B------:R-:W3:Y:S04]  /*39e0*/  LDG.E.64 R26, desc[UR6][R20.64+-0x10] ;  /* 0xfffff006141a7981 */ /* 0x000ee8000c1e1b00 */
[----:B------:R-:W4:Y:S04]  /*39f0*/  LDG.E.64 R24, desc[UR6][R20.64+-0x8] ;  /* 0xfffff80614187981 */ /* 0x000f28000c1e1b00 */
[----:B------:R0:W5:Y:S01]  /*3a00*/  LDG.E.64 R22, desc[UR6][R20.64] ;  /* 0x0000000614167981 */ /* 0x000162000c1e1b00 */
[----:B------:R-:W-:-:S02]  /*3a10*/  VIADD R0, R0, 0xfffffffc ;  /* 0xfffffffc00007836 */ /* 0x000fc40000000000 */
[----:B------:R-:W-:Y:S01]  /*3a20*/  VIADD R44, R44, 0x4 ;  /* 0x000000042c2c7836 */ /* 0x000fe20000000000 */
[----:B------:R-:W2:Y:S02]  /*3a30*/  LDS.64 R28, [R43+-0x8] ;  /* 0xfffff8002b1c7984 */ /* 0x000ea40000000a00 */
[----:B------:R-:W-:Y:S01]  /*3a40*/  ISETP.NE.AND P0, PT, R0, 0x2, PT ;  /* 0x000000020000780c */ /* 0x000fe20003f05270 */
[----:B--2---:R-:W-:Y:S01]  /*3a50*/  DFMA R30, R30, R28, R32 ;  /* 0x0000001c1e1e722b */ /* 0x004fe20000000020 */
[----:B------:R-:W3:Y:S04]  /*3a60*/  LDS.64 R28, [R43] ;  /* 0x000000002b1c7984 */ /* 0x000ee80000000a00 */
[----:B------:R-:W-:Y:S03]  /*3a70*/  LDS.64 R32, [R43+0x10] ;  /* 0x000010002b207984 */ /* 0x000fe60000000a00 */
[----:B---3--:R-:W-:Y:S01]  /*3a80*/  DFMA R28, R26, R28, R30 ;  /* 0x0000001c1a1c722b */ /* 0x008fe2000000001e */
[----:B------:R1:W4:Y:S02]  /*3a90*/  LDS.64 R26, [R43+0x8] ;  /* 0x000008002b1a7984 */ /* 0x0003240000000a00 */
[----:B-1----:R-:W-:-:S05]  /*3aa0*/  VIADD R43, R43, 0x20 ;  /* 0x000000202b2b7836 */ /* 0x002fca0000000000 */
[----:B----4-:R-:W-:Y:S01]  /*3ab0*/  DFMA R24, R24, R26, R28 ;  /* 0x0000001a1818722b */ /* 0x010fe2000000001c */
[----:B------:R-:W-:-:S05]  /*3ac0*/  IADD3 R26, P3, R20, 0x20, RZ ;  /* 0x00000020141a7810 */ /* 0x000fca0007f7e0ff */
[----:B0-----:R-:W-:Y:S02]  /*3ad0*/  IMAD.X R21, RZ, RZ, R21, P3 ;  /* 0x000000ffff157224 */ /* 0x001fe400018e0615 */
[----:B-----5:R-:W-:Y:S01]  /*3ae0*/  DFMA R32, R22, R32, R24 ;  /* 0x000000201620722b */ /* 0x020fe20000000018 */
[----:B------:R-:W-:Y:S01]  /*3af0*/  IMAD.MOV.U32 R20, RZ, RZ, R26 ;  /* 0x000000ffff147224 */ /* 0x000fe200078e001a */
[----:B------:R-:W-:Y:S09]  /*3b00*/  @P0 BRA `(.L_x_1468) ;  /* 0xfffffffc00b00947 */ /* 0x000ff2000383ffff */
.L_x_1467:
[----:B------:R-:W-:Y:S05]  /*3b10*/  BSYNC B2 ;  /* 0x0000000000027941 */ /* 0x000fea0003800000 */
.L_x_1466:
[----:B------:R-:W-:-:S13]  /*3b20*/  ISETP.NE.AND P0, PT, R7, RZ, PT ;  /* 0x000000ff0700720c */ /* 0x000fda0003f05270 */
[----:B------:R-:W-:Y:S05]  /*3b30*/  @!P0 BRA `(.L_x_1465) ;  /* 0x0000000000408947 */ /* 0x000fea0003800000 */
[----:B------:R-:W-:Y:S02]  /*3b40*/  IMAD.MOV.U32 R26, RZ, RZ, R18 ;  /* 0x000000ffff1a7224 */ /* 0x000fe400078e0012 */
[----:B------:R-:W-:Y:S02]  /*3b50*/  IMAD.MOV.U32 R27, RZ, RZ, R19 ;  /* 0x000000ffff1b7224 */ /* 0x000fe400078e0013 */
        /* <DEDUP_REMOVED lines=14> */
.L_x_1465:
[----:B------:R-:W-:Y:S05]  /*3c40*/  BSYNC B1 ;  /* 0x0000000000017941 */ /* 0x000fea0003800000 */
.L_x_1464:
[C---:B------:R-:W-:Y:S01]  /*3c50*/  LEA R19, R42.reuse, R37, 0x3 ;  /* 0x000000252a137211 */ /* 0x040fe200078e18ff */
[----:B------:R-:W-:-:S04]  /*3c60*/  VIADD R42, R42, 0x1 ;  /* 0x000000012a2a7836 */ /* 0x000fc80000000000 */
[----:B------:R0:W-:Y:S01]  /*3c70*/  STS.64 [R19], R32 ;  /* 0x0000002013007388 */ /* 0x0001e20000000a00 */
[----:B------:R-:W-:-:S13]  /*3c80*/  ISETP.GE.AND P0, PT, R42, R3, PT ;  /* 0x000000032a00720c */ /* 0x000fda0003f06270 */
[----:B0-----:R-:W-:Y:S05]  /*3c90*/  @!P0 BRA `(.L_x_1475) ;  /* 0xfffffff400388947 */ /* 0x001fea000383ffff */
.L_x_1463:
[----:B------:R-:W-:Y:S05]  /*3ca0*/  BSYNC B0 ;  /* 0x0000000000007941 */ /* 0x000fea0003800000 */
.L_x_1462:
        /* <DEDUP_REMOVED lines=20> */
.L_x_1484:
[C---:B------:R-:W-:Y:S02]  /*3df0*/  IMAD R43, R41.reuse, 0x8, R37 ;  /* 0x00000008292b7824 */ /* 0x040fe400078e0225 */
[C---:B------:R-:W-:Y:S02]  /*3e00*/  IMAD R42, R41.reuse, 0x8, R6 ;  /* 0x00000008292a7824 */ /* 0x040fe400078e0206 */
[----:B------:R-:W-:Y:S01]  /*3e10*/  VIADD R0, R0, 0xfffffff0 ;  /* 0xfffffff000007836 */ /* 0x000fe20000000000 */
[----:B------:R-:W-:Y:S01]  /*3e20*/  LDS.64 R20, [R43] ;  /* 0x000000002b147984 */ /* 0x000fe20000000a00 */
[----:B------:R-:W-:-:S03]  /*3e30*/  VIADD R41, R41, 0x10 ;  /* 0x0000001029297836 */ /* 0x000fc60000000000 */
        /* <DEDUP_REMOVED lines=49> */
.L_x_1483:
[----:B------:R-:W-:Y:S05]  /*4150*/  BSYNC B3 ;  /* 0x0000000000037941 */ /* 0x000fea0003800000 */
.L_x_1482:
[----:B------:R-:W-:Y:S01]  /*4160*/  ISETP.GT.AND P3, PT, R0, 0x4, PT ;  /* 0x000000040000780c */ /* 0x000fe20003f64270 */
[----:B------:R-:W-:-:S12]  /*4170*/  BSSY B3, `(.L_x_1485) ;  /* 0x000001f000037945 */ /* 0x000fd80003800000 */
[----:B------:R-:W-:Y:S05]  /*4180*/  @!P3 BRA `(.L_x_1486) ;  /* 0x000000000074b947 */ /* 0x000fea0003800000 */
[C---:B------:R-:W-:Y:S01]  /*4190*/  IMAD R43, R41.reuse, 0x8, R37 ;  /* 0x00000008292b7824 */ /* 0x040fe200078e0225 */
[C---:B------:R-:W-:Y:S01]  /*41a0*/  LEA R42, R41.reuse, R6, 0x3 ;  /* 0x00000006292a7211 */ /* 0x040fe200078e18ff */
[----:B------:R-:W-:Y:S01]  /*41b0*/  VIADD R0, R0, 0xfffffff8 ;  /* 0xfffffff800007836 */ /* 0x000fe20000000000 */
[----:B------:R-:W-:Y:S01]  /*41c0*/  PLOP3.LUT P0, PT, PT, PT, PT, 0x8, 0x0 ;  /* 0x000000000000781c */ /* 0x000fe20003f0e170 */
[----:B------:R-:W-:Y:S01]  /*41d0*/  VIADD R41, R41, 0x8 ;  /* 0x0000000829297836 */ /* 0x000fe20000000000 */
[----:B------:R-:W-:Y:S04]  /*41e0*/  LDS.64 R16, [R43] ;  /* 0x000000002b107984 */ /* 0x000fe80000000a00 */
        /* <DEDUP_REMOVED lines=15> */
[----:B------:R-:W-:Y:S01]  /*42e0*/  LDS.64 R20, [R42+0x38] ;  /* 0x000038002a147984 */ /* 0x000fe20000000a00 */
[----:B0-----:R-:W-:-:S03]  /*42f0*/  DFMA R32, R16, R32, R18 ;  /* 0x000000201020722b */ /* 0x001fc60000000012 */
[----:B------:R-:W0:Y:S04]  /*4300*/  LDS.64 R16, [R42+0x30] ;  /* 0x000030002a107984 */ /* 0x000e280000000a00 */
[----:B------:R-:W2:Y:S01]  /*4310*/  LDS.64 R18, [R43+0x38] ;  /* 0x000038002b127984 */ /* 0x000ea20000000a00 */
[----:B---3--:R-:W-:-:S08]  /*4320*/  DFMA R28, R30, R28, R32 ;  /* 0x0000001c1e1c722b */ /* 0x008fd00000000020 */
[----:B-1----:R-:W-:-:S08]  /*4330*/  DFMA R24, R26, R24, R28 ;  /* 0x000000181a18722b */ /* 0x002fd0000000001c */
[----:B0-----:R-:W-:-:S08]  /*4340*/  DFMA R16, R22, R16, R24 ;  /* 0x000000101610722b */ /* 0x001fd00000000018 */
[----:B--2---:R-:W-:-:S11]  /*4350*/  DFMA R28, R18, R20, R16 ;  /* 0x00000014121c722b */ /* 0x004fd60000000010 */
.L_x_1486:
[----:B------:R-:W-:Y:S05]  /*4360*/  BSYNC B3 ;  /* 0x0000000000037941 */ /* 0x000fea0003800000 */
.L_x_1485:
[----:B------:R-:W-:-:S13]  /*4370*/  ISETP.NE.OR P0, PT, R0, RZ, P0 ;  /* 0x000000ff0000720c */ /* 0x000fda0000705670 */
[----:B------:R-:W-:Y:S05]  /*4380*/  @!P0 BREAK B2 ;  /* 0x0000000000028942 */ /* 0x000fea0003800000 */
[----:B------:R-:W-:Y:S05]  /*4390*/  @!P0 BRA `(.L_x_1479) ;  /* 0x00000000004c8947 */ /* 0x000fea0003800000 */
.L_x_1481:
[----:B------:R-:W-:Y:S05]  /*43a0*/  BSYNC B2 ;  /* 0x0000000000027941 */ /* 0x000fea0003800000 */
.L_x_1480:
[C---:B------:R-:W-:Y:S02]  /*43b0*/  IMAD R42, R41.reuse, 0x8, R37 ;  /* 0x00000008292a7824 */ /* 0x040fe400078e0225 */
[C---:B------:R-:W-:Y:S02]  /*43c0*/  IMAD R43, R41.reuse, 0x8, R6 ;  /* 0x00000008292b7824 */ /* 0x040fe400078e0206 */
[----:B------:R-:W-:Y:S01]  /*43d0*/  VIADD R0, R0, 0xfffffffc ;  /* 0xfffffffc00007836 */ /* 0x000fe20000000000 */
[----:B------:R-:W-:Y:S01]  /*43e0*/  LDS.64 R32, [R42] ;  /* 0x000000002a207984 */ /* 0x000fe20000000a00 */
[----:B------:R-:W-:-:S03]  /*43f0*/  VIADD R41, R41, 0x4 ;  /* 0x0000000429297836 */ /* 0x000fc60000000000 */
[----:B------:R-:W0:Y:S01]  /*4400*/  LDS.64 R30, [R43] ;  /* 0x000000002b1e7984 */ /* 0x000e220000000a00 */
[----:B------:R-:W-:-:S03]  /*4410*/  ISETP.NE.AND P0, PT, R0, RZ, PT ;  /* 0x000000ff0000720c */ /* 0x000fc60003f05270 */
        /* <DEDUP_REMOVED lines=11> */
.L_x_1479:
[----:B------:R-:W-:Y:S05]  /*44d0*/  BSYNC B1 ;  /* 0x0000000000017941 */ /* 0x000fea0003800000 */
.L_x_1478:
[----:B------:R-:W-:-:S13]  /*44e0*/  ISETP.NE.AND P0, PT, R9, RZ, PT ;  /* 0x000000ff0900720c */ /* 0x000fda0003f05270 */
[----:B------:R-:W-:Y:S05]  /*44f0*/  @!P0 BRA `(.L_x_1477) ;  /* 0x0000000000388947 */ /* 0x000fea0003800000 */
[----:B------:R-:W-:Y:S01]  /*4500*/  IMAD R0, R41, 0x8, R37 ;  /* 0x0000000829007824 */ /* 0x000fe200078e0225 */
        /* <DEDUP_REMOVED lines=13> */
.L_x_1477:
[----:B------:R-:W-:Y:S05]  /*45e0*/  BSYNC B0 ;  /* 0x0000000000007941 */ /* 0x000fea0003800000 */
.L_x_1476:
        /* <DEDUP_REMOVED lines=15> */
[----:B------:R-:W-:-:S03]  /*46e0*/  ULDC.64 UR8, c[0x0][0x268] ;  /* 0x00009a0000087ab9 */ /* 0x000fc60000000a00 */
[----:B------:R-:W-:Y:S01]  /*46f0*/  IMAD.IADD R17, R17, 0x1, R23 ;  /* 0x0000000111117824 */ /* 0x000fe200078e0217 */
[----:B------:R-:W-:Y:S01]  /*4700*/  LEA R18, P0, R16, UR8, 0x3 ;  /* 0x0000000810127c11 */ /* 0x000fe2000f8018ff */
[----:B0-----:R-:W-:-:S03]  /*4710*/  IMAD.IADD R10, R21, 0x1, R10 ;  /* 0x00000001150a7824 */ /* 0x001fc600078e020a */
[----:B------:R-:W-:Y:S02]  /*4720*/  LEA.HI.X R19, R16, UR9, R17, 0x3, P0 ;  /* 0x0000000910137c11 */ /* 0x000fe400080f1c11 */
[----:B------:R-:W-:-:S03]  /*4730*/  ISETP.GE.AND P0, PT, R10, UR4, PT ;  /* 0x000000040a007c0c */ /* 0x000fc6000bf06270 */
[----:B------:R0:W-:Y:S10]  /*4740*/  STG.E.64 desc[UR6][R18.64], R28 ;  /* 0x0000001c12007986 */ /* 0x0001f4000c101b06 */
[----:B------:R-:W-:Y:S05]  /*4750*/  @!P0 BRA `(.L_x_1487) ;  /* 0xffffffe400d88947 */ /* 0x000fea000383ffff */
[----:B------:R-:W-:Y:S05]  /*4760*/  EXIT ;  /* 0x000000000000794d */ /* 0x000fea0003800000 */
        .weak           $__internal_18_$__cuda_sm20_dblrcp_rn_slowpath_v3
        .type           $__internal_18_$__cuda_sm20_dblrcp_rn_slowpath_v3,@function
        .size           $__internal_18_$__cuda_sm20_dblrcp_rn_slowpath_v3,($__internal_19_$__cuda_sm20_div_rn_f64_full - $__internal_18_$__cuda_sm20_dblrcp_rn_slowpath_v3)
$__internal_18_$__cuda_sm20_dblrcp_rn_slowpath_v3:
        /* <DEDUP_REMOVED lines=24> */
.L_x_1491:
        /* <DEDUP_REMOVED lines=10> */
.L_x_1489:
[----:B------:R-:W-:Y:S01]  /*4990*/  LOP3.LUT R21, R19, 0x80000, RZ, 0xfc, !PT ;  /* 0x0008000013157812 */ /* 0x000fe200078efcff */
[----:B------:R-:W-:-:S07]  /*49a0*/  IMAD.MOV.U32 R20, RZ, RZ, R18 ;  /* 0x000000ffff147224 */ /* 0x000fce00078e0012 */
.L_x_1490:
[----:B------:R-:W-:Y:S05]  /*49b0*/  BSYNC B1 ;  /* 0x0000000000017941 */ /* 0x000fea0003800000 */
.L_x_1488:
[----:B------:R-:W-:Y:S01]  /*49c0*/  MOV R18, R0 ;  /* 0x0000000000127202 */ /* 0x000fe20000000f00 */
[----:B------:R-:W-:-:S04]  /*49d0*/  IMAD.MOV.U32 R19, RZ, RZ, 0x0 ;  /* 0x00000000ff137424 */ /* 0x000fc800078e00ff */
[----:B------:R-:W-:Y:S05]  /*49e0*/  RET.REL.NODEC R18 `(_ZN2at6native54_GLOBAL__N__aa9a477a_21_UpSampleBilinear2d_cu_607db5e327upsample_gen2d_aa_out_frameIddNS0_18upsample_antialias21BilinearFilterFunctorEEEvT0_S5_NS_27GenericPackedTensorAccessorIKT_Lm4ENS_16DefaultPtrTraitsElEENS6_IS7_Lm4ES9_lEERKT1_) ;  /* 0xffffffb412847950 */ /* 0x000fea0003c3ffff */
        .weak           $__internal_19_$__cuda_sm20_div_rn_f64_full
        .type           $__internal_19_$__cuda_sm20_div_rn_f64_full,@function
        .size           $__internal_19_$__cuda_sm20_div_rn_f64_full,(.L_x_1799 - $__internal_19_$__cuda_sm20_div_rn_f64_full)
$__internal_19_$__cuda_sm20_div_rn_f64_full:
        /* <DEDUP_REMOVED lines=11> */
[C---:B------:R-:W-:Y:S01]  /*4aa0*/  ISETP.GE.U32.AND P2, PT, R10.reuse, R35, PT ;  /* 0x000000230a00720c */ /* 0x040fe20003f46070 */
[----:B------:R-:W-:Y:S02]  /*4ab0*/  IMAD.MOV.U32 R36, RZ, RZ, R10 ;  /* 0x000000ffff247224 */ /* 0x000fe400078e000a */
[----:B------:R-:W-:Y:S02]  /*4ac0*/  @!P3 LOP3.LUT R29, R17, 0x7ff00000, RZ, 0xc0, !PT ;  /* 0x7ff00000111db812 */ /* 0x000fe400078ec0ff */
[----:B------:R-:W0:Y:S02]  /*4ad0*/  MUFU.RCP64H R21, R15 ;  /* 0x0000000f00157308 */ /* 0x000e240000001800 */
[----:B------:R-:W-:Y:S01]  /*4ae0*/  @!P3 ISETP.GE.U32.AND P4, PT, R10, R29, PT ;  /* 0x0000001d0a00b20c */ /* 0x000fe20003f86070 */
[----:B------:R-:W-:Y:S01]  /*4af0*/  IMAD.MOV.U32 R29, RZ, RZ, 0x1ca00000 ;  /* 0x1ca00000ff1d7424 */ /* 0x000fe200078e00ff */
[----:B------:R-:W-:-:S04]  /*4b00*/  @!P0 LOP3.LUT R35, R15, 0x7ff00000, RZ, 0xc0, !PT ;  /* 0x7ff000000f238812 */ /* 0x000fc800078ec0ff */
[----:B------:R-:W-:Y:S02]  /*4b10*/  @!P3 SEL R29, R29, 0x63400000, !P4 ;  /* 0x634000001d1db807 */ /* 0x000fe40006000000 */
[----:B------:R-:W-:Y:S02]  /*4b20*/  IADD3 R38, R35, -0x1, RZ ;  /* 0xffffffff23267810 */ /* 0x000fe40007ffe0ff */
[----:B------:R-:W-:-:S04]  /*4b30*/  @!P3 LOP3.LUT R30, R29, 0x80000000, R19, 0xf8, !PT ;  /* 0x800000001d1eb812 */ /* 0x000fc800078ef813 */
[----:B------:R-:W-:Y:S01]  /*4b40*/  @!P3 LOP3.LUT R31, R30, 0x100000, RZ, 0xfc, !PT ;  /* 0x001000001e1fb812 */ /* 0x000fe200078efcff */
[----:B0-----:R-:W-:Y:S01]  /*4b50*/  DFMA R26, R20, -R14, 1 ;  /* 0x3ff00000141a742b */ /* 0x001fe2000000080e */
[----:B------:R-:W-:-:S07]  /*4b60*/  @!P3 IMAD.MOV.U32 R30, RZ, RZ, RZ ;  /* 0x000000ffff1eb224 */ /* 0x000fce00078e00ff */
        /* <DEDUP_REMOVED lines=19> */
[----:B------:R-:W-:Y:S02]  /*4ca0*/  ISETP.GE.U32.AND P0, PT, R10, R19, PT ;  /* 0x000000130a00720c */ /* 0x000fe40003f06070 */
[----:B------:R-:W-:Y:S01]  /*4cb0*/  VIMNMX R10, R18, 0x46a00000, PT ;  /* 0x46a00000120a7848 */ /* 0x000fe20003fe0100 */
[----:B------:R-:W-:Y:S01]  /*4cc0*/  IMAD.MOV.U32 R18, RZ, RZ, RZ ;  /* 0x000000ffff127224 */ /* 0x000fe200078e00ff */
[----:B------:R-:W-:-:S05]  /*4cd0*/  SEL R19, R26, 0x63400000, !P0 ;  /* 0x634000001a137807 */ /* 0x000fca0004000000 */
[----:B------:R-:W-:-:S04]  /*4ce0*/  IMAD.IADD R10, R10, 0x1, -R19 ;  /* 0x000000010a0a7824 */ /* 0x000fc800078e0a13 */
        /* <DEDUP_REMOVED lines=20> */
.L_x_1493:
        /* <DEDUP_REMOVED lines=11> */
[----:B------:R-:W-:Y:S02]  /*4ee0*/  @P0 LOP3.LUT R10, R27, 0x7ff00000, RZ, 0xfc, !PT ;  /* 0x7ff000001b0a0812 */ /* 0x000fe400078efcff */
[----:B------:R-:W-:Y:S01]  /*4ef0*/  @!P0 MOV R26, RZ ;  /* 0x000000ff001a8202 */ /* 0x000fe20000000f00 */
[----:B------:R-:W-:Y:S02]  /*4f00*/  @P0 IMAD.MOV.U32 R26, RZ, RZ, RZ ;  /* 0x000000ffff1a0224 */ /* 0x000fe400078e00ff */
[----:B------:R-:W-:Y:S01]  /*4f10*/  @P0 IMAD.MOV.U32 R27, RZ, RZ, R10 ;  /* 0x000000ffff1b0224 */ /* 0x000fe200078e000a */
[----:B------:R-:W-:Y:S06]  /*4f20*/  BRA `(.L_x_1494) ;  /* 0x0000000000147947 */ /* 0x000fec0003800000 */
.L_x_1496:
[----:B------:R-:W-:Y:S01]  /*4f30*/  LOP3.LUT R27, R17, 0x80000, RZ, 0xfc, !PT ;  /* 0x00080000111b7812 */ /* 0x000fe200078efcff */
[----:B------:R-:W-:Y:S01]  /*4f40*/  IMAD.MOV.U32 R26, RZ, RZ, R16 ;  /* 0x000000ffff1a7224 */ /* 0x000fe200078e0010 */
[----:B------:R-:W-:Y:S06]  /*4f50*/  BRA `(.L_x_1494) ;  /* 0x0000000000087947 */ /* 0x000fec0003800000 */
.L_x_1495:
[----:B------:R-:W-:Y:S01]  /*4f60*/  LOP3.LUT R27, R19, 0x80000, RZ, 0xfc, !PT ;  /* 0x00080000131b7812 */ /* 0x000fe200078efcff */
[----:B------:R-:W-:-:S07]  /*4f70*/  IMAD.MOV.U32 R26, RZ, RZ, R18 ;  /* 0x000000ffff1a7224 */ /* 0x000fce00078e0012 */
.L_x_1494:
[----:B------:R-:W-:Y:S05]  /*4f80*/  BSYNC B1 ;  /* 0x0000000000017941 */ /* 0x000fea0003800000 */
.L_x_1492:
[----:B------:R-:W-:Y:S02]  /*4f90*/  IMAD.MOV.U32 R14, RZ, RZ, R0 ;  /* 0x000000ffff0e7224 */ /* 0x000fe400078e0000 */
[----:B------:R-:W-:Y:S02]  /*4fa0*/  IMAD.MOV.U32 R15, RZ, RZ, 0x0 ;  /* 0x00000000ff0f7424 */ /* 0x000fe400078e00ff */
[----:B------:R-:W-:Y:S02]  /*4fb0*/  IMAD.MOV.U32 R16, RZ, RZ, R26 ;  /* 0x000000ffff107224 */ /* 0x000fe400078e001a */
[----:B------:R-:W-:Y:S01]  /*4fc0*/  IMAD.MOV.U32 R17, RZ, RZ, R27 ;  /* 0x000000ffff117224 */ /* 0x000fe200078e001b */
[----:B------:R-:W-:Y:S06]  /*4fd0*/  RET.REL.NODEC R14 `(_ZN2at6native54_GLOBAL__N__aa9a477a_21_UpSampleBilinear2d_cu_607db5e327upsample_gen2d_aa_out_frameIddNS0_18upsample_antialias21BilinearFilterFunctorEEEvT0_S5_NS_27GenericPackedTensorAccessorIKT_Lm4ENS_16DefaultPtrTraitsElEENS6_IS7_Lm4ES9_lEERKT1_) ;  /* 0xffffffb00e087950 */ /* 0x000fec0003c3ffff */
.L_x_1497:
        /* <DEDUP_REMOVED lines=10> */
.L_x_1799:


//--------------------- .text._ZN2at6native54_GLOBAL__N__aa9a477a_21_UpSampleBilinear2d_cu_607db5e338upsample_bilinear2d_backward_out_frameIN3c108BFloat16EfEEvmiiiiT0_S5_bPT_PKS6_ --------------------------
	.section	.text._ZN2at6native54_GLOBAL__N__aa9a477a_21_UpSampleBilinear2d_cu_607db5e338upsample_bilinear2d_backward_out_frameIN3c108BFloat16EfEEvmiiiiT0_S5_bPT_PKS6_,"ax",@progbits
	.align	128
.text._ZN2at6native54_GLOBAL__N__aa9a477a_21_UpSampleBilinear2d_cu_607db5e338upsample_bilinear2d_backward_out_frameIN3c108BFloat16EfEEvmiiiiT0_S5_bPT_PKS6_:
        .type           _ZN2at6native54_GLOBAL__N__aa9a477a_21_UpSampleBilinear2d_cu_607db5e338upsample_bilinear2d_backward_out_frameIN3c108BFloat16EfEEvmiiiiT0_S5_bPT_PKS6_,@function
        .size           _ZN2at6native54_GLOBAL__N__aa9a477a_21_UpSampleBilinear2d_cu_607db5e338upsample_bilinear2d_backward_out_frameIN3c108BFloat16EfEEvmiiiiT0_S5_bPT_PKS6_,(.L_x_1802 - _ZN2at6native54_GLOBAL__N__aa9a477a_21_UpSampleBilinear2d_cu_607db5e338upsample_bilinear2d_backward_out_frameIN3c108BFloat16EfEEvmiiiiT0_S5_bPT_PKS6_)
        .other          _ZN2at6native54_GLOBAL__N__aa9a477a_21_UpSampleBilinear2d_cu_607db5e338upsample_bilinear2d_backward_out_frameIN3c108BFloat16EfEEvmiiiiT0_S5_bPT_PKS6_,@"STO_CUDA_ENTRY STV_DEFAULT"
_ZN2at6native54_GLOBAL__N__aa9a477a_21_UpSampleBilinear2d_cu_607db5e338upsample_bilinear2d_backward_out_frameIN3c108BFloat16EfEEvmiiiiT0_S5_bPT_PKS6_:
[----:B------:R-:W-:Y:S01]  /*0000*/  LDC R1, c[0x0][0x28] ;  /* 0x00000a00ff017b82 */ /* 0x000fe20000000800 */
[----:B------:R-:W0:Y:S01]  /*0010*/  S2R R3, SR_TID.X ;  /* 0x0000000000037919 */ /* 0x000e220000002100 */
[----:B------:R-:W-:-:S06]  /*0020*/  ULDC.64 UR8, c[0x0][0x220] ;  /* 0x0000880000087ab9 */ /* 0x000fcc0000000a00 */
[----:B------:R-:W0:Y:S01]  /*0030*/  S2UR UR12, SR_CTAID.X ;  /* 0x00000000000c79c3 */ /* 0x000e220000002500 */
[----:B------:R-:W-:Y:S01]  /*0040*/  USHF.R.S32.HI UR13, URZ, 0x1f, UR8 ;  /* 0x0000001f3f0d7899 */ /* 0x000fe20008011408 */
[----:B------:R-:W-:-:S03]  /*0050*/  ULDC.64 UR10, c[0x0][0x210] ;  /* 0x00008400000a7ab9 */ /* 0x000fc60000000a00 */
[----:B------:R-:W-:Y:S02]  /*0060*/  UIMAD UR6, UR13, UR10, URZ ;  /* 0x0000000a0d0672a4 */ /* 0x000fe4000f8e023f */
[----:B------:R-:W-:Y:S01]  /*0070*/  UIMAD.WIDE.U32 UR4, UR8, UR10, URZ ;  /* 0x0000000a080472a5 */ /* 0x000fe2000f8e003f */
[----:B------:R-:W0:Y:S01]  /*0080*/  LDC R0, c[0x0][RZ] ;  /* 0x00000000ff007b82 */ /* 0x000e220000000800 */
[----:B------:R-:W-:Y:S02]  /*0090*/  UIMAD UR6, UR8, UR11, UR6 ;  /* 0x0000000b080672a4 */ /* 0x000fe4000f8e0206 */
[----:B------:R-:W-:Y:S02]  /*00a0*/  USHF.R.S32.HI UR10, URZ, 0x1f, UR9 ;  /* 0x0000001f3f0a7899 */ /* 0x000fe40008011409 */
[----:B------:R-:W-:Y:S02]  /*00b0*/  UIADD3 UR5, UR5, UR6, URZ ;  /* 0x0000000605057290 */ /* 0x000fe4000fffe03f */
[----:B------:R-:W-:-:S02]  /*00c0*/  UIMAD.WIDE.U32 UR6, UR4, UR9, URZ ;  /* 0x00000009040672a5 */ /* 0x000fc4000f8e003f */
[----:B------:R-:W-:-:S04]  /*00d0*/  UIMAD UR5, UR5, UR9, URZ ;  /* 0x00000009050572a4 */ /* 0x000fc8000f8e023f */
[----:B------:R-:W-:-:S04]  /*00e0*/  UIMAD UR5, UR10, UR4, UR5 ;  /* 0x000000040a0572a4 */ /* 0x000fc8000f8e0205 */
[----:B------:R-:W-:Y:S01]  /*00f0*/  UIADD3 UR5, UR7, UR5, URZ ;  /* 0x0000000507057290 */ /* 0x000fe2000fffe03f */
[----:B0-----:R-:W-:-:S05]  /*0100*/  IMAD R2, R0, UR12, R3 ;  /* 0x0000000c00027c24 */ /* 0x001fca000f8e0203 */
[----:B------:R-:W-:Y:S01]  /*0110*/  IMAD.U32 R3, RZ, RZ, UR5 ;  /* 0x00000005ff037e24 */ /* 0x000fe2000f8e00ff */
[----:B------:R-:W-:-:S04]  /*0120*/  ISETP.LT.U32.AND P0, PT, R2, UR6, PT ;  /* 0x0000000602007c0c */ /* 0x000fc8000bf01070 */
[----:B------:R-:W-:-:S13]  /*0130*/  ISETP.GT.U32.AND.EX P0, PT, R3, RZ, PT, P0 ;  /* 0x000000ff0300720c */ /* 0x000fda0003f04100 */
[----:B------:R-:W-:Y:S05]  /*0140*/  @!P0 EXIT ;  /* 0x000000000000894d */ /* 0x000fea0003800000 */
[----:B------:R-:W-:Y:S01]  /*0150*/  IMAD.MOV.U32 R3, RZ, RZ, RZ ;  /* 0x000000ffff037224 */ /* 0x000fe200078e00ff */
[----:B------:R-:W-:-:S06]  /*0160*/  ULDC.64 UR8, c[0x0][0x208] ;  /* 0x0000820000087ab9 */ /* 0x000fcc0000000a00 */
.L_x_1552:
[----:B------:R-:W-:Y:S01]  /*0170*/  LOP3.LUT R4, R3, UR10, RZ, 0xfc, !PT ;  /* 0x0000000a03047c12 */ /* 0x000fe2000f8efcff */
[----:B------:R-:W-:Y:S05]  /*0180*/  YIELD ;  /* 0x0000000000007946 */ /* 0x000fea0003800000 */
[----:B------:R-:W-:Y:S01]  /*0190*/  ISETP.NE.U32.AND P0, PT, R4, RZ, PT ;  /* 0x000000ff0400720c */ /* 0x000fe20003f05070 */
[----:B------:R-:W-:-:S12]  /*01a0*/  BSSY B0, `(.L_x_1498) ;  /* 0x0000025000007945 */ /* 0x000fd80003800000 */
[----:B0-----:R-:W-:Y:S05]  /*01b0*/  @!P0 BRA `(.L_x_1499) ;  /* 0x0000000000348947 */ /* 0x001fea0003800000 */
[----:B------:R-:W-:Y:S01]  /*01c0*/  ULDC UR4, c[0x0][0x224] ;  /* 0x0000890000047ab9 */ /* 0x000fe20000000800 */
[----:B------:R-:W-:Y:S01]  /*01d0*/  IMAD.MOV.U32 R11, RZ, RZ, R2 ;  /* 0x000000ffff0b7224 */ /* 0x000fe200078e0002 */
[----:B------:R-:W-:Y:S01]  /*01e0*/  MOV R6, 0x230 ;  /* 0x0000023000067802 */ /* 0x000fe20000000f00 */
[----:B------:R-:W-:Y:S02]  /*01f0*/  IMAD.MOV.U32 R9, RZ, RZ, R3 ;  /* 0x000000ffff097224 */ /* 0x000fe400078e0003 */
[----:B------:R-:W-:Y:S02]  /*0200*/  IMAD.U32 R7, RZ, RZ, UR10 ;  /* 0x0000000aff077e24 */ /* 0x000fe4000f8e00ff */
[----:B------:R-:W-:-:S07]  /*0210*/  IMAD.U32 R10, RZ, RZ, UR4 ;  /* 0x00000004ff0a7e24 */ /* 0x000fce000f8e00ff */
[----:B------:R-:W-:Y:S05]  /*0220*/  CALL.REL.NOINC `($__internal_20_$__cuda_sm20_div_u64) ;  /* 0x0000001800e87944 */ /* 0x000fea0003c00000 */
[--C-:B------:R-:W-:Y:S01]  /*0230*/  IMAD.MOV R5, RZ, RZ, -R10.reuse ;  /* 0x000000ffff057224 */ /* 0x100fe200078e0a0a */
[----:B------:R-:W-:Y:S01]  /*0240*/  ULDC UR4, c[0x0][0x224] ;  /* 0x0000890000047ab9 */ /* 0x000fe20000000800 */
[----:B------:R-:W-:Y:S02]  /*0250*/  IMAD.MOV.U32 R4, RZ, RZ, R10 ;  /* 0x000000ffff047224 */ /* 0x000fe400078e000a */
[----:B------:R-:W-:Y:S02]  /*0260*/  IMAD R8, R5, UR4, R2 ;  /* 0x0000000405087c24 */ /* 0x000fe4000f8e0202 */
[----:B------:R-:W-:Y:S01]  /*0270*/  IMAD.MOV.U32 R5, RZ, RZ, R11 ;  /* 0x000000ffff057224 */ /* 0x000fe200078e000b */
[----:B------:R-:W-:Y:S06]  /*0280*/  BRA `(.L_x_1500) ;  /* 0x0000000000587947 */ /* 0x000fec0003800000 */
.L_x_1499:
[----:B------:R-:W-:Y:S02]  /*0290*/  ULDC UR4, c[0x0][0x224] ;  /* 0x0000890000047ab9 */ /* 0x000fe40000000800 */
[----:B------:R-:W0:Y:S01]  /*02a0*/  I2F.U32.RP R6, UR4 ;  /* 0x0000000400067d06 */ /* 0x000e220008209000 */
[----:B------:R-:W-:-:S07]  /*02b0*/  ISETP.NE.U32.AND P2, PT, RZ, UR4, PT ;  /* 0x00000004ff007c0c */ /* 0x000fce000bf45070 */
[----:B0-----:R-:W0:Y:S02]  /*02c0*/  MUFU.RCP R6, R6 ;  /* 0x0000000600067308 */ /* 0x001e240000001000 */
[----:B0-----:R-:W-:-:S06]  /*02d0*/  VIADD R4, R6, 0xffffffe ;  /* 0x0ffffffe06047836 */ /* 0x001fcc0000000000 */
[----:B------:R0:W1:Y:S02]  /*02e0*/  F2I.FTZ.U32.TRUNC.NTZ R5, R4 ;  /* 0x0000000400057305 */ /* 0x000064000021f000 */
[----:B0-----:R-:W-:Y:S02]  /*02f0*/  IMAD.MOV.U32 R4, RZ, RZ, RZ ;  /* 0x000000ffff047224 */ /* 0x001fe400078e00ff */
[----:B-1----:R-:W-:-:S04]  /*0300*/  IMAD.MOV R7, RZ, RZ, -R5 ;  /* 0x000000ffff077224 */ /* 0x002fc800078e0a05 */
[----:B------:R-:W-:-:S04]  /*0310*/  IMAD R7, R7, UR4, RZ ;  /* 0x0000000407077c24 */ /* 0x000fc8000f8e02ff */
[----:B------:R-:W-:-:S06]  /*0320*/  IMAD.HI.U32 R5, R5, R7, R4 ;  /* 0x0000000705057227 */ /* 0x000fcc00078e0004 */
[----:B------:R-:W-:-:S04]  /*0330*/  IMAD.HI.U32 R4, R5, R2, RZ ;  /* 0x0000000205047227 */ /* 0x000fc800078e00ff */
[----:B------:R-:W-:-:S04]  /*0340*/  IMAD.MOV R5, RZ, RZ, -R4 ;  /* 0x000000ffff057224 */ /* 0x000fc800078e0a04 */
[----:B------:R-:W-:-:S05]  /*0350*/  IMAD R5, R5, UR4, R2 ;  /* 0x0000000405057c24 */ /* 0x000fca000f8e0202 */
[----:B------:R-:W-:-:S13]  /*0360*/  ISETP.GE.U32.AND P0, PT, R5, UR4, PT ;  /* 0x0000000405007c0c */ /* 0x000fda000bf06070 */
[----:B------:R-:W-:Y:S02]  /*0370*/  @P0 VIADD R5, R5, -UR4 ;  /* 0x8000000405050c36 */ /* 0x000fe40008000000 */
[----:B------:R-:W-:-:S03]  /*0380*/  @P0 VIADD R4, R4, 0x1 ;  /* 0x0000000104040836 */ /* 0x000fc60000000000 */
[----:B------:R-:W-:-:S13]  /*0390*/  ISETP.GE.U32.AND P1, PT, R5, UR4, PT ;  /* 0x0000000405007c0c */ /* 0x000fda000bf26070 */
[----:B------:R-:W-:Y:S01]  /*03a0*/  @P1 VIADD R4, R4, 0x1 ;  /* 0x0000000104041836 */ /* 0x000fe20000000000 */
[----:B------:R-:W-:-:S05]  /*03b0*/  @!P2 LOP3.LUT R4, RZ, UR4, RZ, 0x33, !PT ;  /* 0x00000004ff04ac12 */ /* 0x000fca000f8e33ff */
[----:B------:R-:W-:-:S04]  /*03c0*/  IMAD.MOV R5, RZ, RZ, -R4 ;  /* 0x000000ffff057224 */ /* 0x000fc800078e0a04 */
[----:B------:R-:W-:Y:S02]  /*03d0*/  IMAD R8, R5, UR4, R2 ;  /* 0x0000000405087c24 */ /* 0x000fe4000f8e0202 */
[----:B------:R-:W-:-:S07]  /*03e0*/  IMAD.MOV.U32 R5, RZ, RZ, RZ ;  /* 0x000000ffff057224 */ /* 0x000fce00078e00ff */
.L_x_1500:
[----:B------:R-:W-:Y:S05]  /*03f0*/  BSYNC B0 ;  /* 0x0000000000007941 */ /* 0x000fea0003800000 */
.L_x_1498:
[----:B------:R-:W-:Y:S01]  /*0400*/  LOP3.LUT R6, R5, UR13, RZ, 0xfc, !PT ;  /* 0x0000000d05067c12 */ /* 0x000fe2000f8efcff */
[----:B------:R-:W-:Y:S03]  /*0410*/  BSSY B0, `(.L_x_1501) ;  /* 0x0000024000007945 */ /* 0x000fe60003800000 */
[----:B------:R-:W-:-:S13]  /*0420*/  ISETP.NE.U32.AND P0, PT, R6, RZ, PT ;  /* 0x000000ff0600720c */ /* 0x000fda0003f05070 */
[----:B------:R-:W-:Y:S05]  /*0430*/  @!P0 BRA `(.L_x_1502) ;  /* 0x00000000002c8947 */ /* 0x000fea0003800000 */
[----:B------:R-:W-:Y:S01]  /*0440*/  ULDC UR4, c[0x0][0x220] ;  /* 0x0000880000047ab9 */ /* 0x000fe20000000800 */
[----:B------:R-:W-:Y:S01]  /*0450*/  IMAD.MOV.U32 R11, RZ, RZ, R4 ;  /* 0x000000ffff0b7224 */ /* 0x000fe200078e0004 */
[----:B------:R-:W-:Y:S01]  /*0460*/  MOV R6, 0x4b0 ;  /* 0x000004b000067802 */ /* 0x000fe20000000f00 */
[----:B------:R-:W-:Y:S02]  /*0470*/  IMAD.MOV.U32 R9, RZ, RZ, R5 ;  /* 0x000000ffff097224 */ /* 0x000fe400078e0005 */
[----:B------:R-:W-:Y:S02]  /*0480*/  IMAD.U32 R7, RZ, RZ, UR13 ;  /* 0x0000000dff077e24 */ /* 0x000fe4000f8e00ff */
[----:B------:R-:W-:-:S07]  /*0490*/  IMAD.U32 R10, RZ, RZ, UR4 ;  /* 0x00000004ff0a7e24 */ /* 0x000fce000f8e00ff */
[----:B------:R-:W-:Y:S05]  /*04a0*/  CALL.REL.NOINC `($__internal_20_$__cuda_sm20_div_u64) ;  /* 0x0000001800487944 */ /* 0x000fea0003c00000 */
[----:B------:R-:W-:Y:S01]  /*04b0*/  IMAD.MOV R5, RZ, RZ, -R10 ;  /* 0x000000ffff057224 */ /* 0x000fe200078e0a0a */
[----:B------:R-:W-:-:S03]  /*04c0*/  ULDC UR4, c[0x0][0x220] ;  /* 0x0000880000047ab9 */ /* 0x000fc60000000800 */
[----:B------:R-:W-:Y:S01]  /*04d0*/  IMAD R4, R5, UR4, R4 ;  /* 0x0000000405047c24 */ /* 0x000fe2000f8e0204 */
[----:B------:R-:W-:Y:S06]  /*04e0*/  BRA `(.L_x_1503) ;  /* 0x0000000000587947 */ /* 0x000fec0003800000 */
.L_x_1502:
[----:B------:R-:W-:Y:S01]  /*04f0*/  ULDC UR4, c[0x0][0x220] ;  /* 0x0000880000047ab9 */ /* 0x000fe20000000800 */
[----:B------:R-:W-:Y:S01]  /*0500*/  IMAD.MOV.U32 R11, RZ, RZ, RZ ;  /* 0x000000ffff0b7224 */ /* 0x000fe200078e00ff */
        /* <DEDUP_REMOVED lines=19> */
[----:B------:R-:W-:-:S07]  /*0640*/  IMAD R4, R5, UR4, R4 ;  /* 0x0000000405047c24 */ /* 0x000fce000f8e0204 */
.L_x_1503:
[----:B------:R-:W-:Y:S05]  /*0650*/  BSYNC B0 ;  /* 0x0000000000007941 */ /* 0x000fea0003800000 */
.L_x_1501:
[----:B------:R-:W-:Y:S01]  /*0660*/  ULDC.64 UR14, c[0x0][0x240] ;  /* 0x00009000000e7ab9 */ /* 0x000fe20000000a00 */
[----:B------:R-:W-:Y:S01]  /*0670*/  ULDC.U8 UR4, c[0x0][0x230] ;  /* 0x00008c0000047ab9 */ /* 0x000fe20000000000 */
[C---:B------:R-:W-:Y:S01]  /*0680*/  LEA R12, P0, R2.reuse, UR14, 0x1 ;  /* 0x0000000e020c7c11 */ /* 0x040fe2000f8008ff */
[----:B------:R-:W0:Y:S03]  /*0690*/  LDC R5, c[0x0][0x228] ;  /* 0x00008a00ff057b82 */ /* 0x000e260000000800 */
[----:B------:R-:W-:Y:S01]  /*06a0*/  LEA.HI.X R13, R2, UR15, R3, 0x1, P0 ;  /* 0x0000000f020d7c11 */ /* 0x000fe200080f0c03 */
[----:B------:R-:W-:-:S04]  /*06b0*/  UPRMT UR4, UR4, 0x8880, URZ ;  /* 0x0000888004047896 */ /* 0x000fc8000800003f */
[----:B------:R-:W1:Y:S01]  /*06c0*/  LDC R16, c[0x0][0x22c] ;  /* 0x00008b00ff107b82 */ /* 0x000e620000000800 */
[----:B------:R0:W2:Y:S01]  /*06d0*/  LDG.E.U16.CONSTANT R12, desc[UR8][R12.64] ;  /* 0x000000080c0c7981 */ /* 0x0000a2000c1e9500 */
[----:B------:R-:W-:Y:S01]  /*06e0*/  ISETP.NE.AND P1, PT, RZ, UR4, PT ;  /* 0x00000004ff007c0c */ /* 0x000fe2000bf25270 */
[----:B------:R-:W-:Y:S01]  /*06f0*/  ULDC.64 UR14, c[0x0][0x210] ;  /* 0x00008400000e7ab9 */ /* 0x000fe20000000a00 */
[----:B------:R-:W-:Y:S01]  /*0700*/  I2FP.F32.S32 R14, R4 ;  /* 0x00000004000e7245 */ /* 0x000fe20000201400 */
[----:B------:R-:W-:Y:S01]  /*0710*/  BSSY B0, `(.L_x_1504) ;  /* 0x0000075000007945 */ /* 0x000fe20003800000 */
[----:B------:R-:W-:Y:S02]  /*0720*/  I2FP.F32.S32 R9, R8 ;  /* 0x0000000800097245 */ /* 0x000fe40000201400 */
[----:B------:R-:W3:Y:S07]  /*0730*/  LDC.64 R6, c[0x0][0x218] ;  /* 0x00008600ff067b82 */ /* 0x000eee0000000a00 */
[C---:B------:R-:W-:Y:S01]  /*0740*/  @!P1 FADD.FTZ R4, R14.reuse, 0.5 ;  /* 0x3f0000000e049421 */ /* 0x040fe20000010000 */
[----:B0-----:R-:W-:-:S03]  /*0750*/  @P1 FMUL.FTZ R13, R14, R5 ;  /* 0x000000050e0d1220 */ /* 0x001fc60000410000 */
[----:B------:R-:W-:Y:S01]  /*0760*/  @!P1 FFMA.FTZ R4, R4, R5, -0.5 ;  /* 0xbf00000004049423 */ /* 0x000fe20000010005 */
[----:B------:R-:W-:-:S04]  /*0770*/  @!P1 FADD.FTZ R5, R9, 0.5 ;  /* 0x3f00000009059421 */ /* 0x000fc80000010000 */
[C---:B------:R-:W-:Y:S01]  /*0780*/  @!P1 FSETP.GEU.FTZ.AND P0, PT, R4.reuse, RZ, PT ;  /* 0x000000ff0400920b */ /* 0x040fe20003f1e000 */
[-C--:B-1----:R-:W-:Y:S01]  /*0790*/  @!P1 FFMA.FTZ R5, R5, R16.reuse, -0.5 ;  /* 0xbf00000005059423 */ /* 0x082fe20000010010 */
[----:B------:R-:W-:Y:S02]  /*07a0*/  @P1 FMUL.FTZ R16, R9, R16 ;  /* 0x0000001009101220 */ /* 0x000fe40000410000 */
[----:B------:R-:W-:Y:S02]  /*07b0*/  @!P1 FSEL R13, R4, RZ, P0 ;  /* 0x000000ff040d9208 */ /* 0x000fe40000000000 */
[----:B------:R-:W-:Y:S02]  /*07c0*/  @!P1 FSETP.GEU.FTZ.AND P0, PT, R5, RZ, PT ;  /* 0x000000ff0500920b */ /* 0x000fe40003f1e000 */
[----:B------:R-:W0:Y:S01]  /*07d0*/  F2I.FTZ.TRUNC.NTZ R21, R13 ;  /* 0x0000000d00157305 */ /* 0x000e22000021f100 */
[----:B---3--:R-:W-:Y:S01]  /*07e0*/  SHF.R.S32.HI R9, RZ, 0x1f, R6 ;  /* 0x0000001fff097819 */ /* 0x008fe20000011406 */
[----:B------:R-:W-:Y:S01]  /*07f0*/  IMAD R4, R11, R6, RZ ;  /* 0x000000060b047224 */ /* 0x000fe200078e02ff */
[----:B------:R-:W-:-:S02]  /*0800*/  @!P1 FSEL R16, R5, RZ, P0 ;  /* 0x000000ff05109208 */ /* 0x000fc40000000000 */
[----:B------:R-:W-:Y:S01]  /*0810*/  SHF.R.S32.HI R20, RZ, 0x1f, R7 ;  /* 0x0000001fff147819 */ /* 0x000fe20000011407 */
[----:B------:R-:W-:Y:S02]  /*0820*/  IMAD R15, R9, R10, R4 ;  /* 0x0000000a090f7224 */ /* 0x000fe400078e0204 */
[----:B------:R-:W1:Y:S01]  /*0830*/  LDC.64 R4, c[0x0][0x238] ;  /* 0x00008e00ff047b82 */ /* 0x000e620000000a00 */
[----:B------:R-:W3:Y:S01]  /*0840*/  F2I.FTZ.TRUNC.NTZ R19, R16 ;  /* 0x0000001000137305 */ /* 0x000ee2000021f100 */
[----:B------:R-:W-:-:S04]  /*0850*/  IMAD.WIDE.U32 R10, R10, R6, RZ ;  /* 0x000000060a0a7225 */ /* 0x000fc800078e00ff */
[----:B------:R-:W-:Y:S01]  /*0860*/  IMAD.IADD R18, R11, 0x1, R15 ;  /* 0x000000010b127824 */ /* 0x000fe200078e020f */
[----:B0-----:R-:W-:Y:S01]  /*0870*/  I2FP.F32.S32 R14, R21 ;  /* 0x00000015000e7245 */ /* 0x001fe20000201400 */
[----:B------:R-:W-:Y:S01]  /*0880*/  IMAD R17, R9, UR14, RZ ;  /* 0x0000000e09117c24 */ /* 0x000fe2000f8e02ff */
[----:B------:R-:W-:Y:S01]  /*0890*/  IADD3 R23, P0, R21, R10, RZ ;  /* 0x0000000a15177210 */ /* 0x000fe20007f1e0ff */
[----:B------:R-:W-:Y:S01]  /*08a0*/  IMAD.WIDE.U32 R8, R6, UR14, RZ ;  /* 0x0000000e06087c25 */ /* 0x000fe2000f8e00ff */
[----:B------:R-:W-:-:S03]  /*08b0*/  UMOV UR14, 0xffffffff ;  /* 0xffffffff000e7882 */ /* 0x000fc60000000000 */
[----:B------:R-:W-:Y:S01]  /*08c0*/  FADD.FTZ R13, -R14, R13 ;  /* 0x0000000d0e0d7221 */ /* 0x000fe20000010100 */
[----:B------:R-:W-:Y:S01]  /*08d0*/  LEA.HI.X.SX32 R24, R21, R18, 0x1, P0 ;  /* 0x0000001215187211 */ /* 0x000fe200000f0eff */
[----:B------:R-:W-:Y:S01]  /*08e0*/  IMAD R17, R6, UR15, R17 ;  /* 0x0000000f06117c24 */ /* 0x000fe2000f8e0211 */
[----:B------:R-:W-:Y:S01]  /*08f0*/  UMOV UR15, 0xffffffff ;  /* 0xffffffff000f7882 */ /* 0x000fe20000000000 */
[----:B------:R-:W-:-:S04]  /*0900*/  IMAD.WIDE.U32 R14, R23, R7, RZ ;  /* 0x00000007170e7225 */ /* 0x000fc800078e00ff */
[----:B------:R-:W-:Y:S01]  /*0910*/  IMAD.IADD R22, R9, 0x1, R17 ;  /* 0x0000000109167824 */ /* 0x000fe200078e0211 */
[----:B---3--:R-:W-:Y:S01]  /*0920*/  IADD3 R29, P0, R19, R14, RZ ;  /* 0x0000000e131d7210 */ /* 0x008fe20007f1e0ff */
[----:B------:R-:W-:Y:S01]  /*0930*/  IMAD R24, R24, R7, RZ ;  /* 0x0000000718187224 */ /* 0x000fe200078e02ff */
[----:B------:R-:W-:Y:S01]  /*0940*/  I2FP.F32.S32 R17, R19 ;  /* 0x0000001300117245 */ /* 0x000fe20000201400 */
[----:B------:R-:W-:Y:S01]  /*0950*/  IMAD R9, R22, R7, RZ ;  /* 0x0000000716097224 */ /* 0x000fe200078e02ff */
[----:B------:R-:W-:Y:S01]  /*0960*/  SHF.R.S32.HI R22, RZ, 0x1f, R19 ;  /* 0x0000001fff167819 */ /* 0x000fe20000011413 */
[C---:B------:R-:W-:Y:S01]  /*0970*/  IMAD R27, R20.reuse, R23, R24 ;  /* 0x00000017141b7224 */ /* 0x040fe200078e0218 */
[----:B-1----:R-:W-:Y:S01]  /*0980*/  LEA R24, P2, R29, R4, 0x1 ;  /* 0x000000041d187211 */ /* 0x002fe200078408ff */
[----:B------:R-:W-:Y:S02]  /*0990*/  IMAD R25, R20, R8, R9 ;  /* 0x0000000814197224 */ /* 0x000fe400078e0209 */
[----:B------:R-:W-:Y:S01]  /*09a0*/  FADD.FTZ R16, -R17, R16 ;  /* 0x0000001011107221 */ /* 0x000fe20000010100 */
[----:B------:R-:W-:Y:S01]  /*09b0*/  IMAD.WIDE.U32 R8, R8, R7, UR14 ;  /* 0x0000000e08087e25 */ /* 0x000fe2000f8e0007 */
[----:B------:R-:W-:-:S03]  /*09c0*/  LOP3.LUT R31, R24, 0x3, RZ, 0xc0, !PT ;  /* 0x00000003181f7812 */ /* 0x000fc600078ec0ff */
[----:B------:R-:W-:Y:S01]  /*09d0*/  FADD.FTZ R23, -R13, 1 ;  /* 0x3f8000000d177421 */ /* 0x000fe20000010100 */
[----:B------:R-:W-:Y:S01]  /*09e0*/  FADD.FTZ R26, -R16, 1 ;  /* 0x3f800000101a7421 */ /* 0x000fe20000010100 */
[----:B------:R-:W-:Y:S01]  /*09f0*/  IMAD.IADD R27, R15, 0x1, R27 ;  /* 0x000000010f1b7824 */ /* 0x000fe200078e021b */
[----:B------:R-:W-:Y:S01]  /*0a00*/  ISETP.GT.U32.AND P1, PT, R8, R29, PT ;  /* 0x0000001d0800720c */ /* 0x000fe20003f24070 */
[----:B------:R-:W-:Y:S02]  /*0a10*/  IMAD.IADD R17, R9, 0x1, R25 ;  /* 0x0000000109117824 */ /* 0x000fe400078e0219 */
[----:B------:R-:W-:Y:S01]  /*0a20*/  FMUL.FTZ R25, R23, R26 ;  /* 0x0000001a17197220 */ /* 0x000fe20000410000 */
[----:B------:R-:W-:Y:S01]  /*0a30*/  IMAD.X R30, R22, 0x1, R27, P0 ;  /* 0x00000001161e7824 */ /* 0x000fe200000e061b */
[----:B------:R-:W-:-:S04]  /*0a40*/  ISETP.NE.U32.AND P0, PT, R31, RZ, PT ;  /* 0x000000ff1f00720c */ /* 0x000fc80003f05070 */
[----:B------:R-:W-:Y:S02]  /*0a50*/  ISETP.GT.U32.AND.EX P1, PT, R17, R30, PT, P1 ;  /* 0x0000001e1100720c */ /* 0x000fe40003f24110 */
[----:B------:R-:W-:Y:S01]  /*0a60*/  ISETP.NE.AND.EX P0, PT, RZ, RZ, PT, P0 ;  /* 0x000000ffff00720c */ /* 0x000fe20003f05300 */
[----:B--2---:R-:W-:-:S04]  /*0a70*/  IMAD.U32 R28, R12, 0x10000, RZ ;  /* 0x000100000c1c7824 */ /* 0x004fc800078e00ff */
[----:B------:R-:W-:-:S05]  /*0a80*/  FMUL.FTZ R25, R25, R28 ;  /* 0x0000001c19197220 */ /* 0x000fca0000410000 */
[----:B------:R-:W-:Y:S02]  /*0a90*/  F2FP.BF16.F32.PACK_AB R35, RZ, R25 ;  /* 0x00000019ff23723e */ /* 0x000fe400000010ff */
[----:B------:R-:W-:Y:S01]  /*0aa0*/  LEA.HI.X R25, R29, R5, R30, 0x1, P2 ;  /* 0x000000051d197211 */ /* 0x000fe200010f0c1e */
[----:B------:R-:W-:Y:S06]  /*0ab0*/  @!P0 BRA P1, `(.L_x_1505) ;  /* 0x0000000000a48947 */ /* 0x000fec0000800000 */
[----:B------:R-:W-:Y:S01]  /*0ac0*/  ISETP.NE.U32.AND P1, PT, R29, RZ, PT ;  /* 0x000000ff1d00720c */ /* 0x000fe20003f25070 */
[----:B------:R-:W-:Y:S01]  /*0ad0*/  BSSY B1, `(.L_x_1506) ;  /* 0x0000026000017945 */ /* 0x000fe20003800000 */
[----:B------:R-:W-:Y:S02]  /*0ae0*/  ISETP.NE.U32.AND P0, PT, R31, RZ, PT ;  /* 0x000000ff1f00720c */ /* 0x000fe40003f05070 */
[----:B------:R-:W-:Y:S02]  /*0af0*/  ISETP.NE.AND.EX P1, PT, R30, RZ, PT, P1 ;  /* 0x000000ff1e00720c */ /* 0x000fe40003f25310 */
[----:B------:R-:W-:-:S13]  /*0b00*/  ISETP.NE.AND.EX P0, PT, RZ, RZ, PT, P0 ;  /* 0x000000ffff00720c */ /* 0x000fda0003f05300 */
[----:B------:R-:W-:Y:S05]  /*0b10*/  @P0 BRA P1, `(.L_x_1507) ;  /* 0x0000000000400947 */ /* 0x000fea0000800000 */
[C---:B------:R-:W-:Y:S01]  /*0b20*/  LOP3.LUT R28, R24.reuse, 0xfffffffd, RZ, 0xc0, !PT ;  /* 0xfffffffd181c7812 */ /* 0x040fe200078ec0ff */
[----:B------:R-:W-:Y:S01]  /*0b30*/  IMAD.MOV.U32 R29, RZ, RZ, R25 ;  /* 0x000000ffff1d7224 */ /* 0x000fe200078e0019 */
[----:B------:R-:W-:Y:S01]  /*0b40*/  LOP3.LUT R30, R24, 0x2, RZ, 0xc0, !PT ;  /* 0x00000002181e7812 */ /* 0x000fe200078ec0ff */
[----:B------:R-:W-:Y:S03]  /*0b50*/  BSSY B2, `(.L_x_1508) ;  /* 0x000000b000027945 */ /* 0x000fe60003800000 */
[----:B------:R0:W5:Y:S01]  /*0b60*/  LD.E R31, desc[UR8][R28.64] ;  /* 0x000000081c1f7980 */ /* 0x000162000c101900 */
[----:B------:R-:W-:Y:S01]  /*0b70*/  ISETP.EQ.U32.AND P0, PT, R30, RZ, PT ;  /* 0x000000ff1e00720c */ /* 0x000fe20003f02070 */
[----:B------:R-:W-:-:S05]  /*0b80*/  IMAD.MOV.U32 R30, RZ, RZ, 0x3254 ;  /* 0x00003254ff1e7424 */ /* 0x000fca00078e00ff */
[----:B------:R-:W-:-:S07]  /*0b90*/  SEL R32, R30, 0x7610, P0 ;  /* 0x000076101e207807 */ /* 0x000fce0000000000 */
.L_x_1509:
[----:B-----5:R-:W-:-:S05]  /*0ba0*/  HADD2.BF16_V2 R30, R31, R35.H0_H0 ;  /* 0x200000231f1e7230 */ /* 0x020fca0000200000 */
[----:B------:R-:W-:-:S05]  /*0bb0*/  PRMT R33, R31, R32, R30 ;  /* 0x000000201f217216 */ /* 0x000fca000000001e */
[----:B------:R-:W2:Y:S02]  /*0bc0*/  ATOM.E.CAS.STRONG.GPU PT, R30, [R28], R31, R33 ;  /* 0x0000001f1c1e738b */ /* 0x000ea400001ee121 */
[----:B--2---:R-:W-:Y:S01]  /*0bd0*/  ISETP.NE.U32.AND P0, PT, R30, R31, PT ;  /* 0x0000001f1e00720c */ /* 0x004fe20003f05070 */
[----:B------:R-:W-:-:S12]  /*0be0*/  IMAD.MOV.U32 R31, RZ, RZ, R30 ;  /* 0x000000ffff1f7224 */ /* 0x000fd800078e001e */
[----:B------:R-:W-:Y:S05]  /*0bf0*/  @P0 BRA `(.L_x_1509) ;  /* 0xfffffffc00e80947 */ /* 0x000fea000383ffff */
[----:B------:R-:W-:Y:S05]  /*0c00*/  BSYNC B2 ;  /* 0x0000000000027941 */ /* 0x000fea0003800000 */
.L_x_1508:
[----:B------:R-:W-:Y:S05]  /*0c10*/  BRA `(.L_x_1510) ;  /* 0x0000000000447947 */ /* 0x000fea0003800000 */
.L_x_1507:
[----:B------:R-:W0:Y:S02]  /*0c20*/  I2F.BF16.RZ R28, RZ ;  /* 0x000000ff001c7306 */ /* 0x000e24000020e400 */
[----:B0-----:R-:W-:-:S05]  /*0c30*/  PRMT R29, R28, 0x5410, R35 ;  /* 0x000054101c1d7816 */ /* 0x001fca0000000023 */
[----:B------:R0:W-:Y:S02]  /*0c40*/  ATOM.E.ADD.BF16x2.RN.STRONG.GPU P0, RZ, desc[UR8][R24.64+-0x2], R29 ;  /* 0xfffffe1d18ff79a2 */ /* 0x0001e4000810e7c8 */
[----:B0-----:R-:W-:Y:S05]  /*0c50*/  @P0 BRA `(.L_x_1510) ;  /* 0x0000000000340947 */ /* 0x001fea0003800000 */
[----:B------:R-:W0:Y:S02]  /*0c60*/  QSPC.E.S P0, RZ, [R24+-0x2] ;  /* 0xfffffe0018ff73aa */ /* 0x000e240000000500 */
[----:B0-----:R-:W-:Y:S05]  /*0c70*/  @!P0 BRA `(.L_x_1511) ;  /* 0x0000000000208947 */ /* 0x001fea0003800000 */
[----:B------:R-:W-:Y:S02]  /*0c80*/  MOV R29, R24 ;  /* 0x00000018001d7202 */ /* 0x000fe40000000f00 */
[----:B------:R-:W-:-:S07]  /*0c90*/  PRMT R35, R28, 0x5410, R35 ;  /* 0x000054101c237816 */ /* 0x000fce0000000023 */
.L_x_1512:
[----:B------:R-:W0:Y:S02]  /*0ca0*/  LDS R24, [R29+-0x2] ;  /* 0xfffffe001d187984 */ /* 0x000e240000000800 */
[----:B0-----:R-:W-:-:S10]  /*0cb0*/  HFMA2.MMA.BF16_V2 R25, R24, 1, 1, R35 ;  /* 0x3f803f8018197835 */ /* 0x001fd40000200023 */
[----:B------:R-:W0:Y:S02]  /*0cc0*/  ATOMS.CAST.SPIN R25, [R29+-0x2], R24, R25 ;  /* 0xfffffe181d19738d */ /* 0x000e240001800019 */
[----:B0-----:R-:W-:-:S13]  /*0cd0*/  ISETP.EQ.U32.AND P0, PT, R25, 0x1, PT ;  /* 0x000000011900780c */ /* 0x001fda0003f02070 */
[----:B------:R-:W-:Y:S05]  /*0ce0*/  @!P0 BRA `(.L_x_1512) ;  /* 0xfffffffc00ec8947 */ /* 0x000fea000383ffff */
[----:B------:R-:W-:Y:S05]  /*0cf0*/  BRA `(.L_x_1510) ;  /* 0x00000000000c7947 */ /* 0x000fea0003800000 */
.L_x_1511:
[----:B------:R-:W2:Y:S02]  /*0d00*/  LD.E R28, desc[UR8][R24.64+-0x2] ;  /* 0xfffffe08181c7980 */ /* 0x000ea4000c101900 */
[----:B--2---:R-:W-:-:S05]  /*0d10*/  IMAD.IADD R29, R29, 0x1, R28 ;  /* 0x000000011d1d7824 */ /* 0x004fca00078e021c */
[----:B------:R1:W-:Y:S02]  /*0d20*/  ST.E desc[UR8][R24.64+-0x2], R29 ;  /* 0xfffffe1d18007985 */ /* 0x0003e4000c101908 */
.L_x_1510:
[----:B------:R-:W-:Y:S05]  /*0d30*/  BSYNC B1 ;  /* 0x0000000000017941 */ /* 0x000fea0003800000 */
.L_x_1506:
[----:B------:R-:W-:Y:S05]  /*0d40*/  BRA `(.L_x_1513) ;  /* 0x0000000000447947 */ /* 0x000fea0003800000 */
.L_x_1505:
[----:B------:R-:W0:Y:S02]  /*0d50*/  I2F.BF16.RZ R30, RZ ;  /* 0x000000ff001e7306 */ /* 0x000e24000020e400 */
[----:B0-----:R-:W-:-:S05]  /*0d60*/  PRMT R29, R35, 0x5410, R30 ;  /* 0x00005410231d7816 */ /* 0x001fca000000001e */
[----:B------:R0:W-:Y:S02]  /*0d70*/  ATOM.E.ADD.BF16x2.RN.STRONG.GPU P0, RZ, desc[UR8][R24.64], R29 ;  /* 0x0000001d18ff79a2 */ /* 0x0001e4000810e7c8 */
[----:B0-----:R-:W-:Y:S05]  /*0d80*/  @P0 BRA `(.L_x_1513) ;  /* 0x0000000000340947 */ /* 0x001fea0003800000 */
[----:B------:R-:W0:Y:S02]  /*0d90*/  QSPC.E.S P0, RZ, [R24] ;  /* 0x0000000018ff73aa */ /* 0x000e240000000500 */
[----:B0-----:R-:W-:Y:S05]  /*0da0*/  @!P0 BRA `(.L_x_1514) ;  /* 0x0000000000208947 */ /* 0x001fea0003800000 */
[----:B------:R-:W-:Y:S02]  /*0db0*/  MOV R28, R24 ;  /* 0x00000018001c7202 */ /* 0x000fe40000000f00 */
[----:B------:R-:W-:-:S07]  /*0dc0*/  PRMT R35, R35, 0x5410, R30 ;  /* 0x0000541023237816 */ /* 0x000fce000000001e */
.L_x_1515:
[----:B------:R-:W0:Y:S02]  /*0dd0*/  LDS R24, [R28] ;  /* 0x000000001c187984 */ /* 0x000e240000000800 */
[----:B0-----:R-:W-:-:S06]  /*0de0*/  HADD2.BF16_V2 R25, R24, R35 ;  /* 0x0000002318197230 */ /* 0x001fcc0000200000 */
[----:B------:R-:W0:Y:S02]  /*0df0*/  ATOMS.CAST.SPIN R25, [R28], R24, R25 ;  /* 0x000000181c19738d */ /* 0x000e240001800019 */
[----:B0-----:R-:W-:-:S13]  /*0e00*/  ISETP.EQ.U32.AND P0, PT, R25, 0x1, PT ;  /* 0x000000011900780c */ /* 0x001fda0003f02070 */
[----:B------:R-:W-:Y:S05]  /*0e10*/  @!P0 BRA `(.L_x_1515) ;  /* 0xfffffffc00ec8947 */ /* 0x000fea000383ffff */
[----:B------:R-:W-:Y:S05]  /*0e20*/  BRA `(.L_x_1513) ;  /* 0x00000000000c7947 */ /* 0x000fea0003800000 */
.L_x_1514:
[----:B------:R-:W2:Y:S02]  /*0e30*/  LD.E R28, desc[UR8][R24.64] ;  /* 0x00000008181c7980 */ /* 0x000ea4000c101900 */
[----:B--2---:R-:W-:-:S05]  /*0e40*/  IMAD.IADD R29, R29, 0x1, R28 ;  /* 0x000000011d1d7824 */ /* 0x004fca00078e021c */
[----:B------:R2:W-:Y:S02]  /*0e50*/  ST.E desc[UR8][R24.64], R29 ;  /* 0x0000001d18007985 */ /* 0x0005e4000c101908 */
.L_x_1513:
[----:B------:R-:W-:Y:S05]  /*0e60*/  BSYNC B0 ;  /* 0x0000000000007941 */ /* 0x000fea0003800000 */
.L_x_1504:
[----:B-12---:R-:W-:Y:S02]  /*0e70*/  VIADD R24, R7, 0xffffffff ;  /* 0xffffffff07187836 */ /* 0x006fe40000000000 */
[----:B------:R-:W-:Y:S01]  /*0e80*/  FMUL.FTZ R23, R23, R16 ;  /* 0x0000001017177220 */ /* 0x000fe20000410000 */
[C---:B------:R-:W-:Y:S01]  /*0e90*/  VIADD R15, R19.reuse, 0x1 ;  /* 0x00000001130f7836 */ /* 0x040fe20000000000 */
[----:B------:R-:W-:Y:S01]  /*0ea0*/  BSSY B0, `(.L_x_1516) ;  /* 0x000004c000007945 */ /* 0x000fe20003800000 */
[----:B------:R-:W-:Y:S01]  /*0eb0*/  IMAD.U32 R30, R12, 0x10000, RZ ;  /* 0x000100000c1e7824 */ /* 0x000fe200078e00ff */
[----:B------:R-:W-:-:S03]  /*0ec0*/  ISETP.GE.AND P0, PT, R19, R24, PT ;  /* 0x000000181300720c */ /* 0x000fc60003f06270 */
[----:B------:R-:W-:-:S05]  /*0ed0*/  FMUL.FTZ R23, R30, R23 ;  /* 0x000000171e177220 */ /* 0x000fca0000410000 */
[----:B------:R-:W-:-:S04]  /*0ee0*/  F2FP.BF16.F32.PACK_AB R23, RZ, R23 ;  /* 0x00000017ff17723e */ /* 0x000fc800000010ff */
[----:B------:R-:W-:Y:S01]  /*0ef0*/  PRMT R32, R23, 0x7610, R32 ;  /* 0x0000761017207816 */ /* 0x000fe20000000020 */
[----:B------:R-:W-:-:S05]  /*0f00*/  @P0 IMAD.MOV R15, RZ, RZ, R19 ;  /* 0x000000ffff0f0224 */ /* 0x000fca00078e0213 */
[----:B0-----:R-:W-:Y:S02]  /*0f10*/  IADD3 R29, P0, R14, R15, RZ ;  /* 0x0000000f0e1d7210 */ /* 0x001fe40007f1e0ff */
[----:B------:R-:W-:Y:S02]  /*0f20*/  SHF.R.S32.HI R14, RZ, 0x1f, R15 ;  /* 0x0000001fff0e7819 */ /* 0x000fe4000001140f */
[----:B------:R-:W-:Y:S02]  /*0f30*/  LEA R24, P2, R29, R4, 0x1 ;  /* 0x000000041d187211 */ /* 0x000fe400078408ff */
[----:B------:R-:W-:Y:S01]  /*0f40*/  ISETP.GT.U32.AND P1, PT, R8, R29, PT ;  /* 0x0000001d0800720c */ /* 0x000fe20003f24070 */
[----:B------:R-:W-:Y:S01]  /*0f50*/  IMAD.X R28, R14, 0x1, R27, P0 ;  /* 0x000000010e1c7824 */ /* 0x000fe200000e061b */
[----:B------:R-:W-:-:S04]  /*0f60*/  LOP3.LUT R31, R24, 0x3, RZ, 0xc0, !PT ;  /* 0x00000003181f7812 */ /* 0x000fc800078ec0ff */
[----:B------:R-:W-:Y:S02]  /*0f70*/  ISETP.NE.U32.AND P0, PT, R31, RZ, PT ;  /* 0x000000ff1f00720c */ /* 0x000fe40003f05070 */
[----:B------:R-:W-:Y:S02]  /*0f80*/  ISETP.GT.U32.AND.EX P1, PT, R17, R28, PT, P1 ;  /* 0x0000001c1100720c */ /* 0x000fe40003f24110 */
[----:B------:R-:W-:Y:S02]  /*0f90*/  ISETP.NE.AND.EX P0, PT, RZ, RZ, PT, P0 ;  /* 0x000000ffff00720c */ /* 0x000fe40003f05300 */
[----:B------:R-:W-:-:S11]  /*0fa0*/  LEA.HI.X R25, R29, R5, R28, 0x1, P2 ;  /* 0x000000051d197211 */ /* 0x000fd600010f0c1c */
[----:B------:R-:W-:Y:S05]  /*0fb0*/  @!P0 BRA P1, `(.L_x_1517) ;  /* 0x0000000000a48947 */ /* 0x000fea0000800000 */
        /* <DEDUP_REMOVED lines=9> */
[----:B------:R-:W-:Y:S01]  /*1050*/  IMAD.MOV.U32 R31, RZ, RZ, 0x3254 ;  /* 0x00003254ff1f7424 */ /* 0x000fe200078e00ff */
[----:B------:R-:W-:Y:S02]  /*1060*/  BSSY B2, `(.L_x_1520) ;  /* 0x000000a000027945 */ /* 0x000fe40003800000 */
[----:B------:R0:W5:Y:S01]  /*1070*/  LD.E R27, desc[UR8][R28.64] ;  /* 0x000000081c1b7980 */ /* 0x000162000c101900 */
[----:B------:R-:W-:-:S04]  /*1080*/  ISETP.EQ.U32.AND P0, PT, R23, RZ, PT ;  /* 0x000000ff1700720c */ /* 0x000fc80003f02070 */
[----:B------:R-:W-:-:S09]  /*1090*/  SEL R31, R31, 0x7610, P0 ;  /* 0x000076101f1f7807 */ /* 0x000fd20000000000 */
.L_x_1521:
[----:B-----5:R-:W-:-:S05]  /*10a0*/  HADD2.BF16_V2 R30, R27, R32.H0_H0 ;  /* 0x200000201b1e7230 */ /* 0x020fca0000200000 */
[----:B------:R-:W-:-:S05]  /*10b0*/  PRMT R23, R27, R31, R30 ;  /* 0x0000001f1b177216 */ /* 0x000fca000000001e */
[----:B------:R-:W2:Y:S02]  /*10c0*/  ATOM.E.CAS.STRONG.GPU PT, R30, [R28], R27, R23 ;  /* 0x0000001b1c1e738b */ /* 0x000ea400001ee117 */
[----:B--2---:R-:W-:Y:S01]  /*10d0*/  ISETP.NE.U32.AND P0, PT, R30, R27, PT ;  /* 0x0000001b1e00720c */ /* 0x004fe20003f05070 */
[----:B------:R-:W-:-:S12]  /*10e0*/  IMAD.MOV.U32 R27, RZ, RZ, R30 ;  /* 0x000000ffff1b7224 */ /* 0x000fd800078e001e */
[----:B------:R-:W-:Y:S05]  /*10f0*/  @P0 BRA `(.L_x_1521) ;  /* 0xfffffffc00e80947 */ /* 0x000fea000383ffff */
[----:B------:R-:W-:Y:S05]  /*1100*/  BSYNC B2 ;  /* 0x0000000000027941 */ /* 0x000fea0003800000 */
.L_x_1520:
[----:B------:R-:W-:Y:S05]  /*1110*/  BRA `(.L_x_1522) ;  /* 0x0000000000447947 */ /* 0x000fea0003800000 */
.L_x_1519:
        /* <DEDUP_REMOVED lines=8> */
.L_x_1524:
[----:B------:R-:W0:Y:S02]  /*11a0*/  LDS R24, [R23+-0x2] ;  /* 0xfffffe0017187984 */ /* 0x000e240000000800 */
[----:B0-----:R-:W-:-:S10]  /*11b0*/  HFMA2.MMA.BF16_V2 R25, R24, 1, 1, R27 ;  /* 0x3f803f8018197835 */ /* 0x001fd4000020001b */
[----:B------:R-:W0:Y:S02]  /*11c0*/  ATOMS.CAST.SPIN R25, [R23+-0x2], R24, R25 ;  /* 0xfffffe181719738d */ /* 0x000e240001800019 */
[----:B0-----:R-:W-:-:S13]  /*11d0*/  ISETP.EQ.U32.AND P0, PT, R25, 0x1, PT ;  /* 0x000000011900780c */ /* 0x001fda0003f02070 */
[----:B------:R-:W-:Y:S05]  /*11e0*/  @!P0 BRA `(.L_x_1524) ;  /* 0xfffffffc00ec8947 */ /* 0x000fea000383ffff */
[----:B------:R-:W-:Y:S05]  /*11f0*/  BRA `(.L_x_1522) ;  /* 0x00000000000c7947 */ /* 0x000fea0003800000 */
.L_x_1523:
[----:B------:R-:W2:Y:S02]  /*1200*/  LD.E R23, desc[UR8][R24.64+-0x2] ;  /* 0xfffffe0818177980 */ /* 0x000ea4000c101900 */
[----:B--2---:R-:W-:-:S05]  /*1210*/  IMAD.IADD R23, R27, 0x1, R23 ;  /* 0x000000011b177824 */ /* 0x004fca00078e0217 */
[----:B------:R0:W-:Y:S02]  /*1220*/  ST.E desc[UR8][R24.64+-0x2], R23 ;  /* 0xfffffe1718007985 */ /* 0x0001e4000c101908 */
.L_x_1522:
[----:B------:R-:W-:Y:S05]  /*1230*/  BSYNC B1 ;  /* 0x0000000000017941 */ /* 0x000fea0003800000 */
.L_x_1518:
[----:B------:R-:W-:Y:S05]  /*1240*/  BRA `(.L_x_1525) ;  /* 0x0000000000447947 */ /* 0x000fea0003800000 */
.L_x_1517:
        /* <DEDUP_REMOVED lines=8> */
.L_x_1527:
[----:B------:R-:W0:Y:S02]  /*12d0*/  LDS R24, [R23] ;  /* 0x0000000017187984 */ /* 0x000e240000000800 */
[----:B0-----:R-:W-:-:S06]  /*12e0*/  HADD2.BF16_V2 R25, R24, R27 ;  /* 0x0000001b18197230 */ /* 0x001fcc0000200000 */
[----:B------:R-:W0:Y:S02]  /*12f0*/  ATOMS.CAST.SPIN R25, [R23], R24, R25 ;  /* 0x000000181719738d */ /* 0x000e240001800019 */
[----:B0-----:R-:W-:-:S13]  /*1300*/  ISETP.EQ.U32.AND P0, PT, R25, 0x1, PT ;  /* 0x000000011900780c */ /* 0x001fda0003f02070 */
[----:B------:R-:W-:Y:S05]  /*1310*/  @!P0 BRA `(.L_x_1527) ;  /* 0xfffffffc00ec8947 */ /* 0x000fea000383ffff */
[----:B------:R-:W-:Y:S05]  /*1320*/  BRA `(.L_x_1525) ;  /* 0x00000000000c7947 */ /* 0x000fea0003800000 */
.L_x_1526:
[----:B------:R-:W2:Y:S02]  /*1330*/  LD.E R23, desc[UR8][R24.64] ;  /* 0x0000000818177980 */ /* 0x000ea4000c101900 */
[----:B--2---:R-:W-:-:S05]  /*1340*/  IMAD.IADD R23, R27, 0x1, R23 ;  /* 0x000000011b177824 */ /* 0x004fca00078e0217 */
[----:B------:R0:W-:Y:S02]  /*1350*/  ST.E desc[UR8][R24.64], R23 ;  /* 0x0000001718007985 */ /* 0x0001e4000c101908 */
.L_x_1525:
[----:B------:R-:W-:Y:S05]  /*1360*/  BSYNC B0 ;  /* 0x0000000000007941 */ /* 0x000fea0003800000 */
.L_x_1516:
[----:B------:R-:W-:Y:S02]  /*1370*/  VIADD R6, R6, 0xffffffff ;  /* 0xffffffff06067836 */ /* 0x000fe40000000000 */
[----:B------:R-:W-:Y:S01]  /*1380*/  FMUL.FTZ R26, R13, R26 ;  /* 0x0000001a0d1a7220 */ /* 0x000fe20000410000 */
[C---:B------:R-:W-:Y:S01]  /*1390*/  VIADD R11, R21.reuse, 0x1 ;  /* 0x00000001150b7836 */ /* 0x040fe20000000000 */
[----:B------:R-:W-:Y:S01]  /*13a0*/  BSSY B0, `(.L_x_1528) ;  /* 0x0000050000007945 */ /* 0x000fe20003800000 */
[----:B0-----:R-:W-:Y:S01]  /*13b0*/  IMAD.U32 R23, R12, 0x10000, RZ ;  /* 0x000100000c177824 */ /* 0x001fe200078e00ff */
[----:B------:R-:W-:-:S03]  /*13c0*/  ISETP.GE.AND P0, PT, R21, R6, PT ;  /* 0x000000061500720c */ /* 0x000fc60003f06270 */
[----:B------:R-:W-:-:S05]  /*13d0*/  FMUL.FTZ R26, R23, R26 ;  /* 0x0000001a171a7220 */ /* 0x000fca0000410000 */
[----:B------:R-:W-:-:S05]  /*13e0*/  F2FP.BF16.F32.PACK_AB R24, RZ, R26 ;  /* 0x0000001aff18723e */ /* 0x000fca00000010ff */
[----:B------:R-:W-:-:S05]  /*13f0*/  @P0 IMAD.MOV R11, RZ, RZ, R21 ;  /* 0x000000ffff0b0224 */ /* 0x000fca00078e0215 */
[----:B------:R-:W-:-:S04]  /*1400*/  IADD3 R6, P0, R10, R11, RZ ;  /* 0x0000000b0a067210 */ /* 0x000fc80007f1e0ff */
[----:B------:R-:W-:Y:S01]  /*1410*/  LEA.HI.X.SX32 R18, R11, R18, 0x1, P0 ;  /* 0x000000120b127211 */ /* 0x000fe200000f0eff */
[----:B------:R-:W-:-:S04]  /*1420*/  IMAD.WIDE.U32 R10, R6, R7, RZ ;  /* 0x00000007060a7225 */ /* 0x000fc800078e00ff */
[----:B------:R-:W-:Y:S01]  /*1430*/  IMAD R7, R18, R7, RZ ;  /* 0x0000000712077224 */ /* 0x000fe200078e02ff */
[----:B------:R-:W-:-:S03]  /*1440*/  IADD3 R21, P3, R19, R10, RZ ;  /* 0x0000000a13157210 */ /* 0x000fc60007f7e0ff */
[----:B------:R-:W-:Y:S01]  /*1450*/  IMAD R7, R20, R6, R7 ;  /* 0x0000000614077224 */ /* 0x000fe200078e0207 */
[----:B------:R-:W-:Y:S02]  /*1460*/  LEA R6, P2, R21, R4, 0x1 ;  /* 0x0000000415067211 */ /* 0x000fe400078408ff */
[----:B------:R-:W-:Y:S01]  /*1470*/  ISETP.GT.U32.AND P0, PT, R8, R21, PT ;  /* 0x000000150800720c */ /* 0x000fe20003f04070 */
[----:B------:R-:W-:Y:S01]  /*1480*/  IMAD.IADD R19, R11, 0x1, R7 ;  /* 0x000000010b137824 */ /* 0x000fe200078e0207 */
[----:B------:R-:W-:-:S03]  /*1490*/  LOP3.LUT R18, R6, 0x3, RZ, 0xc0, !PT ;  /* 0x0000000306127812 */ /* 0x000fc600078ec0ff */
[----:B------:R-:W-:Y:S01]  /*14a0*/  IMAD.X R22, R22, 0x1, R19, P3 ;  /* 0x0000000116167824 */ /* 0x000fe200018e0613 */
[----:B------:R-:W-:-:S04]  /*14b0*/  ISETP.NE.U32.AND P1, PT, R18, RZ, PT ;  /* 0x000000ff1200720c */ /* 0x000fc80003f25070 */
[----:B------:R-:W-:Y:S02]  /*14c0*/  ISETP.NE.AND.EX P1, PT, RZ, RZ, PT, P1 ;  /* 0x000000ffff00720c */ /* 0x000fe40003f25310 */
[----:B------:R-:W-:Y:S02]  /*14d0*/  ISETP.GT.U32.AND.EX P0, PT, R17, R22, PT, P0 ;  /* 0x000000161100720c */ /* 0x000fe40003f04100 */
        /* <DEDUP_REMOVED lines=16> */
.L_x_1533:
[----:B-----5:R-:W-:-:S05]  /*15e0*/  HADD2.BF16_V2 R18, R23, R24.H0_H0 ;  /* 0x2000001817127230 */ /* 0x020fca0000200000 */
[----:B------:R-:W-:-:S05]  /*15f0*/  PRMT R25, R23, R22, R18 ;  /* 0x0000001617197216 */ /* 0x000fca0000000012 */
[----:B------:R-:W2:Y:S02]  /*1600*/  ATOM.E.CAS.STRONG.GPU PT, R18, [R20], R23, R25 ;  /* 0x000000171412738b */ /* 0x000ea400001ee119 */
[----:B--2---:R-:W-:Y:S01]  /*1610*/  ISETP.NE.U32.AND P0, PT, R18, R23, PT ;  /* 0x000000171200720c */ /* 0x004fe20003f05070 */
[----:B------:R-:W-:-:S12]  /*1620*/  IMAD.MOV.U32 R23, RZ, RZ, R18 ;  /* 0x000000ffff177224 */ /* 0x000fd800078e0012 */
[----:B------:R-:W-:Y:S05]  /*1630*/  @P0 BRA `(.L_x_1533) ;  /* 0xfffffffc00e80947 */ /* 0x000fea000383ffff */
[----:B------:R-:W-:Y:S05]  /*1640*/  BSYNC B2 ;  /* 0x0000000000027941 */ /* 0x000fea0003800000 */
.L_x_1532:
[----:B------:R-:W-:Y:S05]  /*1650*/  BRA `(.L_x_1534) ;  /* 0x0000000000447947 */ /* 0x000fea0003800000 */
.L_x_1531:
        /* <DEDUP_REMOVED lines=8> */
.L_x_1536:
[----:B------:R-:W0:Y:S02]  /*16e0*/  LDS R6, [R18+-0x2] ;  /* 0xfffffe0012067984 */ /* 0x000e240000000800 */
[----:B0-----:R-:W-:-:S10]  /*16f0*/  HFMA2.MMA.BF16_V2 R7, R6, 1, 1, R21 ;  /* 0x3f803f8006077835 */ /* 0x001fd40000200015 */
[----:B------:R-:W0:Y:S02]  /*1700*/  ATOMS.CAST.SPIN R7, [R18+-0x2], R6, R7 ;  /* 0xfffffe061207738d */ /* 0x000e240001800007 */
[----:B0-----:R-:W-:-:S13]  /*1710*/  ISETP.EQ.U32.AND P0, PT, R7, 0x1, PT ;  /* 0x000000010700780c */ /* 0x001fda0003f02070 */
[----:B------:R-:W-:Y:S05]  /*1720*/  @!P0 BRA `(.L_x_1536) ;  /* 0xfffffffc00ec8947 */ /* 0x000fea000383ffff */
[----:B------:R-:W-:Y:S05]  /*1730*/  BRA `(.L_x_1534) ;  /* 0x00000000000c7947 */ /* 0x000fea0003800000 */
.L_x_1535:
[----:B------:R-:W2:Y:S02]  /*1740*/  LD.E R18, desc[UR8][R6.64+-0x2] ;  /* 0xfffffe0806127980 */ /* 0x000ea4000c101900 */
[----:B--2---:R-:W-:-:S05]  /*1750*/  IMAD.IADD R21, R21, 0x1, R18 ;  /* 0x0000000115157824 */ /* 0x004fca00078e0212 */
[----:B------:R1:W-:Y:S02]  /*1760*/  ST.E desc[UR8][R6.64+-0x2], R21 ;  /* 0xfffffe1506007985 */ /* 0x0003e4000c101908 */
.L_x_1534:
[----:B------:R-:W-:Y:S05]  /*1770*/  BSYNC B1 ;  /* 0x0000000000017941 */ /* 0x000fea0003800000 */
.L_x_1530:
[----:B------:R-:W-:Y:S05]  /*1780*/  BRA `(.L_x_1537) ;  /* 0x0000000000447947 */ /* 0x000fea0003800000 */
.L_x_1529:
        /* <DEDUP_REMOVED lines=8> */
.L_x_1539:
[----:B------:R-:W0:Y:S02]  /*1810*/  LDS R6, [R18] ;  /* 0x0000000012067984 */ /* 0x000e240000000800 */
[----:B0-----:R-:W-:-:S06]  /*1820*/  HADD2.BF16_V2 R7, R6, R21 ;  /* 0x0000001506077230 */ /* 0x001fcc0000200000 */
[----:B------:R-:W0:Y:S02]  /*1830*/  ATOMS.CAST.SPIN R7, [R18], R6, R7 ;  /* 0x000000061207738d */ /* 0x000e240001800007 */
[----:B0-----:R-:W-:-:S13]  /*1840*/  ISETP.EQ.U32.AND P0, PT, R7, 0x1, PT ;  /* 0x000000010700780c */ /* 0x001fda0003f02070 */
[----:B------:R-:W-:Y:S05]  /*1850*/  @!P0 BRA `(.L_x_1539) ;  /* 0xfffffffc00ec8947 */ /* 0x000fea000383ffff */
[----:B------:R-:W-:Y:S05]  /*1860*/  BRA `(.L_x_1537) ;  /* 0x00000000000c7947 */ /* 0x000fea0003800000 */
.L_x_1538:
[----:B------:R-:W2:Y:S02]  /*1870*/  LD.E R18, desc[UR8][R6.64] ;  /* 0x0000000806127980 */ /* 0x000ea4000c101900 */
[----:B--2---:R-:W-:-:S05]  /*1880*/  IMAD.IADD R21, R21, 0x1, R18 ;  /* 0x0000000115157824 */ /* 0x004fca00078e0212 */
[----:B------:R2:W-:Y:S02]  /*1890*/  ST.E desc[UR8][R6.64], R21 ;  /* 0x0000001506007985 */ /* 0x0005e4000c101908 */
.L_x_1537:
[----:B------:R-:W-:Y:S05]  /*18a0*/  BSYNC B0 ;  /* 0x0000000000007941 */ /* 0x000fea0003800000 */
.L_x_1528:
[----:B------:R-:W-:Y:S01]  /*18b0*/  IADD3 R11, P0, R15, R10, RZ ;  /* 0x0000000a0f0b7210 */ /* 0x000fe20007f1e0ff */
[----:B------:R-:W-:Y:S02]  /*18c0*/  IMAD.U32 R12, R12, 0x10000, RZ ;  /* 0x000100000c0c7824 */ /* 0x000fe400078e00ff */
[----:B------:R-:W-:Y:S01]  /*18d0*/  FMUL.FTZ R13, R13, R16 ;  /* 0x000000100d0d7220 */ /* 0x000fe20000410000 */
[----:B------:R-:W-:Y:S01]  /*18e0*/  BSSY B0, `(.L_x_1540) ;  /* 0x0000046000007945 */ /* 0x000fe20003800000 */
[----:B------:R-:W-:Y:S01]  /*18f0*/  LEA R4, P2, R11, R4, 0x1 ;  /* 0x000000040b047211 */ /* 0x000fe200078408ff */
[----:B------:R-:W-:Y:S01]  /*1900*/  IMAD.X R14, R14, 0x1, R19, P0 ;  /* 0x000000010e0e7824 */ /* 0x000fe200000e0613 */
[----:B------:R-:W-:Y:S01]  /*1910*/  ISETP.GT.U32.AND P1, PT, R8, R11, PT ;  /* 0x0000000b0800720c */ /* 0x000fe20003f24070 */
[----:B------:R-:W-:Y:S01]  /*1920*/  FMUL.FTZ R13, R12, R13 ;  /* 0x0000000d0c0d7220 */ /* 0x000fe20000410000 */
[----:B-12---:R-:W-:Y:S02]  /*1930*/  LOP3.LUT R6, R4, 0x3, RZ, 0xc0, !PT ;  /* 0x0000000304067812 */ /* 0x006fe400078ec0ff */
[----:B------:R-:W-:-:S02]  /*1940*/  ISETP.GT.U32.AND.EX P1, PT, R17, R14, PT, P1 ;  /* 0x0000000e1100720c */ /* 0x000fc40003f24110 */
[----:B------:R-:W-:Y:S02]  /*1950*/  ISETP.NE.U32.AND P0, PT, R6, RZ, PT ;  /* 0x000000ff0600720c */ /* 0x000fe40003f05070 */
[----:B------:R-:W-:Y:S02]  /*1960*/  F2FP.BF16.F32.PACK_AB R10, RZ, R13 ;  /* 0x0000000dff0a723e */ /* 0x000fe400000010ff */
        /* <DEDUP_REMOVED lines=17> */
.L_x_1545:
[----:B-----5:R-:W-:-:S05]  /*1a80*/  HADD2.BF16_V2 R8, R9, R10.H0_H0 ;  /* 0x2000000a09087230 */ /* 0x020fca0000200000 */
[----:B------:R-:W-:-:S05]  /*1a90*/  PRMT R11, R9, R12, R8 ;  /* 0x0000000c090b7216 */ /* 0x000fca0000000008 */
[----:B------:R-:W2:Y:S02]  /*1aa0*/  ATOM.E.CAS.STRONG.GPU PT, R8, [R6], R9, R11 ;  /* 0x000000090608738b */ /* 0x000ea400001ee10b */
[----:B--2---:R-:W-:Y:S01]  /*1ab0*/  ISETP.NE.U32.AND P0, PT, R8, R9, PT ;  /* 0x000000090800720c */ /* 0x004fe20003f05070 */
[----:B------:R-:W-:-:S12]  /*1ac0*/  IMAD.MOV.U32 R9, RZ, RZ, R8 ;  /* 0x000000ffff097224 */ /* 0x000fd800078e0008 */
[----:B------:R-:W-:Y:S05]  /*1ad0*/  @P0 BRA `(.L_x_1545) ;  /* 0xfffffffc00e80947 */ /* 0x000fea000383ffff */
[----:B------:R-:W-:Y:S05]  /*1ae0*/  BSYNC B2 ;  /* 0x0000000000027941 */ /* 0x000fea0003800000 */
.L_x_1544:
[----:B------:R-:W-:Y:S05]  /*1af0*/  BRA `(.L_x_1546) ;  /* 0x0000000000447947 */ /* 0x000fea0003800000 */
.L_x_1543:
[----:B------:R-:W1:Y:S02]  /*1b00*/  I2F.BF16.RZ R9, RZ ;  /* 0x000000ff00097306 */ /* 0x000e64000020e400 */
[----:B-1----:R-:W-:-:S05]  /*1b10*/  PRMT R7, R9, 0x5410, R10 ;  /* 0x0000541009077816 */ /* 0x002fca000000000a */
[----:B------:R1:W-:Y:S02]  /*1b20*/  ATOM.E.ADD.BF16x2.RN.STRONG.GPU P0, RZ, desc[UR8][R4.64+-0x2], R7 ;  /* 0xfffffe0704ff79a2 */ /* 0x0003e4000810e7c8 */
[----:B-1----:R-:W-:Y:S05]  /*1b30*/  @P0 BRA `(.L_x_1546) ;  /* 0x0000000000340947 */ /* 0x002fea0003800000 */
[----:B------:R-:W1:Y:S02]  /*1b40*/  QSPC.E.S P0, RZ, [R4+-0x2] ;  /* 0xfffffe0004ff73aa */ /* 0x000e640000000500 */
[----:B-1----:R-:W-:Y:S05]  /*1b50*/  @!P0 BRA `(.L_x_1547) ;  /* 0x0000000000208947 */ /* 0x002fea0003800000 */
[----:B------:R-:W-:Y:S02]  /*1b60*/  MOV R6, R4 ;  /* 0x0000000400067202 */ /* 0x000fe40000000f00 */
[----:B------:R-:W-:-:S07]  /*1b70*/  PRMT R7, R9, 0x5410, R10 ;  /* 0x0000541009077816 */ /* 0x000fce000000000a */
.L_x_1548:
[----:B------:R-:W1:Y:S02]  /*1b80*/  LDS R4, [R6+-0x2] ;  /* 0xfffffe0006047984 */ /* 0x000e640000000800 */
[----:B-1----:R-:W-:-:S10]  /*1b90*/  HFMA2.MMA.BF16_V2 R5, R4, 1, 1, R7 ;  /* 0x3f803f8004057835 */ /* 0x002fd40000200007 */
[----:B------:R-:W1:Y:S02]  /*1ba0*/  ATOMS.CAST.SPIN R5, [R6+-0x2], R4, R5 ;  /* 0xfffffe040605738d */ /* 0x000e640001800005 */
[----:B-1----:R-:W-:-:S13]  /*1bb0*/  ISETP.EQ.U32.AND P0, PT, R5, 0x1, PT ;  /* 0x000000010500780c */ /* 0x002fda0003f02070 */
[----:B------:R-:W-:Y:S05]  /*1bc0*/  @!P0 BRA `(.L_x_1548) ;  /* 0xfffffffc00ec8947 */ /* 0x000fea000383ffff */
[----:B------:R-:W-:Y:S05]  /*1bd0*/  BRA `(.L_x_1546) ;  /* 0x00000000000c7947 */ /* 0x000fea0003800000 */
.L_x_1547:
[----:B------:R-:W2:Y:S02]  /*1be0*/  LD.E R6, desc[UR8][R4.64+-0x2] ;  /* 0xfffffe0804067980 */ /* 0x000ea4000c101900 */
[----:B--2---:R-:W-:-:S05]  /*1bf0*/  IMAD.IADD R7, R7, 0x1, R6 ;  /* 0x0000000107077824 */ /* 0x004fca00078e0206 */
[----:B------:R1:W-:Y:S02]  /*1c00*/  ST.E desc[UR8][R4.64+-0x2], R7 ;  /* 0xfffffe0704007985 */ /* 0x0003e4000c101908 */
.L_x_1546:
[----:B------:R-:W-:Y:S05]  /*1c10*/  BSYNC B1 ;  /* 0x0000000000017941 */ /* 0x000fea0003800000 */
.L_x_1542:
[----:B------:R-:W-:Y:S05]  /*1c20*/  BRA `(.L_x_1549) ;  /* 0x0000000000447947 */ /* 0x000fea0003800000 */
.L_x_1541:
[----:B------:R-:W1:Y:S02]  /*1c30*/  I2F.BF16.RZ R9, RZ ;  /* 0x000000ff00097306 */ /* 0x000e64000020e400 */
[----:B-1----:R-:W-:-:S05]  /*1c40*/  PRMT R7, R10, 0x5410, R9 ;  /* 0x000054100a077816 */ /* 0x002fca0000000009 */
[----:B------:R1:W-:Y:S02]  /*1c50*/  ATOM.E.ADD.BF16x2.RN.STRONG.GPU P0, RZ, desc[UR8][R4.64], R7 ;  /* 0x0000000704ff79a2 */ /* 0x0003e4000810e7c8 */
[----:B-1----:R-:W-:Y:S05]  /*1c60*/  @P0 BRA `(.L_x_1549) ;  /* 0x0000000000340947 */ /* 0x002fea0003800000 */
[----:B------:R-:W1:Y:S02]  /*1c70*/  QSPC.E.S P0, RZ, [R4] ;  /* 0x0000000004ff73aa */ /* 0x000e640000000500 */
[----:B-1----:R-:W-:Y:S05]  /*1c80*/  @!P0 BRA `(.L_x_1550) ;  /* 0x0000000000208947 */ /* 0x002fea0003800000 */
[----:B------:R-:W-:Y:S02]  /*1c90*/  MOV R6, R4 ;  /* 0x0000000400067202 */ /* 0x000fe40000000f00 */
[----:B------:R-:W-:-:S07]  /*1ca0*/  PRMT R7, R10, 0x5410, R9 ;  /* 0x000054100a077816 */ /* 0x000fce0000000009 */
.L_x_1551:
[----:B------:R-:W1:Y:S02]  /*1cb0*/  LDS R4, [R6] ;  /* 0x0000000006047984 */ /* 0x000e640000000800 */
[----:B-1----:R-:W-:-:S06]  /*1cc0*/  HADD2.BF16_V2 R5, R4, R7 ;  /* 0x0000000704057230 */ /* 0x002fcc0000200000 */
[----:B------:R-:W1:Y:S02]  /*1cd0*/  ATOMS.CAST.SPIN R5, [R6], R4, R5 ;  /* 0x000000040605738d */ /* 0x000e640001800005 */
[----:B-1----:R-:W-:-:S13]  /*1ce0*/  ISETP.EQ.U32.AND P0, PT, R5, 0x1, PT ;  /* 0x000000010500780c */ /* 0x002fda0003f02070 */
[----:B------:R-:W-:Y:S05]  /*1cf0*/  @!P0 BRA `(.L_x_1551) ;  /* 0xfffffffc00ec8947 */ /* 0x000fea000383ffff */
[----:B------:R-:W-:Y:S05]  /*1d00*/  BRA `(.L_x_1549) ;  /* 0x00000000000c7947 */ /* 0x000fea0003800000 */
.L_x_1550:
[----:B------:R-:W2:Y:S02]  /*1d10*/  LD.E R6, desc[UR8][R4.64] ;  /* 0x0000000804067980 */ /* 0x000ea4000c101900 */
[----:B--2---:R-:W-:-:S05]  /*1d20*/  IMAD.IADD R7, R7, 0x1, R6 ;  /* 0x0000000107077824 */ /* 0x004fca00078e0206 */
[----:B------:R1:W-:Y:S02]  /*1d30*/  ST.E desc[UR8][R4.64], R7 ;  /* 0x0000000704007985 */ /* 0x0003e4000c101908 */
.L_x_1549:
[----:B------:R-:W-:Y:S05]  /*1d40*/  BSYNC B0 ;  /* 0x0000000000007941 */ /* 0x000fea0003800000 */
.L_x_1540:
[----:B------:R-:W-:Y:S02]  /*1d50*/  ULDC UR4, c[0x0][0xc] ;  /* 0x0000030000047ab9 */ /* 0x000fe40000000800 */
[----:B-1----:R-:W-:-:S05]  /*1d60*/  IMAD R5, R0, UR4, RZ ;  /* 0x0000000400057c24 */ /* 0x002fca000f8e02ff */
[----:B------:R-:W-:-:S05]  /*1d70*/  IADD3 R2, P0, R5, R2, RZ ;  /* 0x0000000205027210 */ /* 0x000fca0007f1e0ff */
[----:B------:R-:W-:Y:S01]  /*1d80*/  IMAD.X R3, RZ, RZ, R3, P0 ;  /* 0x000000ffff037224 */ /* 0x000fe200000e0603 */
[----:B------:R-:W-:-:S04]  /*1d90*/  ISETP.GE.U32.AND P0, PT, R2, UR6, PT ;  /* 0x0000000602007c0c */ /* 0x000fc8000bf06070 */
[----:B------:R-:W-:-:S13]  /*1da0*/  ISETP.GE.U32.AND.EX P0, PT, R3, UR5, PT, P0 ;  /* 0x0000000503007c0c */ /* 0x000fda000bf06100 */
[----:B------:R-:W-:Y:S05]  /*1db0*/  @!P0 BRA `(.L_x_1552) ;  /* 0xffffffe000ec8947 */ /* 0x000fea000383ffff */
[----:B------:R-:W-:Y:S05]  /*1dc0*/  EXIT ;  /* 0x000000000000794d */ /* 0x000fea0003800000 */
        .weak           $__internal_20_$__cuda_sm20_div_u64
        .type           $__internal_20_$__cuda_sm20_div_u64,@function
        .size           $__internal_20_$__cuda_sm20_div_u64,(.L_x_1802 - $__internal_20_$__cuda_sm20_div_u64)
$__internal_20_$__cuda_sm20_div_u64:
[----:B------:R-:W-:Y:S02]  /*1dd0*/  IMAD.MOV.U32 R16, RZ, RZ, R10 ;  /* 0x000000ffff107224 */ /* 0x000fe400078e000a */
[----:B------:R-:W-:-:S04]  /*1de0*/  IMAD.MOV.U32 R17, RZ, RZ, R7 ;  /* 0x000000ffff117224 */ /* 0x000fc800078e0007 */
[----:B------:R-:W0:Y:S08]  /*1df0*/  I2F.U64.RP R16, R16 ;  /* 0x0000001000107312 */ /* 0x000e300000309000 */
[----:B0-----:R-:W0:Y:S02]  /*1e00*/  MUFU.RCP R12, R16 ;  /* 0x00000010000c7308 */ /* 0x001e240000001000 */
[----:B0-----:R-:W-:-:S06]  /*1e10*/  VIADD R12, R12, 0x1ffffffe ;  /* 0x1ffffffe0c0c7836 */ /* 0x001fcc0000000000 */
[----:B------:R-:W0:Y:S02]  /*1e20*/  F2I.U64.TRUNC R12, R12 ;  /* 0x0000000c000c7311 */ /* 0x000e24000020d800 */
[----:B0-----:R-:W-:-:S04]  /*1e30*/  IMAD.WIDE.U32 R14, R12, R10, RZ ;  /* 0x0000000a0c0e7225 */ /* 0x001fc800078e00ff */
[----:B------:R-:W-:Y:S01]  /*1e40*/  IMAD R15, R12, R7, R15 ;  /* 0x000000070c0f7224 */ /* 0x000fe200078e020f */
[----:B------:R-:W-:-:S03]  /*1e50*/  IADD3 R19, P0, RZ, -R14, RZ ;  /* 0x8000000eff137210 */ /* 0x000fc60007f1e0ff */
[----:B------:R-:W-:Y:S02]  /*1e60*/  IMAD R15, R13, R10, R15 ;  /* 0x0000000a0d0f7224 */ /* 0x000fe400078e020f */
[----:B------:R-:W-:-:S04]  /*1e70*/  IMAD.HI.U32 R14, R12, R19, RZ ;  /* 0x000000130c0e7227 */ /* 0x000fc800078e00ff */
[----:B------:R-:W-:Y:S02]  /*1e80*/  IMAD.X R21, RZ, RZ, ~R15, P0 ;  /* 0x000000ffff157224 */ /* 0x000fe400000e0e0f */
[----:B------:R-:W-:Y:S02]  /*1e90*/  IMAD.MOV.U32 R15, RZ, RZ, R12 ;  /* 0x000000ffff0f7224 */ /* 0x000fe400078e000c */
[-C--:B------:R-:W-:Y:S02]  /*1ea0*/  IMAD R17, R13, R21.reuse, RZ ;  /* 0x000000150d117224 */ /* 0x080fe400078e02ff */
[----:B------:R-:W-:-:S04]  /*1eb0*/  IMAD.WIDE.U32 R14, P0, R12, R21, R14 ;  /* 0x000000150c0e7225 */ /* 0x000fc8000780000e */
[----:B------:R-:W-:-:S04]  /*1ec0*/  IMAD.HI.U32 R21, R13, R21, RZ ;  /* 0x000000150d157227 */ /* 0x000fc800078e00ff */
[----:B------:R-:W-:-:S05]  /*1ed0*/  IMAD.HI.U32 R14, P1, R13, R19, R14 ;  /* 0x000000130d0e7227 */ /* 0x000fca000782000e */
[----:B------:R-:W-:Y:S01]  /*1ee0*/  IADD3 R15, P2, R17, R14, RZ ;  /* 0x0000000e110f7210 */ /* 0x000fe20007f5e0ff */
[----:B------:R-:W-:-:S04]  /*1ef0*/  IMAD.X R14, R21, 0x1, R13, P0 ;  /* 0x00000001150e7824 */ /* 0x000fc800000e060d */
[----:B------:R-:W-:Y:S01]  /*1f00*/  IMAD.WIDE.U32 R12, R15, R10, RZ ;  /* 0x0000000a0f0c7225 */ /* 0x000fe200078e00ff */
[----:B------:R-:W-:-:S03]  /*1f10*/  IADD3.X R17, RZ, RZ, R14, P2, P1 ;  /* 0x000000ffff117210 */ /* 0x000fc600017e240e */
[----:B------:R-:W-:Y:S01]  /*1f20*/  IMAD R13, R15, R7, R13 ;  /* 0x000000070f0d7224 */ /* 0x000fe200078e020d */
[----:B------:R-:W-:-:S03]  /*1f30*/  IADD3 R19, P0, RZ, -R12, RZ ;  /* 0x8000000cff137210 */ /* 0x000fc60007f1e0ff */
[----:B------:R-:W-:Y:S02]  /*1f40*/  IMAD R13, R17, R10, R13 ;  /* 0x0000000a110d7224 */ /* 0x000fe400078e020d */
[----:B------:R-:W-:-:S04]  /*1f50*/  IMAD.HI.U32 R14, R15, R19, RZ ;  /* 0x000000130f0e7227 */ /* 0x000fc800078e00ff */
[----:B------:R-:W-:-:S04]  /*1f60*/  IMAD.X R12, RZ, RZ, ~R13, P0 ;  /* 0x000000ffff0c7224 */ /* 0x000fc800000e0e0d */
[----:B------:R-:W-:-:S04]  /*1f70*/  IMAD.WIDE.U32 R14, P0, R15, R12, R14 ;  /* 0x0000000c0f0e7225 */ /* 0x000fc8000780000e */
[C---:B------:R-:W-:Y:S02]  /*1f80*/  IMAD R13, R17.reuse, R12, RZ ;  /* 0x0000000c110d7224 */ /* 0x040fe400078e02ff */
[----:B------:R-:W-:-:S04]  /*1f90*/  IMAD.HI.U32 R14, P1, R17, R19, R14 ;  /* 0x00000013110e7227 */ /* 0x000fc8000782000e */
[----:B------:R-:W-:Y:S01]  /*1fa0*/  IMAD.HI.U32 R12, R17, R12, RZ ;  /* 0x0000000c110c7227 */ /* 0x000fe200078e00ff */
[----:B------:R-:W-:-:S03]  /*1fb0*/  IADD3 R14, P2, R13, R14, RZ ;  /* 0x0000000e0d0e7210 */ /* 0x000fc60007f5e0ff */
[----:B------:R-:W-:Y:S02]  /*1fc0*/  IMAD.X R17, R12, 0x1, R17, P0 ;  /* 0x000000010c117824 */ /* 0x000fe400000e0611 */
[----:B------:R-:W-:-:S03]  /*1fd0*/  IMAD.HI.U32 R12, R14, R11, RZ ;  /* 0x0000000b0e0c7227 */ /* 0x000fc600078e00ff */
[----:B------:R-:W-:Y:S01]  /*1fe0*/  IADD3.X R16, RZ, RZ, R17, P2, P1 ;  /* 0x000000ffff107210 */ /* 0x000fe200017e2411 */
[----:B------:R-:W-:Y:S02]  /*1ff0*/  IMAD.MOV.U32 R13, RZ, RZ, RZ ;  /* 0x000000ffff0d7224 */ /* 0x000fe400078e00ff */
[----:B------:R-:W-:-:S04]  /*2000*/  IMAD.WIDE.U32 R12, R14, R9, R12 ;  /* 0x000000090e0c7225 */ /* 0x000fc800078e000c */
[C---:B------:R-:W-:Y:S02]  /*2010*/  IMAD R15, R16.reuse, R9, RZ ;  /* 0x00000009100f7224 */ /* 0x040fe400078e02ff */
[----:B------:R-:W-:-:S04]  /*2020*/  IMAD.HI.U32 R12, P0, R16, R11, R12 ;  /* 0x0000000b100c7227 */ /* 0x000fc8000780000c */
[----:B------:R-:W-:Y:S01]  /*2030*/  IMAD.HI.U32 R14, R16, R9, RZ ;  /* 0x00000009100e7227 */ /* 0x000fe200078e00ff */
[----:B------:R-:W-:-:S03]  /*2040*/  IADD3 R15, P1, R15, R12, RZ ;  /* 0x0000000c0f0f7210 */ /* 0x000fc60007f3e0ff */
[----:B------:R-:W-:Y:S02]  /*2050*/  IMAD.X R14, RZ, RZ, R14, P0 ;  /* 0x000000ffff0e7224 */ /* 0x000fe400000e060e */
[----:B------:R-:W-:-:S04]  /*2060*/  IMAD.WIDE.U32 R12, R15, R10, RZ ;  /* 0x0000000a0f0c7225 */ /* 0x000fc800078e00ff */
[----:B------:R-:W-:Y:S01]  /*2070*/  IMAD.X R17, RZ, RZ, R14, P1 ;  /* 0x000000ffff117224 */ /* 0x000fe200008e060e */
[----:B------:R-:W-:Y:S01]  /*2080*/  IADD3 R11, P1, -R12, R11, RZ ;  /* 0x0000000b0c0b7210 */ /* 0x000fe20007f3e1ff */
[----:B------:R-:W-:-:S03]  /*2090*/  IMAD R13, R15, R7, R13 ;  /* 0x000000070f0d7224 */ /* 0x000fc600078e020d */
[-C--:B------:R-:W-:Y:S01]  /*20a0*/  ISETP.GE.U32.AND P0, PT, R11, R10.reuse, PT ;  /* 0x0000000a0b00720c */ /* 0x080fe20003f06070 */
[----:B------:R-:W-:-:S04]  /*20b0*/  IMAD R12, R17, R10, R13 ;  /* 0x0000000a110c7224 */ /* 0x000fc800078e020d */
[----:B------:R-:W-:Y:S01]  /*20c0*/  IMAD.X R18, R9, 0x1, ~R12, P1 ;  /* 0x0000000109127824 */ /* 0x000fe200008e0e0c */
[----:B------:R-:W-:Y:S02]  /*20d0*/  IADD3 R9, P1, -R10, R11, RZ ;  /* 0x0000000b0a097210 */ /* 0x000fe40007f3e1ff */
[----:B------:R-:W-:Y:S02]  /*20e0*/  IADD3 R12, P2, R15, 0x1, RZ ;  /* 0x000000010f0c7810 */ /* 0x000fe40007f5e0ff */
[C---:B------:R-:W-:Y:S01]  /*20f0*/  ISETP.GE.U32.AND.EX P0, PT, R18.reuse, R7, PT, P0 ;  /* 0x000000071200720c */ /* 0x040fe20003f06100 */
[----:B------:R-:W-:Y:S01]  /*2100*/  IMAD.X R16, R18, 0x1, ~R7, P1 ;  /* 0x0000000112107824 */ /* 0x000fe200008e0e07 */
[----:B------:R-:W-:Y:S01]  /*2110*/  ISETP.NE.U32.AND P1, PT, R10, RZ, PT ;  /* 0x000000ff0a00720c */ /* 0x000fe20003f25070 */
[----:B------:R-:W-:Y:S01]  /*2120*/  IMAD.X R14, RZ, RZ, R17, P2 ;  /* 0x000000ffff0e7224 */ /* 0x000fe200010e0611 */
[----:B------:R-:W-:Y:S02]  /*2130*/  SEL R9, R9, R11, P0 ;  /* 0x0000000b09097207 */ /* 0x000fe40000000000 */
[----:B------:R-:W-:-:S02]  /*2140*/  SEL R12, R12, R15, P0 ;  /* 0x0000000f0c0c7207 */ /* 0x000fc40000000000 */
[----:B------:R-:W-:Y:S02]  /*2150*/  SEL R16, R16, R18, P0 ;  /* 0x0000001210107207 */ /* 0x000fe40000000000 */
[----:B------:R-:W-:Y:S02]  /*2160*/  SEL R14, R14, R17, P0 ;  /* 0x000000110e0e7207 */ /* 0x000fe40000000000 */
[----:B------:R-:W-:Y:S02]  /*2170*/  ISETP.GE.U32.AND P0, PT, R9, R10, PT ;  /* 0x0000000a0900720c */ /* 0x000fe40003f06070 */
[----:B------:R-:W-:Y:S02]  /*2180*/  IADD3 R9, P2, R12, 0x1, RZ ;  /* 0x000000010c097810 */ /* 0x000fe40007f5e0ff */
[----:B------:R-:W-:Y:S02]  /*2190*/  ISETP.GE.U32.AND.EX P0, PT, R16, R7, PT, P0 ;  /* 0x000000071000720c */ /* 0x000fe40003f06100 */
[----:B------:R-:W-:Y:S01]  /*21a0*/  ISETP.NE.AND.EX P1, PT, R7, RZ, PT, P1 ;  /* 0x000000ff0700720c */ /* 0x000fe20003f25310 */
[----:B------:R-:W-:Y:S01]  /*21b0*/  IMAD.X R11, RZ, RZ, R14, P2 ;  /* 0x000000ffff0b7224 */ /* 0x000fe200010e060e */
[----:B------:R-:W-:Y:S01]  /*21c0*/  SEL R10, R9, R12, P0 ;  /* 0x0000000c090a7207 */ /* 0x000fe20000000000 */
[----:B------:R-:W-:-:S03]  /*21d0*/  IMAD.MOV.U32 R7, RZ, RZ, 0x0 ;  /* 0x00000000ff077424 */ /* 0x000fc600078e00ff */
[----:B------:R-:W-:Y:S02]  /*21e0*/  SEL R11, R11, R14, P0 ;  /* 0x0000000e0b0b7207 */ /* 0x000fe40000000000 */
[----:B------:R-:W-:Y:S02]  /*21f0*/  SEL R10, R10, 0xffffffff, P1 ;  /* 0xffffffff0a0a7807 */ /* 0x000fe40000800000 */
[----:B------:R-:W-:Y:S01]  /*2200*/  SEL R11, R11, 0xffffffff, P1 ;  /* 0xffffffff0b0b7807 */ /* 0x000fe20000800000 */
[----:B------:R-:W-:Y:S06]  /*2210*/  RET.REL.NODEC R6 `(_ZN2at6native54_GLOBAL__N__aa9a477a_21_UpSampleBilinear2d_cu_607db5e338upsample_bilinear2d_backward_out_frameIN3c108BFloat16EfEEvmiiiiT0_S5_bPT_PKS6_) ;  /* 0xffffffdc06787950 */ /* 0x000fec0003c3ffff */
.L_x_1553:
        /* <DEDUP_REMOVED lines=14> */
.L_x_1802:


//--------------------- .text._ZN2at6native54_GLOBAL__N__aa9a477a_21_UpSampleBilinear2d_cu_607db5e343upsample_bilinear2d_backward_nhwc_out_frameIN3c108BFloat16EfEEviiiiT0_S5_bPT_PKS6_imm --------------------------
	.section	.text._ZN2at6native54_GLOBAL__N__aa9a477a_21_UpSampleBilinear2d_cu_607db5e343upsample_bilinear2d_backward_nhwc_out_frameIN3c108BFloat16EfEEviiiiT0_S5_bPT_PKS6_imm,"ax",@progbits
	.align	128
.text._ZN2at6native54_GLOBAL__N__aa9a477a_21_UpSampleBilinear2d_cu_607db5e343upsample_bilinear2d_backward_nhwc_out_frameIN3c108BFloat16EfEEviiiiT0_S5_bPT_PKS6_imm:
        .type           _ZN2at6native54_GLOBAL__N__aa9a477a_21_UpSampleBilinear2d_cu_607db5e343upsample_bilinear2d_backward_nhwc_out_frameIN3c108BFloat16EfEEviiiiT0_S5_bPT_PKS6_imm,@function
        .size           _ZN2at6native54_GLOBAL__N__aa9a477a_21_UpSampleBilinear2d_cu_607db5e343upsample_bilinear2d_backward_nhwc_out_frameIN3c108BFloat16EfEEviiiiT0_S5_bPT_PKS6_imm,(.L_x_1804 - _ZN2at6native54_GLOBAL__N__aa9a477a_21_UpSampleBilinear2d_cu_607db5e343upsample_bilinear2d_backward_nhwc_out_frameIN3c108BFloat16EfEEviiiiT0_S5_bPT_PKS6_imm)
        .other          _ZN2at6native54_GLOBAL__N__aa9a477a_21_UpSampleBilinear2d_cu_607db5e343upsample_bilinear2d_backward_nhwc_out_frameIN3c108BFloat16EfEEviiiiT0_S5_bPT_PKS6_imm,@"STO_CUDA_ENTRY STV_DEFAULT"
_ZN2at6native54_GLOBAL__N__aa9a477a_21_UpSampleBilinear2d_cu_607db5e343upsample_bilinear2d_backward_nhwc_out_frameIN3c108BFloat16EfEEviiiiT0_S5_bPT_PKS6_imm:
[----:B------:R-:W-:Y:S01]  /*0000*/  LDC R1, c[0x0][0x28] ;  /* 0x00000a00ff017b82 */ /* 0x000fe20000000800 */
[----:B------:R-:W0:Y:S07]  /*0010*/  S2R R3, SR_TID.X ;  /* 0x0000000000037919 */ /* 0x000e2e0000002100 */
[----:B------:R-:W0:Y:S08]  /*0020*/  S2UR UR4, SR_CTAID.X ;  /* 0x00000000000479c3 */ /* 0x000e300000002500 */
[----:B------:R-:W0:Y:S02]  /*0030*/  LDC R6, c[0x0][RZ] ;  /* 0x00000000ff067b82 */ /* 0x000e240000000800 */
[----:B0-----:R-:W-:Y:S01]  /*0040*/  IMAD R6, R6, UR4, R3 ;  /* 0x0000000406067c24 */ /* 0x001fe2000f8e0203 */
[----:B------:R-:W-:-:S04]  /*0050*/  ULDC.64 UR4, c[0x0][0x248] ;  /* 0x0000920000047ab9 */ /* 0x000fc80000000a00 */
[----:B------:R-:W-:Y:S02]  /*0060*/  ISETP.GE.U32.AND P0, PT, R6, UR4, PT ;  /* 0x0000000406007c0c */ /* 0x000fe4000bf06070 */
[----:B------:R-:W-:-:S04]  /*0070*/  SHF.R.S32.HI R3, RZ, 0x1f, R6 ;  /* 0x0000001fff037819 */ /* 0x000fc80000011406 */
[----:B------:R-:W-:-:S13]  /*0080*/  ISETP.GE.U32.AND.EX P0, PT, R3, UR5, PT, P0 ;  /* 0x0000000503007c0c */ /* 0x000fda000bf06100 */
[----:B------:R-:W-:Y:S05]  /*0090*/  @P0 EXIT ;  /* 0x000000000000094d */ /* 0x000fea0003800000 */
[----:B------:R-:W0:Y:S01]  /*00a0*/  LDC R11, c[0x0][0x240] ;  /* 0x00009000ff0b7b82 */ /* 0x000e220000000800 */
[----:B------:R-:W-:Y:S01]  /*00b0*/  ULDC.64 UR4, c[0x0][0x238] ;  /* 0x00008e0000047ab9 */ /* 0x000fe20000000a00 */
[----:B------:R-:W-:Y:S01]  /*00c0*/  ULDC.64 UR8, c[0x0][0x208] ;  /* 0x0000820000087ab9 */ /* 0x000fe20000000a00 */
[C---:B------:R-:W-:Y:S01]  /*00d0*/  LEA R2, P0, R6.reuse, UR4, 0x1 ;  /* 0x0000000406027c11 */ /* 0x040fe2000f8008ff */
[----:B------:R-:W-:Y:S01]  /*00e0*/  ULDC.U8 UR4, c[0x0][0x228] ;  /* 0x00008a0000047ab9 */ /* 0x000fe20000000000 */
[----:B------:R-:W-:Y:S01]  /*00f0*/  ULDC.64 UR10, c[0x0][0x210] ;  /* 0x00008400000a7ab9 */ /* 0x000fe20000000a00 */
[----:B------:R-:W-:Y:S01]  /*0100*/  ULDC.64 UR12, c[0x0][0x230] ;  /* 0x00008c00000c7ab9 */ /* 0x000fe20000000a00 */
[----:B------:R-:W-:Y:S01]  /*0110*/  LEA.HI.X R3, R6, UR5, R3, 0x1, P0 ;  /* 0x0000000506037c11 */ /* 0x000fe200080f0c03 */
[----:B------:R-:W1:Y:S05]  /*0120*/  LDC R4, c[0x0][0x21c] ;  /* 0x00008700ff047b82 */ /* 0x000e6a0000000800 */
[----:B------:R2:W3:Y:S03]  /*0130*/  LDG.E.U16.CONSTANT R3, desc[UR8][R2.64] ;  /* 0x0000000802037981 */ /* 0x0004e6000c1e9500 */
[----:B------:R-:W4:Y:S01]  /*0140*/  LDC R21, c[0x0][0x220] ;  /* 0x00008800ff157b82 */ /* 0x000f220000000800 */
[----:B0-----:R-:W-:-:S04]  /*0150*/  IABS R0, R11 ;  /* 0x0000000b00007213 */ /* 0x001fc80000000000 */
[----:B------:R-:W0:Y:S08]  /*0160*/  I2F.RP R5, R0 ;  /* 0x0000000000057306 */ /* 0x000e300000209400 */
[----:B0-----:R-:W0:Y:S02]  /*0170*/  MUFU.RCP R5, R5 ;  /* 0x0000000500057308 */ /* 0x001e240000001000 */
[----:B0-----:R-:W-:-:S06]  /*0180*/  VIADD R8, R5, 0xffffffe ;  /* 0x0ffffffe05087836 */ /* 0x001fcc0000000000 */
[----:B------:R0:W5:Y:S01]  /*0190*/  F2I.FTZ.U32.TRUNC.NTZ R9, R8 ;  /* 0x0000000800097305 */ /* 0x000162000021f000 */
[----:B-1----:R-:W-:Y:S01]  /*01a0*/  IABS R10, R4 ;  /* 0x00000004000a7213 */ /* 0x002fe20000000000 */
[----:B0-----:R-:W-:Y:S02]  /*01b0*/  IMAD.MOV.U32 R8, RZ, RZ, RZ ;  /* 0x000000ffff087224 */ /* 0x001fe400078e00ff */
[----:B-----5:R-:W-:-:S04]  /*01c0*/  IMAD.MOV R7, RZ, RZ, -R9 ;  /* 0x000000ffff077224 */ /* 0x020fc800078e0a09 */
[----:B------:R-:W-:Y:S01]  /*01d0*/  IMAD R5, R7, R0, RZ ;  /* 0x0000000007057224 */ /* 0x000fe200078e02ff */
[----:B------:R-:W-:-:S03]  /*01e0*/  IABS R7, R6 ;  /* 0x0000000600077213 */ /* 0x000fc60000000000 */
[----:B------:R-:W-:-:S04]  /*01f0*/  IMAD.HI.U32 R9, R9, R5, R8 ;  /* 0x0000000509097227 */ /* 0x000fc800078e0008 */
[----:B------:R-:W-:Y:S02]  /*0200*/  IMAD.MOV.U32 R8, RZ, RZ, R10 ;  /* 0x000000ffff087224 */ /* 0x000fe400078e000a */
[----:B--2---:R-:W-:Y:S02]  /*0210*/  IMAD.HI.U32 R2, R9, R7, RZ ;  /* 0x0000000709027227 */ /* 0x004fe400078e00ff */
[----:B------:R-:W0:Y:S01]  /*0220*/  I2F.RP R10, R8 ;  /* 0x00000008000a7306 */ /* 0x000e220000209400 */
[----:B------:R-:W1:Y:S01]  /*0230*/  LDC R9, c[0x0][0x218] ;  /* 0x00008600ff097b82 */ /* 0x000e620000000800 */
[----:B------:R-:W-:-:S04]  /*0240*/  IMAD.MOV R5, RZ, RZ, -R2 ;  /* 0x000000ffff057224 */ /* 0x000fc800078e0a02 */
[----:B------:R-:W-:-:S05]  /*0250*/  IMAD R7, R0, R5, R7 ;  /* 0x0000000500077224 */ /* 0x000fca00078e0207 */
[----:B------:R-:W-:Y:S01]  /*0260*/  ISETP.GT.U32.AND P1, PT, R0, R7, PT ;  /* 0x000000070000720c */ /* 0x000fe20003f24070 */
[----:B0-----:R-:W0:-:S12]  /*0270*/  MUFU.RCP R10, R10 ;  /* 0x0000000a000a7308 */ /* 0x001e180000001000 */
[----:B------:R-:W-:Y:S01]  /*0280*/  @!P1 IMAD.IADD R7, R7, 0x1, -R0 ;  /* 0x0000000107079824 */ /* 0x000fe200078e0a00 */
[----:B------:R-:W-:-:S04]  /*0290*/  LOP3.LUT R5, R6, R11, RZ, 0x3c, !PT ;  /* 0x0000000b06057212 */ /* 0x000fc800078e3cff */
[----:B------:R-:W-:Y:S01]  /*02a0*/  ISETP.GE.U32.AND P0, PT, R7, R0, PT ;  /* 0x000000000700720c */ /* 0x000fe20003f06070 */
[----:B0-----:R-:W-:Y:S01]  /*02b0*/  VIADD R14, R10, 0xffffffe ;  /* 0x0ffffffe0a0e7836 */ /* 0x001fe20000000000 */
[----:B------:R-:W-:Y:S01]  /*02c0*/  ISETP.GE.AND P2, PT, R5, RZ, PT ;  /* 0x000000ff0500720c */ /* 0x000fe20003f46270 */
[----:B------:R-:W-:Y:S02]  /*02d0*/  @!P1 VIADD R2, R2, 0x1 ;  /* 0x0000000102029836 */ /* 0x000fe40000000000 */
[----:B------:R-:W0:Y:S08]  /*02e0*/  F2I.FTZ.U32.TRUNC.NTZ R15, R14 ;  /* 0x0000000e000f7305 */ /* 0x000e30000021f000 */
[----:B------:R-:W-:-:S04]  /*02f0*/  @P0 VIADD R2, R2, 0x1 ;  /* 0x0000000102020836 */ /* 0x000fc80000000000 */
[----:B------:R-:W-:Y:S01]  /*0300*/  IMAD.MOV.U32 R13, RZ, RZ, R2 ;  /* 0x000000ffff0d7224 */ /* 0x000fe200078e0002 */
[----:B------:R-:W-:Y:S02]  /*0310*/  ISETP.NE.AND P0, PT, R11, RZ, PT ;  /* 0x000000ff0b00720c */ /* 0x000fe40003f05270 */
[----:B------:R-:W-:Y:S01]  /*0320*/  LOP3.LUT R2, RZ, R11, RZ, 0x33, !PT ;  /* 0x0000000bff027212 */ /* 0x000fe200078e33ff */
[----:B------:R-:W-:Y:S02]  /*0330*/  @!P2 IMAD.MOV R13, RZ, RZ, -R13 ;  /* 0x000000ffff0da224 */ /* 0x000fe400078e0a0d */
[----:B0-----:R-:W-:-:S03]  /*0340*/  IMAD.MOV R5, RZ, RZ, -R15 ;  /* 0x000000ffff057224 */ /* 0x001fc600078e0a0f */
[----:B------:R-:W-:Y:S01]  /*0350*/  SEL R13, R2, R13, !P0 ;  /* 0x0000000d020d7207 */ /* 0x000fe20004000000 */
[----:B------:R-:W-:Y:S02]  /*0360*/  IMAD R5, R5, R8, RZ ;  /* 0x0000000805057224 */ /* 0x000fe400078e02ff */
[----:B------:R-:W-:Y:S01]  /*0370*/  IMAD.MOV.U32 R14, RZ, RZ, RZ ;  /* 0x000000ffff0e7224 */ /* 0x000fe200078e00ff */
[----:B------:R-:W-:-:S03]  /*0380*/  IABS R12, R13 ;  /* 0x0000000d000c7213 */ /* 0x000fc60000000000 */
[----:B------:R-:W-:Y:S01]  /*0390*/  IMAD.HI.U32 R14, R15, R5, R14 ;  /* 0x000000050f0e7227 */ /* 0x000fe200078e000e */
[----:B-1----:R-:W-:-:S03]  /*03a0*/  IABS R10, R9 ;  /* 0x00000009000a7213 */ /* 0x002fc60000000000 */
[----:B------:R-:W-:Y:S01]  /*03b0*/  IMAD.MOV.U32 R15, RZ, RZ, R12 ;  /* 0x000000ffff0f7224 */ /* 0x000fe200078e000c */
[----:B------:R-:W0:Y:S03]  /*03c0*/  I2F.RP R16, R10 ;  /* 0x0000000a00107306 */ /* 0x000e260000209400 */
[----:B------:R-:W-:-:S04]  /*03d0*/  IMAD.HI.U32 R14, R14, R15, RZ ;  /* 0x0000000f0e0e7227 */ /* 0x000fc800078e00ff */
[----:B------:R-:W-:-:S04]  /*03e0*/  IMAD.MOV R5, RZ, RZ, -R14 ;  /* 0x000000ffff057224 */ /* 0x000fc800078e0a0e */
[----:B------:R-:W-:-:S05]  /*03f0*/  IMAD R15, R8, R5, R15 ;  /* 0x00000005080f7224 */ /* 0x000fca00078e020f */
[----:B------:R-:W-:Y:S01]  /*0400*/  ISETP.GT.U32.AND P2, PT, R8, R15, PT ;  /* 0x0000000f0800720c */ /* 0x000fe20003f44070 */
[----:B0-----:R-:W0:Y:S01]  /*0410*/  MUFU.RCP R16, R16 ;  /* 0x0000001000107308 */ /* 0x001e220000001000 */
[----:B------:R-:W-:-:S11]  /*0420*/  LOP3.LUT R12, R13, R4, RZ, 0x3c, !PT ;  /* 0x000000040d0c7212 */ /* 0x000fd600078e3cff */
[----:B------:R-:W-:-:S05]  /*0430*/  @!P2 IMAD.IADD R15, R15, 0x1, -R8 ;  /* 0x000000010f0fa824 */ /* 0x000fca00078e0a08 */
[----:B------:R-:W-:Y:S01]  /*0440*/  ISETP.GE.U32.AND P1, PT, R15, R8, PT ;  /* 0x000000080f00720c */ /* 0x000fe20003f26070 */
[----:B0-----:R-:W-:Y:S01]  /*0450*/  VIADD R5, R16, 0xffffffe ;  /* 0x0ffffffe10057836 */ /* 0x001fe20000000000 */
[----:B------:R-:W-:Y:S01]  /*0460*/  ISETP.GE.AND P3, PT, R12, RZ, PT ;  /* 0x000000ff0c00720c */ /* 0x000fe20003f66270 */
[----:B------:R-:W-:-:S04]  /*0470*/  @!P2 VIADD R14, R14, 0x1 ;  /* 0x000000010e0ea836 */ /* 0x000fc80000000000 */
[----:B------:R-:W0:Y:S06]  /*0480*/  F2I.FTZ.U32.TRUNC.NTZ R5, R5 ;  /* 0x0000000500057305 */ /* 0x000e2c000021f000 */
[----:B------:R-:W-:-:S04]  /*0490*/  @P1 VIADD R14, R14, 0x1 ;  /* 0x000000010e0e1836 */ /* 0x000fc80000000000 */
[----:B------:R-:W-:Y:S01]  /*04a0*/  IMAD.MOV.U32 R17, RZ, RZ, R14 ;  /* 0x000000ffff117224 */ /* 0x000fe200078e000e */
[----:B------:R-:W-:Y:S02]  /*04b0*/  ISETP.NE.AND P1, PT, R4, RZ, PT ;  /* 0x000000ff0400720c */ /* 0x000fe40003f25270 */
[----:B------:R-:W-:Y:S01]  /*04c0*/  LOP3.LUT R14, RZ, R4, RZ, 0x33, !PT ;  /* 0x00000004ff0e7212 */ /* 0x000fe200078e33ff */
[----:B------:R-:W-:Y:S02]  /*04d0*/  @!P3 IMAD.MOV R17, RZ, RZ, -R17 ;  /* 0x000000ffff11b224 */ /* 0x000fe400078e0a11 */
[----:B0-----:R-:W-:Y:S02]  /*04e0*/  IMAD.MOV R19, RZ, RZ, -R5 ;  /* 0x000000ffff137224 */ /* 0x001fe400078e0a05 */
[----:B------:R-:W-:Y:S01]  /*04f0*/  IMAD.MOV.U32 R4, RZ, RZ, RZ ;  /* 0x000000ffff047224 */ /* 0x000fe200078e00ff */
[----:B------:R-:W-:Y:S01]  /*0500*/  SEL R12, R14, R17, !P1 ;  /* 0x000000110e0c7207 */ /* 0x000fe20004800000 */
[----:B------:R-:W-:-:S03]  /*0510*/  IMAD R17, R19, R10, RZ ;  /* 0x0000000a13117224 */ /* 0x000fc600078e02ff */
[----:B------:R-:W-:Y:S01]  /*0520*/  IABS R19, R12 ;  /* 0x0000000c00137213 */ /* 0x000fe20000000000 */
[----:B------:R-:W-:-:S06]  /*0530*/  IMAD.HI.U32 R5, R5, R17, R4 ;  /* 0x0000001105057227 */ /* 0x000fcc00078e0004 */
[----:B------:R-:W-:-:S04]  /*0540*/  IMAD.HI.U32 R5, R5, R19, RZ ;  /* 0x0000001305057227 */ /* 0x000fc800078e00ff */
[----:B------:R-:W-:-:S04]  /*0550*/  IMAD.MOV R4, RZ, RZ, -R5 ;  /* 0x000000ffff047224 */ /* 0x000fc800078e0a05 */
[----:B------:R-:W-:-:S05]  /*0560*/  IMAD R19, R10, R4, R19 ;  /* 0x000000040a137224 */ /* 0x000fca00078e0213 */
[----:B------:R-:W-:Y:S02]  /*0570*/  ISETP.GT.U32.AND P2, PT, R10, R19, PT ;  /* 0x000000130a00720c */ /* 0x000fe40003f44070 */
[----:B------:R-:W-:Y:S01]  /*0580*/  ISETP.GE.AND P5, PT, R12, RZ, PT ;  /* 0x000000ff0c00720c */ /* 0x000fe20003fa6270 */
[----:B------:R-:W-:-:S10]  /*0590*/  UPRMT UR4, UR4, 0x8880, URZ ;  /* 0x0000888004047896 */ /* 0x000fd4000800003f */
[----:B------:R-:W-:-:S04]  /*05a0*/  @!P2 IMAD.IADD R19, R19, 0x1, -R10 ;  /* 0x000000011313a824 */ /* 0x000fc800078e0a0a */
[----:B------:R-:W-:Y:S01]  /*05b0*/  IMAD.IADD R4, R19, 0x1, -R10 ;  /* 0x0000000113047824 */ /* 0x000fe200078e0a0a */
[----:B------:R-:W-:-:S04]  /*05c0*/  ISETP.GT.U32.AND P4, PT, R10, R19, PT ;  /* 0x000000130a00720c */ /* 0x000fc80003f84070 */
[----:B------:R-:W-:Y:S02]  /*05d0*/  SEL R4, R4, R19, !P4 ;  /* 0x0000001304047207 */ /* 0x000fe40006000000 */
[----:B------:R-:W-:Y:S02]  /*05e0*/  ISETP.NE.AND P3, PT, R9, RZ, PT ;  /* 0x000000ff0900720c */ /* 0x000fe40003f65270 */
[----:B------:R-:W-:Y:S01]  /*05f0*/  LOP3.LUT R17, RZ, R9, RZ, 0x33, !PT ;  /* 0x00000009ff117212 */ /* 0x000fe200078e33ff */
[----:B------:R-:W-:Y:S01]  /*0600*/  @!P5 IMAD.MOV R4, RZ, RZ, -R4 ;  /* 0x000000ffff04d224 */ /* 0x000fe200078e0a04 */
[----:B------:R-:W-:Y:S02]  /*0610*/  ISETP.NE.AND P4, PT, RZ, UR4, PT ;  /* 0x00000004ff007c0c */ /* 0x000fe4000bf85270 */
[----:B------:R-:W-:Y:S01]  /*0620*/  ISETP.GE.AND P6, PT, R13, RZ, PT ;  /* 0x000000ff0d00720c */ /* 0x000fe20003fc6270 */
[----:B------:R-:W-:Y:S01]  /*0630*/  @!P2 VIADD R5, R5, 0x1 ;  /* 0x000000010505a836 */ /* 0x000fe20000000000 */
[----:B------:R-:W-:Y:S01]  /*0640*/  SEL R4, R17, R4, !P3 ;  /* 0x0000000411047207 */ /* 0x000fe20005800000 */
[----:B------:R-:W0:Y:S01]  /*0650*/  LDC R13, c[0x0][0x224] ;  /* 0x00008900ff0d7b82 */ /* 0x000e220000000800 */
[----:B------:R-:W-:Y:S01]  /*0660*/  ISETP.GT.U32.AND P5, PT, R8, R15, PT ;  /* 0x0000000f0800720c */ /* 0x000fe20003fa4070 */
[----:B------:R-:W-:Y:S01]  /*0670*/  IMAD.IADD R8, R15, 0x1, -R8 ;  /* 0x000000010f087824 */ /* 0x000fe200078e0a08 */
[----:B------:R-:W-:Y:S01]  /*0680*/  I2FP.F32.S32 R16, R4 ;  /* 0x0000000400107245 */ /* 0x000fe20000201400 */
[----:B------:R-:W-:Y:S01]  /*0690*/  USHF.R.S32.HI UR7, URZ, 0x1f, UR11 ;  /* 0x0000001f3f077899 */ /* 0x000fe2000801140b */
[----:B------:R-:W-:Y:S01]  /*06a0*/  LOP3.LUT R9, R12, R9, RZ, 0x3c, !PT ;  /* 0x000000090c097212 */ /* 0x000fe200078e3cff */
[----:B------:R-:W-:Y:S01]  /*06b0*/  ULDC.64 UR4, c[0x0][0x250] ;  /* 0x0000940000047ab9 */ /* 0x000fe20000000a00 */
[----:B------:R-:W-:Y:S01]  /*06c0*/  SEL R15, R8, R15, !P5 ;  /* 0x0000000f080f7207 */ /* 0x000fe20006800000 */
[----:B------:R-:W-:-:S04]  /*06d0*/  @!P4 FADD.FTZ R4, R16, 0.5 ;  /* 0x3f0000001004c421 */ /* 0x000fc80000010000 */
[----:B------:R-:W-:Y:S02]  /*06e0*/  @!P6 IMAD.MOV R15, RZ, RZ, -R15 ;  /* 0x000000ffff0fe224 */ /* 0x000fe400078e0a0f */
[----:B----4-:R-:W-:Y:S01]  /*06f0*/  @!P4 FFMA.FTZ R4, R4, R21, -0.5 ;  /* 0xbf0000000404c423 */ /* 0x010fe20000010015 */
[----:B------:R-:W-:Y:S02]  /*0700*/  ISETP.GE.U32.AND P5, PT, R19, R10, PT ;  /* 0x0000000a1300720c */ /* 0x000fe40003fa6070 */
[----:B------:R-:W-:Y:S02]  /*0710*/  SEL R14, R14, R15, !P1 ;  /* 0x0000000f0e0e7207 */ /* 0x000fe40004800000 */
[----:B------:R-:W-:Y:S01]  /*0720*/  @!P4 FSETP.GEU.FTZ.AND P1, PT, R4, RZ, PT ;  /* 0x000000ff0400c20b */ /* 0x000fe20003f3e000 */
[----:B------:R-:W-:Y:S01]  /*0730*/  @P4 FMUL.FTZ R8, R16, R21 ;  /* 0x0000001510084220 */ /* 0x000fe20000410000 */
[----:B------:R-:W-:Y:S02]  /*0740*/  I2FP.F32.S32 R14, R14 ;  /* 0x0000000e000e7245 */ /* 0x000fe40000201400 */
[----:B------:R-:W-:-:S02]  /*0750*/  @!P4 FSEL R8, R4, RZ, P1 ;  /* 0x000000ff0408c208 */ /* 0x000fc40000800000 */
[----:B------:R-:W-:Y:S01]  /*0760*/  ISETP.GE.AND P6, PT, R9, RZ, PT ;  /* 0x000000ff0900720c */ /* 0x000fe20003fc6270 */
[----:B------:R-:W-:Y:S01]  /*0770*/  @!P4 FADD.FTZ R10, R14, 0.5 ;  /* 0x3f0000000e0ac421 */ /* 0x000fe20000010000 */
[----:B------:R-:W1:Y:S01]  /*0780*/  F2I.FTZ.TRUNC.NTZ R4, R8 ;  /* 0x0000000800047305 */ /* 0x000e62000021f100 */
[----:B------:R-:W-:Y:S02]  /*0790*/  @P5 VIADD R5, R5, 0x1 ;  /* 0x0000000105055836 */ /* 0x000fe40000000000 */
[-C--:B0-----:R-:W-:Y:S01]  /*07a0*/  @!P4 FFMA.FTZ R10, R10, R13.reuse, -0.5 ;  /* 0xbf0000000a0ac423 */ /* 0x081fe2000001000d */
[----:B------:R-:W-:-:S04]  /*07b0*/  @P4 FMUL.FTZ R13, R14, R13 ;  /* 0x0000000d0e0d4220 */ /* 0x000fc80000410000 */
[----:B------:R-:W-:-:S03]  /*07c0*/  @!P4 FSETP.GEU.FTZ.AND P1, PT, R10, RZ, PT ;  /* 0x000000ff0a00c20b */ /* 0x000fc60003f3e000 */
[----:B------:R-:W-:Y:S01]  /*07d0*/  @!P6 IMAD.MOV R5, RZ, RZ, -R5 ;  /* 0x000000ffff05e224 */ /* 0x000fe200078e0a05 */
[----:B------:R-:W-:-:S04]  /*07e0*/  @!P4 FSEL R13, R10, RZ, P1 ;  /* 0x000000ff0a0dc208 */ /* 0x000fc80000800000 */
[----:B------:R-:W-:Y:S01]  /*07f0*/  SEL R17, R17, R5, !P3 ;  /* 0x0000000511117207 */ /* 0x000fe20005800000 */
[----:B------:R-:W0:Y:S01]  /*0800*/  F2I.FTZ.TRUNC.NTZ R9, R13 ;  /* 0x0000000d00097305 */ /* 0x000e22000021f100 */
[----:B-1----:R-:W-:Y:S02]  /*0810*/  SHF.R.S32.HI R5, RZ, 0x1f, R4 ;  /* 0x0000001fff057819 */ /* 0x002fe40000011404 */
[----:B------:R-:W-:Y:S01]  /*0820*/  ISETP.GT.U32.AND P1, PT, R0, R7, PT ;  /* 0x000000070000720c */ /* 0x000fe20003f24070 */
[----:B------:R-:W-:Y:S01]  /*0830*/  IMAD.IADD R0, R7, 0x1, -R0 ;  /* 0x0000000107007824 */ /* 0x000fe200078e0a00 */
[----:B------:R-:W-:Y:S01]  /*0840*/  ISETP.GE.AND P2, PT, R6, RZ, PT ;  /* 0x000000ff0600720c */ /* 0x000fe20003f46270 */
[----:B------:R-:W-:-:S03]  /*0850*/  IMAD.WIDE R14, R17, UR10, R4 ;  /* 0x0000000a110e7c25 */ /* 0x000fc6000f8e0204 */
[----:B------:R-:W-:Y:S01]  /*0860*/  SEL R19, R0, R7, !P1 ;  /* 0x0000000700137207 */ /* 0x000fe20004800000 */
[----:B------:R-:W-:Y:S02]  /*0870*/  IMAD R15, R15, UR11, RZ ;  /* 0x0000000b0f0f7c24 */ /* 0x000fe4000f8e02ff */
[----:B------:R-:W-:-:S04]  /*0880*/  IMAD.WIDE.U32 R6, R14, UR11, RZ ;  /* 0x0000000b0e067c25 */ /* 0x000fc8000f8e00ff */
[----:B------:R-:W-:Y:S01]  /*0890*/  IMAD R15, R14, UR7, R15 ;  /* 0x000000070e0f7c24 */ /* 0x000fe2000f8e020f */
[----:B0-----:R-:W-:Y:S02]  /*08a0*/  SHF.R.S32.HI R0, RZ, 0x1f, R9 ;  /* 0x0000001fff007819 */ /* 0x001fe40000011409 */
[----:B------:R-:W-:Y:S01]  /*08b0*/  IADD3 R12, P1, R9, R6, RZ ;  /* 0x00000006090c7210 */ /* 0x000fe20007f3e0ff */
[----:B------:R-:W-:Y:S01]  /*08c0*/  IMAD.IADD R21, R7, 0x1, R15 ;  /* 0x0000000107157824 */ /* 0x000fe200078e020f */
[----:B------:R-:W-:Y:S01]  /*08d0*/  I2FP.F32.S32 R10, R9 ;  /* 0x00000009000a7245 */ /* 0x000fe20000201400 */
[----:B------:R-:W-:Y:S01]  /*08e0*/  @!P2 IMAD.MOV R19, RZ, RZ, -R19 ;  /* 0x000000ffff13a224 */ /* 0x000fe200078e0a13 */
[----:B------:R-:W-:Y:S01]  /*08f0*/  I2FP.F32.S32 R15, R4 ;  /* 0x00000004000f7245 */ /* 0x000fe20000201400 */
[----:B------:R-:W-:Y:S02]  /*0900*/  IMAD.X R14, R0, 0x1, R21, P1 ;  /* 0x00000001000e7824 */ /* 0x000fe400008e0615 */
[----:B------:R-:W-:Y:S01]  /*0910*/  FADD.FTZ R13, -R10, R13 ;  /* 0x0000000d0a0d7221 */ /* 0x000fe20000010100 */
[----:B------:R-:W-:Y:S01]  /*0920*/  SEL R2, R2, R19, !P0 ;  /* 0x0000001302027207 */ /* 0x000fe20004000000 */
[----:B------:R-:W-:Y:S01]  /*0930*/  FADD.FTZ R8, -R15, R8 ;  /* 0x000000080f087221 */ /* 0x000fe20000010100 */
[----:B------:R-:W-:Y:S01]  /*0940*/  SHF.R.S32.HI R10, RZ, 0x1f, R11 ;  /* 0x0000001fff0a7819 */ /* 0x000fe2000001140b */
[----:B------:R-:W-:-:S02]  /*0950*/  IMAD R19, R14, R11, RZ ;  /* 0x0000000b0e137224 */ /* 0x000fc400078e02ff */
[----:B------:R-:W-:Y:S01]  /*0960*/  IMAD.WIDE.U32 R14, R12, R11, RZ ;  /* 0x0000000b0c0e7225 */ /* 0x000fe200078e00ff */
[----:B------:R-:W-:-:S03]  /*0970*/  UIADD3 UR4, UP0, UR4, -0x1, URZ ;  /* 0xffffffff04047890 */ /* 0x000fc6000ff1e03f */
[----:B------:R-:W-:Y:S02]  /*0980*/  IMAD R23, R10, R12, R19 ;  /* 0x0000000c0a177224 */ /* 0x000fe400078e0213 */
[----:B------:R-:W-:Y:S01]  /*0990*/  FADD.FTZ R12, -R13, 1 ;  /* 0x3f8000000d0c7421 */ /* 0x000fe20000010100 */
[----:B------:R-:W-:Y:S01]  /*09a0*/  IADD3 R18, P2, R2, R14, RZ ;  /* 0x0000000e02127210 */ /* 0x000fe20007f5e0ff */
[----:B------:R-:W-:Y:S01]  /*09b0*/  FADD.FTZ R19, -R8, 1 ;  /* 0x3f80000008137421 */ /* 0x000fe20000010100 */
[----:B------:R-:W-:Y:S02]  /*09c0*/  UIADD3.X UR5, UR5, -0x1, URZ, UP0, !UPT ;  /* 0xffffffff05057890 */ /* 0x000fe400087fe43f */
[----:B------:R-:W-:Y:S01]  /*09d0*/  LEA R14, P3, R18, UR12, 0x1 ;  /* 0x0000000c120e7c11 */ /* 0x000fe2000f8608ff */
[----:B------:R-:W-:Y:S01]  /*09e0*/  FMUL.FTZ R19, R19, R12 ;  /* 0x0000000c13137220 */ /* 0x000fe20000410000 */
[----:B---3--:R-:W-:Y:S01]  /*09f0*/  IMAD.U32 R12, R3, 0x10000, RZ ;  /* 0x00010000030c7824 */ /* 0x008fe200078e00ff */
[----:B------:R-:W-:Y:S01]  /*0a00*/  SHF.R.S32.HI R3, RZ, 0x1f, R2 ;  /* 0x0000001fff037819 */ /* 0x000fe20000011402 */
[----:B------:R-:W-:Y:S01]  /*0a10*/  IMAD.IADD R23, R15, 0x1, R23 ;  /* 0x000000010f177824 */ /* 0x000fe200078e0217 */
[----:B------:R-:W-:Y:S01]  /*0a20*/  LOP3.LUT R20, R14, 0x3, RZ, 0xc0, !PT ;  /* 0x000000030e147812 */ /* 0x000fe200078ec0ff */
[----:B------:R-:W-:Y:S01]  /*0a30*/  IMAD.U32 R16, RZ, RZ, UR5 ;  /* 0x00000005ff107e24 */ /* 0x000fe2000f8e00ff */
[----:B------:R-:W-:Y:S01]  /*0a40*/  ISETP.LT.U32.AND P1, PT, R18, UR4, PT ;  /* 0x0000000412007c0c */ /* 0x000fe2000bf21070 */
[----:B------:R-:W-:Y:S01]  /*0a50*/  IMAD.X R23, R3, 0x1, R23, P2 ;  /* 0x0000000103177824 */ /* 0x000fe200010e0617 */
[----:B------:R-:W-:-:S04]  /*0a60*/  ISETP.NE.U32.AND P0, PT, R20, RZ, PT ;  /* 0x000000ff1400720c */ /* 0x000fc80003f05070 */
[----:B------:R-:W-:Y:S02]  /*0a70*/  ISETP.NE.AND.EX P0, PT, RZ, RZ, PT, P0 ;  /* 0x000000ffff00720c */ /* 0x000fe40003f05300 */
[----:B------:R-:W-:Y:S01]  /*0a80*/  ISETP.GT.U32.AND.EX P1, PT, R16, R23, PT, P1 ;  /* 0x000000171000720c */ /* 0x000fe20003f24110 */
[----:B------:R-:W-:Y:S01]  /*0a90*/  FMUL.FTZ R19, R19, R12 ;  /* 0x0000000c13137220 */ /* 0x000fe20000410000 */
[----:B------:R-:W-:Y:S01]  /*0aa0*/  BSSY B0, `(.L_x_1554) ;  /* 0x000003e000007945 */ /* 0x000fe20003800000 */
[----:B------:R-:W-:-:S03]  /*0ab0*/  LEA.HI.X R15, R18, UR13, R23, 0x1, P3 ;  /* 0x0000000d120f7c11 */ /* 0x000fc600098f0c17 */
[----:B------:R-:W-:-:S07]  /*0ac0*/  F2FP.BF16.F32.PACK_AB R16, RZ, R19 ;  /* 0x00000013ff10723e */ /* 0x000fce00000010ff */
        /* <DEDUP_REMOVED lines=15> */
.L_x_1559:
[----:B-----5:R-:W-:-:S05]  /*0bc0*/  HADD2.BF16_V2 R20, R23, R16.H0_H0 ;  /* 0x2000001017147230 */ /* 0x020fca0000200000 */
[----:B------:R-:W-:-:S05]  /*0bd0*/  PRMT R25, R23, R22, R20 ;  /* 0x0000001617197216 */ /* 0x000fca0000000014 */
[----:B------:R-:W2:Y:S02]  /*0be0*/  ATOM.E.CAS.STRONG.GPU PT, R20, [R18], R23, R25 ;  /* 0x000000171214738b */ /* 0x000ea400001ee119 */
[----:B--2---:R-:W-:Y:S01]  /*0bf0*/  ISETP.NE.U32.AND P0, PT, R20, R23, PT ;  /* 0x000000171400720c */ /* 0x004fe20003f05070 */
[----:B------:R-:W-:-:S12]  /*0c00*/  IMAD.MOV.U32 R23, RZ, RZ, R20 ;  /* 0x000000ffff177224 */ /* 0x000fd800078e0014 */
[----:B------:R-:W-:Y:S05]  /*0c10*/  @P0 BRA `(.L_x_1559) ;  /* 0xfffffffc00e80947 */ /* 0x000fea000383ffff */
[----:B------:R-:W-:Y:S05]  /*0c20*/  BSYNC B2 ;  /* 0x0000000000027941 */ /* 0x000fea0003800000 */
.L_x_1558:
[----:B------:R-:W-:Y:S05]  /*0c30*/  BRA `(.L_x_1560) ;  /* 0x0000000000447947 */ /* 0x000fea0003800000 */
.L_x_1557:
        /* <DEDUP_REMOVED lines=8> */
.L_x_1562:
[----:B------:R-:W0:Y:S02]  /*0cc0*/  LDS R14, [R18+-0x2] ;  /* 0xfffffe00120e7984 */ /* 0x000e240000000800 */
[----:B0-----:R-:W-:-:S10]  /*0cd0*/  HFMA2.MMA.BF16_V2 R15, R14, 1, 1, R19 ;  /* 0x3f803f800e0f7835 */ /* 0x001fd40000200013 */
[----:B------:R-:W0:Y:S02]  /*0ce0*/  ATOMS.CAST.SPIN R15, [R18+-0x2], R14, R15 ;  /* 0xfffffe0e120f738d */ /* 0x000e24000180000f */
[----:B0-----:R-:W-:-:S13]  /*0cf0*/  ISETP.EQ.U32.AND P0, PT, R15, 0x1, PT ;  /* 0x000000010f00780c */ /* 0x001fda0003f02070 */
[----:B------:R-:W-:Y:S05]  /*0d00*/  @!P0 BRA `(.L_x_1562) ;  /* 0xfffffffc00ec8947 */ /* 0x000fea000383ffff */
[----:B------:R-:W-:Y:S05]  /*0d10*/  BRA `(.L_x_1560) ;  /* 0x00000000000c7947 */ /* 0x000fea0003800000 */
.L_x_1561:
[----:B------:R-:W2:Y:S02]  /*0d20*/  LD.E R16, desc[UR8][R14.64+-0x2] ;  /* 0xfffffe080e107980 */ /* 0x000ea4000c101900 */
[----:B--2---:R-:W-:-:S05]  /*0d30*/  IMAD.IADD R19, R23, 0x1, R16 ;  /* 0x0000000117137824 */ /* 0x004fca00078e0210 */
[----:B------:R1:W-:Y:S02]  /*0d40*/  ST.E desc[UR8][R14.64+-0x2], R19 ;  /* 0xfffffe130e007985 */ /* 0x0003e4000c101908 */
.L_x_1560:
[----:B------:R-:W-:Y:S05]  /*0d50*/  BSYNC B1 ;  /* 0x0000000000017941 */ /* 0x000fea0003800000 */
.L_x_1556:
[----:B------:R-:W-:Y:S05]  /*0d60*/  BRA `(.L_x_1563) ;  /* 0x0000000000447947 */ /* 0x000fea0003800000 */
.L_x_1555:
        /* <DEDUP_REMOVED lines=8> */
.L_x_1565:
[----:B------:R-:W0:Y:S02]  /*0df0*/  LDS R14, [R18] ;  /* 0x00000000120e7984 */ /* 0x000e240000000800 */
[----:B0-----:R-:W-:-:S06]  /*0e00*/  HADD2.BF16_V2 R15, R14, R19 ;  /* 0x000000130e0f7230 */ /* 0x001fcc0000200000 */
[----:B------:R-:W0:Y:S02]  /*0e10*/  ATOMS.CAST.SPIN R15, [R18], R14, R15 ;  /* 0x0000000e120f738d */ /* 0x000e24000180000f */
[----:B0-----:R-:W-:-:S13]  /*0e20*/  ISETP.EQ.U32.AND P0, PT, R15, 0x1, PT ;  /* 0x000000010f00780c */ /* 0x001fda0003f02070 */
[----:B------:R-:W-:Y:S05]  /*0e30*/  @!P0 BRA `(.L_x_1565) ;  /* 0xfffffffc00ec8947 */ /* 0x000fea000383ffff */
[----:B------:R-:W-:Y:S05]  /*0e40*/  BRA `(.L_x_1563) ;  /* 0x00000000000c7947 */ /* 0x000fea0003800000 */
.L_x_1564:
[----:B------:R-:W2:Y:S02]  /*0e50*/  LD.E R16, desc[UR8][R14.64] ;  /* 0x000000080e107980 */ /* 0x000ea4000c101900 */
[----:B--2---:R-:W-:-:S05]  /*0e60*/  IMAD.IADD R19, R19, 0x1, R16 ;  /* 0x0000000113137824 */ /* 0x004fca00078e0210 */
[----:B------:R2:W-:Y:S02]  /*0e70*/  ST.E desc[UR8][R14.64], R19 ;  /* 0x000000130e007985 */ /* 0x0005e4000c101908 */
.L_x_1563:
[----:B------:R-:W-:Y:S05]  /*0e80*/  BSYNC B0 ;  /* 0x0000000000007941 */ /* 0x000fea0003800000 */
.L_x_1554:
[----:B------:R-:W-:Y:S01]  /*0e90*/  UIADD3 UR6, UR11, -0x1, URZ ;  /* 0xffffffff0b067890 */ /* 0x000fe2000fffe03f */
[C---:B-12---:R-:W-:Y:S02]  /*0ea0*/  VIADD R15, R9.reuse, 0x1 ;  /* 0x00000001090f7836 */ /* 0x046fe40000000000 */
[----:B------:R-:W-:Y:S01]  /*0eb0*/  FADD.FTZ R20, -R8, 1 ;  /* 0x3f80000008147421 */ /* 0x000fe20000010100 */
[----:B------:R-:W-:Y:S02]  /*0ec0*/  BSSY B0, `(.L_x_1566) ;  /* 0x0000052000007945 */ /* 0x000fe40003800000 */
[----:B------:R-:W-:-:S13]  /*0ed0*/  ISETP.GE.AND P0, PT, R9, UR6, PT ;  /* 0x0000000609007c0c */ /* 0x000fda000bf06270 */
[----:B------:R-:W-:-:S05]  /*0ee0*/  @P0 IMAD.MOV R15, RZ, RZ, R9 ;  /* 0x000000ffff0f0224 */ /* 0x000fca00078e0209 */
[----:B------:R-:W-:Y:S02]  /*0ef0*/  IADD3 R7, P0, R6, R15, RZ ;  /* 0x0000000f06077210 */ /* 0x000fe40007f1e0ff */
[----:B------:R-:W-:-:S03]  /*0f00*/  SHF.R.S32.HI R14, RZ, 0x1f, R15 ;  /* 0x0000001fff0e7819 */ /* 0x000fc6000001140f */
[----:B0-----:R-:W-:-:S04]  /*0f10*/  IMAD.WIDE.U32 R18, R7, R11, R2 ;  /* 0x0000000b07127225 */ /* 0x001fc800078e0002 */
[----:B------:R-:W-:Y:S01]  /*0f20*/  IMAD.X R6, R14, 0x1, R21, P0 ;  /* 0x000000010e067824 */ /* 0x000fe200000e0615 */
[----:B------:R-:W-:-:S03]  /*0f30*/  ISETP.LT.U32.AND P1, PT, R18, UR4, PT ;  /* 0x0000000412007c0c */ /* 0x000fc6000bf21070 */
[----:B------:R-:W-:Y:S01]  /*0f40*/  IMAD R16, R6, R11, RZ ;  /* 0x0000000b06107224 */ /* 0x000fe200078e02ff */
[----:B------:R-:W-:-:S03]  /*0f50*/  LEA R6, P2, R18, UR12, 0x1 ;  /* 0x0000000c12067c11 */ /* 0x000fc6000f8408ff */
[----:B------:R-:W-:Y:S01]  /*0f60*/  IMAD R21, R10, R7, R16 ;  /* 0x000000070a157224 */ /* 0x000fe200078e0210 */
[----:B------:R-:W-:Y:S01]  /*0f70*/  LOP3.LUT R22, R6, 0x3, RZ, 0xc0, !PT ;  /* 0x0000000306167812 */ /* 0x000fe200078ec0ff */
[----:B------:R-:W-:Y:S02]  /*0f80*/  IMAD.U32 R16, RZ, RZ, UR5 ;  /* 0x00000005ff107e24 */ /* 0x000fe4000f8e00ff */
[----:B------:R-:W-:Y:S01]  /*0f90*/  FMUL.FTZ R7, R20, R13 ;  /* 0x0000000d14077220 */ /* 0x000fe20000410000 */
[----:B------:R-:W-:Y:S01]  /*0fa0*/  IMAD.IADD R21, R19, 0x1, R21 ;  /* 0x0000000113157824 */ /* 0x000fe200078e0215 */
[----:B------:R-:W-:Y:S02]  /*0fb0*/  ISETP.NE.U32.AND P0, PT, R22, RZ, PT ;  /* 0x000000ff1600720c */ /* 0x000fe40003f05070 */
[----:B------:R-:W-:Y:S02]  /*0fc0*/  FMUL.FTZ R7, R12, R7 ;  /* 0x000000070c077220 */ /* 0x000fe40000410000 */
[----:B------:R-:W-:-:S02]  /*0fd0*/  ISETP.GT.U32.AND.EX P1, PT, R16, R21, PT, P1 ;  /* 0x000000151000720c */ /* 0x000fc40003f24110 */
[----:B------:R-:W-:Y:S02]  /*0fe0*/  ISETP.NE.AND.EX P0, PT, RZ, RZ, PT, P0 ;  /* 0x000000ffff00720c */ /* 0x000fe40003f05300 */
[----:B------:R-:W-:Y:S02]  /*0ff0*/  F2FP.BF16.F32.PACK_AB R16, RZ, R7 ;  /* 0x00000007ff10723e */ /* 0x000fe400000010ff */
[----:B------:R-:W-:-:S09]  /*1000*/  LEA.HI.X R7, R18, UR13, R21, 0x1, P2 ;  /* 0x0000000d12077c11 */ /* 0x000fd200090f0c15 */
[----:B------:R-:W-:Y:S05]  /*1010*/  @!P0 BRA P1, `(.L_x_1567) ;  /* 0x0000000000a48947 */ /* 0x000fea0000800000 */
[----:B------:R-:W-:Y:S02]  /*1020*/  ISETP.NE.U32.AND P1, PT, R18, RZ, PT ;  /* 0x000000ff1200720c */ /* 0x000fe40003f25070 */
        /* <DEDUP_REMOVED lines=12> */
.L_x_1570:
[----:B-----5:R-:W-:-:S05]  /*10f0*/  HADD2.BF16_V2 R20, R21, R16.H0_H0 ;  /* 0x2000001015147230 */ /* 0x020fca0000200000 */
[----:B------:R-:W-:-:S05]  /*1100*/  PRMT R23, R21, R22, R20 ;  /* 0x0000001615177216 */ /* 0x000fca0000000014 */
[----:B------:R-:W2:Y:S02]  /*1110*/  ATOM.E.CAS.STRONG.GPU PT, R20, [R18], R21, R23 ;  /* 0x000000151214738b */ /* 0x000ea400001ee117 */
[----:B--2---:R-:W-:Y:S01]  /*1120*/  ISETP.NE.U32.AND P0, PT, R20, R21, PT ;  /* 0x000000151400720c */ /* 0x004fe20003f05070 */
[----:B------:R-:W-:-:S12]  /*1130*/  IMAD.MOV.U32 R21, RZ, RZ, R20 ;  /* 0x000000ffff157224 */ /* 0x000fd800078e0014 */
[----:B------:R-:W-:Y:S05]  /*1140*/  @P0 BRA `(.L_x_1570) ;  /* 0xfffffffc00e80947 */ /* 0x000fea000383ffff */
[----:B------:R-:W-:Y:S05]  /*1150*/  BSYNC B1 ;  /* 0x0000000000017941 */ /* 0x000fea0003800000 */
.L_x_1569:
[----:B------:R-:W-:Y:S05]  /*1160*/  BRA `(.L_x_1571) ;  /* 0x00000000009c7947 */ /* 0x000fea0003800000 */
.L_x_1568:
[----:B------:R-:W0:Y:S02]  /*1170*/  I2F.BF16.RZ R21, RZ ;  /* 0x000000ff00157306 */ /* 0x000e24000020e400 */
[----:B0-----:R-:W-:-:S05]  /*1180*/  PRMT R19, R21, 0x5410, R16 ;  /* 0x0000541015137816 */ /* 0x001fca0000000010 */
[----:B------:R0:W-:Y:S02]  /*1190*/  ATOM.E.ADD.BF16x2.RN.STRONG.GPU P0, RZ, desc[UR8][R6.64+-0x2], R19 ;  /* 0xfffffe1306ff79a2 */ /* 0x0001e4000810e7c8 */
[----:B0-----:R-:W-:Y:S05]  /*11a0*/  @P0 BRA `(.L_x_1571) ;  /* 0x00000000008c0947 */ /* 0x001fea0003800000 */
[----:B------:R-:W0:Y:S02]  /*11b0*/  QSPC.E.S P0, RZ, [R6+-0x2] ;  /* 0xfffffe0006ff73aa */ /* 0x000e240000000500 */
[----:B0-----:R-:W-:Y:S05]  /*11c0*/  @!P0 BRA `(.L_x_1572) ;  /* 0x0000000000288947 */ /* 0x001fea0003800000 */
[----:B------:R-:W-:Y:S01]  /*11d0*/  BSSY B1, `(.L_x_1573) ;  /* 0x0000008000017945 */ /* 0x000fe20003800000 */
[----:B------:R-:W-:Y:S02]  /*11e0*/  MOV R18, R6 ;  /* 0x0000000600127202 */ /* 0x000fe40000000f00 */
[----:B------:R-:W-:-:S07]  /*11f0*/  PRMT R19, R21, 0x5410, R16 ;  /* 0x0000541015137816 */ /* 0x000fce0000000010 */
.L_x_1574:
[----:B------:R-:W0:Y:S02]  /*1200*/  LDS R6, [R18+-0x2] ;  /* 0xfffffe0012067984 */ /* 0x000e240000000800 */
[----:B0-----:R-:W-:-:S10]  /*1210*/  HFMA2.MMA.BF16_V2 R7, R6, 1, 1, R19 ;  /* 0x3f803f8006077835 */ /* 0x001fd40000200013 */
[----:B------:R-:W0:Y:S02]  /*1220*/  ATOMS.CAST.SPIN R7, [R18+-0x2], R6, R7 ;  /* 0xfffffe061207738d */ /* 0x000e240001800007 */
[----:B0-----:R-:W-:-:S13]  /*1230*/  ISETP.EQ.U32.AND P0, PT, R7, 0x1, PT ;  /* 0x000000010700780c */ /* 0x001fda0003f02070 */
[----:B------:R-:W-:Y:S05]  /*1240*/  @!P0 BRA `(.L_x_1574) ;  /* 0xfffffffc00ec8947 */ /* 0x000fea000383ffff */
[----:B------:R-:W-:Y:S05]  /*1250*/  BSYNC B1 ;  /* 0x0000000000017941 */ /* 0x000fea0003800000 */
.L_x_1573:
[----:B------:R-:W-:Y:S05]  /*1260*/  BRA `(.L_x_1571) ;  /* 0x00000000005c7947 */ /* 0x000fea0003800000 */
.L_x_1572:
[----:B------:R-:W2:Y:S02]  /*1270*/  LD.E R16, desc[UR8][R6.64+-0x2] ;  /* 0xfffffe0806107980 */ /* 0x000ea4000c101900 */
[----:B--2---:R-:W-:-:S05]  /*1280*/  IMAD.IADD R19, R19, 0x1, R16 ;  /* 0x0000000113137824 */ /* 0x004fca00078e0210 */
[----:B------:R1:W-:Y:S01]  /*1290*/  ST.E desc[UR8][R6.64+-0x2], R19 ;  /* 0xfffffe1306007985 */ /* 0x0003e2000c101908 */
[----:B------:R-:W-:Y:S05]  /*12a0*/  BRA `(.L_x_1571) ;  /* 0x00000000004c7947 */ /* 0x000fea0003800000 */
.L_x_1567:
[----:B------:R-:W0:Y:S02]  /*12b0*/  I2F.BF16.RZ R21, RZ ;  /* 0x000000ff00157306 */ /* 0x000e24000020e400 */
[----:B0-----:R-:W-:-:S05]  /*12c0*/  PRMT R19, R16, 0x5410, R21 ;  /* 0x0000541010137816 */ /* 0x001fca0000000015 */
[----:B------:R0:W-:Y:S02]  /*12d0*/  ATOM.E.ADD.BF16x2.RN.STRONG.GPU P0, RZ, desc[UR8][R6.64], R19 ;  /* 0x0000001306ff79a2 */ /* 0x0001e4000810e7c8 */
[----:B0-----:R-:W-:Y:S05]  /*12e0*/  @P0 BRA `(.L_x_1571) ;  /* 0x00000000003c0947 */ /* 0x001fea0003800000 */
[----:B------:R-:W0:Y:S02]  /*12f0*/  QSPC.E.S P0, RZ, [R6] ;  /* 0x0000000006ff73aa */ /* 0x000e240000000500 */
[----:B0-----:R-:W-:Y:S05]  /*1300*/  @!P0 BRA `(.L_x_1575) ;  /* 0x0000000000288947 */ /* 0x001fea0003800000 */
[----:B------:R-:W-:Y:S01]  /*1310*/  BSSY B1, `(.L_x_1576) ;  /* 0x0000008000017945 */ /* 0x000fe20003800000 */
[----:B------:R-:W-:Y:S02]  /*1320*/  MOV R18, R6 ;  /* 0x0000000600127202 */ /* 0x000fe40000000f00 */
[----:B------:R-:W-:-:S07]  /*1330*/  PRMT R19, R16, 0x5410, R21 ;  /* 0x0000541010137816 */ /* 0x000fce0000000015 */
.L_x_1577:
[----:B------:R-:W0:Y:S02]  /*1340*/  LDS R6, [R18] ;  /* 0x0000000012067984 */ /* 0x000e240000000800 */
[----:B0-----:R-:W-:-:S06]  /*1350*/  HADD2.BF16_V2 R7, R6, R19 ;  /* 0x0000001306077230 */ /* 0x001fcc0000200000 */
[----:B------:R-:W0:Y:S02]  /*1360*/  ATOMS.CAST.SPIN R7, [R18], R6, R7 ;  /* 0x000000061207738d */ /* 0x000e240001800007 */
[----:B0-----:R-:W-:-:S13]  /*1370*/  ISETP.EQ.U32.AND P0, PT, R7, 0x1, PT ;  /* 0x000000010700780c */ /* 0x001fda0003f02070 */
[----:B------:R-:W-:Y:S05]  /*1380*/  @!P0 BRA `(.L_x_1577) ;  /* 0xfffffffc00ec8947 */ /* 0x000fea000383ffff */
[----:B------:R-:W-:Y:S05]  /*1390*/  BSYNC B1 ;  /* 0x0000000000017941 */ /* 0x000fea0003800000 */
.L_x_1576:
[----:B------:R-:W-:Y:S05]  /*13a0*/  BRA `(.L_x_1571) ;  /* 0x00000000000c7947 */ /* 0x000fea0003800000 */
.L_x_1575:
[----:B------:R-:W2:Y:S02]  /*13b0*/  LD.E R16, desc[UR8][R6.64] ;  /* 0x0000000806107980 */ /* 0x000ea4000c101900 */
[----:B--2---:R-:W-:-:S05]  /*13c0*/  IMAD.IADD R19, R19, 0x1, R16 ;  /* 0x0000000113137824 */ /* 0x004fca00078e0210 */
[----:B------:R0:W-:Y:S02]  /*13d0*/  ST.E desc[UR8][R6.64], R19 ;  /* 0x0000001306007985 */ /* 0x0001e4000c101908 */
.L_x_1571:
[----:B------:R-:W-:Y:S05]  /*13e0*/  BSYNC B0 ;  /* 0x0000000000007941 */ /* 0x000fea0003800000 */
.L_x_1566:
[----:B------:R-:W-:Y:S01]  /*13f0*/  UIADD3 UR6, UR10, -0x1, URZ ;  /* 0xffffffff0a067890 */ /* 0x000fe2000fffe03f */
[C---:B01----:R-:W-:Y:S02]  /*1400*/  VIADD R7, R4.reuse, 0x1 ;  /* 0x0000000104077836 */ /* 0x043fe40000000000 */
[----:B------:R-:W-:Y:S01]  /*1410*/  FADD.FTZ R21, -R13, 1 ;  /* 0x3f8000000d157421 */ /* 0x000fe20000010100 */
[----:B------:R-:W-:Y:S02]  /*1420*/  BSSY B0, `(.L_x_1578) ;  /* 0x000005a000007945 */ /* 0x000fe40003800000 */
[----:B------:R-:W-:-:S13]  /*1430*/  ISETP.GE.AND P0, PT, R4, UR6, PT ;  /* 0x0000000604007c0c */ /* 0x000fda000bf06270 */
[----:B------:R-:W-:-:S04]  /*1440*/  @P0 IMAD.MOV R7, RZ, RZ, R4 ;  /* 0x000000ffff070224 */ /* 0x000fc800078e0204 */
[--C-:B------:R-:W-:Y:S01]  /*1450*/  IMAD.MOV.U32 R4, RZ, RZ, R7.reuse ;  /* 0x000000ffff047224 */ /* 0x100fe200078e0007 */
[----:B------:R-:W-:-:S03]  /*1460*/  SHF.R.S32.HI R5, RZ, 0x1f, R7 ;  /* 0x0000001fff057819 */ /* 0x000fc60000011407 */
[----:B------:R-:W-:-:S04]  /*1470*/  IMAD.WIDE R6, R17, UR10, R4 ;  /* 0x0000000a11067c25 */ /* 0x000fc8000f8e0204 */
[----:B------:R-:W-:Y:S02]  /*1480*/  IMAD R7, R7, UR11, RZ ;  /* 0x0000000b07077c24 */ /* 0x000fe4000f8e02ff */
[----:B------:R-:W-:-:S04]  /*1490*/  IMAD.WIDE.U32 R4, R6, UR11, RZ ;  /* 0x0000000b06047c25 */ /* 0x000fc8000f8e00ff */
[----:B------:R-:W-:Y:S01]  /*14a0*/  IMAD R7, R6, UR7, R7 ;  /* 0x0000000706077c24 */ /* 0x000fe2000f8e0207 */
[----:B------:R-:W-:Y:S01]  /*14b0*/  IADD3 R17, P0, R9, R4, RZ ;  /* 0x0000000409117210 */ /* 0x000fe20007f1e0ff */
[----:B------:R-:W-:Y:S02]  /*14c0*/  IMAD.MOV.U32 R6, RZ, RZ, R2 ;  /* 0x000000ffff067224 */ /* 0x000fe400078e0002 */
[----:B------:R-:W-:Y:S02]  /*14d0*/  IMAD.IADD R9, R5, 0x1, R7 ;  /* 0x0000000105097824 */ /* 0x000fe400078e0207 */
[----:B------:R-:W-:Y:S02]  /*14e0*/  IMAD.MOV.U32 R7, RZ, RZ, R3 ;  /* 0x000000ffff077224 */ /* 0x000fe400078e0003 */
[----:B------:R-:W-:Y:S02]  /*14f0*/  IMAD.X R0, R0, 0x1, R9, P0 ;  /* 0x0000000100007824 */ /* 0x000fe400000e0609 */
[----:B------:R-:W-:-:S04]  /*1500*/  IMAD.WIDE.U32 R6, R17, R11, R6 ;  /* 0x0000000b11067225 */ /* 0x000fc800078e0006 */
[----:B------:R-:W-:Y:S01]  /*1510*/  IMAD R0, R0, R11, RZ ;  /* 0x0000000b00007224 */ /* 0x000fe200078e02ff */
[C---:B------:R-:W-:Y:S02]  /*1520*/  LEA R16, P2, R6.reuse, UR12, 0x1 ;  /* 0x0000000c06107c11 */ /* 0x040fe4000f8408ff */
[----:B------:R-:W-:Y:S01]  /*1530*/  ISETP.LT.U32.AND P1, PT, R6, UR4, PT ;  /* 0x0000000406007c0c */ /* 0x000fe2000bf21070 */
[----:B------:R-:W-:Y:S01]  /*1540*/  IMAD R19, R10, R17, R0 ;  /* 0x000000110a137224 */ /* 0x000fe200078e0200 */
[----:B------:R-:W-:Y:S01]  /*1550*/  LOP3.LUT R18, R16, 0x3, RZ, 0xc0, !PT ;  /* 0x0000000310127812 */ /* 0x000fe200078ec0ff */
[----:B------:R-:W-:Y:S02]  /*1560*/  IMAD.U32 R0, RZ, RZ, UR5 ;  /* 0x00000005ff007e24 */ /* 0x000fe4000f8e00ff */
[----:B------:R-:W-:Y:S01]  /*1570*/  FMUL.FTZ R17, R8, R21 ;  /* 0x0000001508117220 */ /* 0x000fe20000410000 */
[----:B------:R-:W-:Y:S01]  /*1580*/  IMAD.IADD R19, R7, 0x1, R19 ;  /* 0x0000000107137824 */ /* 0x000fe200078e0213 */
[----:B------:R-:W-:-:S02]  /*1590*/  ISETP.NE.U32.AND P0, PT, R18, RZ, PT ;  /* 0x000000ff1200720c */ /* 0x000fc40003f05070 */
[----:B------:R-:W-:Y:S02]  /*15a0*/  FMUL.FTZ R17, R12, R17 ;  /* 0x000000110c117220 */ /* 0x000fe40000410000 */
[----:B------:R-:W-:Y:S02]  /*15b0*/  ISETP.NE.AND.EX P0, PT, RZ, RZ, PT, P0 ;  /* 0x000000ffff00720c */ /* 0x000fe40003f05300 */
[----:B------:R-:W-:Y:S02]  /*15c0*/  ISETP.GT.U32.AND.EX P1, PT, R0, R19, PT, P1 ;  /* 0x000000130000720c */ /* 0x000fe40003f24110 */
        /* <DEDUP_REMOVED lines=16> */
.L_x_1582:
[----:B-----5:R-:W-:-:S05]  /*16d0*/  HADD2.BF16_V2 R18, R19, R0.H0_H0 ;  /* 0x2000000013127230 */ /* 0x020fca0000200000 */
[----:B------:R-:W-:-:S05]  /*16e0*/  PRMT R21, R19, R20, R18 ;  /* 0x0000001413157216 */ /* 0x000fca0000000012 */
[----:B------:R-:W2:Y:S02]  /*16f0*/  ATOM.E.CAS.STRONG.GPU PT, R18, [R6], R19, R21 ;  /* 0x000000130612738b */ /* 0x000ea400001ee115 */
[----:B--2---:R-:W-:Y:S01]  /*1700*/  ISETP.NE.U32.AND P0, PT, R18, R19, PT ;  /* 0x000000131200720c */ /* 0x004fe20003f05070 */
[----:B------:R-:W-:-:S12]  /*1710*/  IMAD.MOV.U32 R19, RZ, RZ, R18 ;  /* 0x000000ffff137224 */ /* 0x000fd800078e0012 */
[----:B------:R-:W-:Y:S05]  /*1720*/  @P0 BRA `(.L_x_1582) ;  /* 0xfffffffc00e80947 */ /* 0x000fea000383ffff */
[----:B------:R-:W-:Y:S05]  /*1730*/  BSYNC B1 ;  /* 0x0000000000017941 */ /* 0x000fea0003800000 */
.L_x_1581:
[----:B------:R-:W-:Y:S05]  /*1740*/  BRA `(.L_x_1583) ;  /* 0x00000000009c7947 */ /* 0x000fea0003800000 */
.L_x_1580:
        /* <DEDUP_REMOVED lines=9> */
.L_x_1586:
[----:B------:R-:W0:Y:S02]  /*17e0*/  LDS R6, [R16+-0x2] ;  /* 0xfffffe0010067984 */ /* 0x000e240000000800 */
[----:B0-----:R-:W-:-:S10]  /*17f0*/  HFMA2.MMA.BF16_V2 R7, R6, 1, 1, R17 ;  /* 0x3f803f8006077835 */ /* 0x001fd40000200011 */
[----:B------:R-:W0:Y:S02]  /*1800*/  ATOMS.CAST.SPIN R7, [R16+-0x2], R6, R7 ;  /* 0xfffffe061007738d */ /* 0x000e240001800007 */
[----:B0-----:R-:W-:-:S13]  /*1810*/  ISETP.EQ.U32.AND P0, PT, R7, 0x1, PT ;  /* 0x000000010700780c */ /* 0x001fda0003f02070 */
[----:B------:R-:W-:Y:S05]  /*1820*/  @!P0 BRA `(.L_x_1586) ;  /* 0xfffffffc00ec8947 */ /* 0x000fea000383ffff */
[----:B------:R-:W-:Y:S05]  /*1830*/  BSYNC B1 ;  /* 0x0000000000017941 */ /* 0x000fea0003800000 */
.L_x_1585:
[----:B------:R-:W-:Y:S05]  /*1840*/  BRA `(.L_x_1583) ;  /* 0x00000000005c7947 */ /* 0x000fea0003800000 */
.L_x_1584:
[----:B------:R-:W2:Y:S02]  /*1850*/  LD.E R0, desc[UR8][R16.64+-0x2] ;  /* 0xfffffe0810007980 */ /* 0x000ea4000c101900 */
[----:B--2---:R-:W-:-:S05]  /*1860*/  IMAD.IADD R7, R7, 0x1, R0 ;  /* 0x0000000107077824 */ /* 0x004fca00078e0200 */
[----:B------:R1:W-:Y:S01]  /*1870*/  ST.E desc[UR8][R16.64+-0x2], R7 ;  /* 0xfffffe0710007985 */ /* 0x0003e2000c101908 */
[----:B------:R-:W-:Y:S05]  /*1880*/  BRA `(.L_x_1583) ;  /* 0x00000000004c7947 */ /* 0x000fea0003800000 */
.L_x_1579:
        /* <DEDUP_REMOVED lines=9> */
.L_x_1589:
[----:B------:R-:W0:Y:S02]  /*1920*/  LDS R6, [R16] ;  /* 0x0000000010067984 */ /* 0x000e240000000800 */
[----:B0-----:R-:W-:-:S06]  /*1930*/  HADD2.BF16_V2 R7, R6, R17 ;  /* 0x0000001106077230 */ /* 0x001fcc0000200000 */
[----:B------:R-:W0:Y:S02]  /*1940*/  ATOMS.CAST.SPIN R7, [R16], R6, R7 ;  /* 0x000000061007738d */ /* 0x000e240001800007 */
[----:B0-----:R-:W-:-:S13]  /*1950*/  ISETP.EQ.U32.AND P0, PT, R7, 0x1, PT ;  /* 0x000000010700780c */ /* 0x001fda0003f02070 */
[----:B------:R-:W-:Y:S05]  /*1960*/  @!P0 BRA `(.L_x_1589) ;  /* 0xfffffffc00ec8947 */ /* 0x000fea000383ffff */
[----:B------:R-:W-:Y:S05]  /*1970*/  BSYNC B1 ;  /* 0x0000000000017941 */ /* 0x000fea0003800000 */
.L_x_1588:
[----:B------:R-:W-:Y:S05]  /*1980*/  BRA `(.L_x_1583) ;  /* 0x00000000000c7947 */ /* 0x000fea0003800000 */
.L_x_1587:
[----:B------:R-:W2:Y:S02]  /*1990*/  LD.E R0, desc[UR8][R16.64] ;  /* 0x0000000810007980 */ /* 0x000ea4000c101900 */
[----:B--2---:R-:W-:-:S05]  /*19a0*/  IMAD.IADD R7, R7, 0x1, R0 ;  /* 0x0000000107077824 */ /* 0x004fca00078e0200 */
[----:B------:R0:W-:Y:S02]  /*19b0*/  ST.E desc[UR8][R16.64], R7 ;  /* 0x0000000710007985 */ /* 0x0001e4000c101908 */
.L_x_1583:
[----:B------:R-:W-:Y:S05]  /*19c0*/  BSYNC B0 ;  /* 0x0000000000007941 */ /* 0x000fea0003800000 */
.L_x_1578:
[----:B------:R-:W-:Y:S01]  /*19d0*/  IADD3 R15, P0, R15, R4, RZ ;  /* 0x000000040f0f7210 */ /* 0x000fe20007f1e0ff */
[----:B------:R-:W-:Y:S02]  /*19e0*/  IMAD.MOV.U32 R4, RZ, RZ, R2 ;  /* 0x000000ffff047224 */ /* 0x000fe400078e0002 */
[----:B------:R-:W-:Y:S01]  /*19f0*/  FMUL.FTZ R13, R8, R13 ;  /* 0x0000000d080d7220 */ /* 0x000fe20000410000 */
[----:B------:R-:W-:Y:S02]  /*1a00*/  IMAD.MOV.U32 R5, RZ, RZ, R3 ;  /* 0x000000ffff057224 */ /* 0x000fe400078e0003 */
[----:B------:R-:W-:Y:S02]  /*1a10*/  IMAD.X R14, R14, 0x1, R9, P0 ;  /* 0x000000010e0e7824 */ /* 0x000fe400000e0609 */
[----:B------:R-:W-:Y:S01]  /*1a20*/  FMUL.FTZ R13, R12, R13 ;  /* 0x0000000d0c0d7220 */ /* 0x000fe20000410000 */
[----:B------:R-:W-:-:S04]  /*1a30*/  IMAD.WIDE.U32 R4, R15, R11, R4 ;  /* 0x0000000b0f047225 */ /* 0x000fc800078e0004 */
[----:B------:R-:W-:Y:S01]  /*1a40*/  IMAD R14, R14, R11, RZ ;  /* 0x0000000b0e0e7224 */ /* 0x000fe200078e02ff */
[C---:B------:R-:W-:Y:S01]  /*1a50*/  LEA R2, P2, R4.reuse, UR12, 0x1 ;  /* 0x0000000c04027c11 */ /* 0x040fe2000f8408ff */
[----:B------:R-:W-:Y:S01]  /*1a60*/  IMAD.U32 R0, RZ, RZ, UR5 ;  /* 0x00000005ff007e24 */ /* 0x000fe2000f8e00ff */
[----:B------:R-:W-:Y:S01]  /*1a70*/  ISETP.LT.U32.AND P1, PT, R4, UR4, PT ;  /* 0x0000000404007c0c */ /* 0x000fe2000bf21070 */
[----:B------:R-:W-:Y:S01]  /*1a80*/  IMAD R15, R10, R15, R14 ;  /* 0x0000000f0a0f7224 */ /* 0x000fe200078e020e */
[----:B01----:R-:W-:Y:S02]  /*1a90*/  LOP3.LUT R7, R2, 0x3, RZ, 0xc0, !PT ;  /* 0x0000000302077812 */ /* 0x003fe400078ec0ff */
[----:B------:R-:W-:Y:S01]  /*1aa0*/  F2FP.BF16.F32.PACK_AB R6, RZ, R13 ;  /* 0x0000000dff06723e */ /* 0x000fe200000010ff */
[----:B------:R-:W-:Y:S01]  /*1ab0*/  IMAD.IADD R15, R5, 0x1, R15 ;  /* 0x00000001050f7824 */ /* 0x000fe200078e020f */
[----:B------:R-:W-:-:S04]  /*1ac0*/  ISETP.NE.U32.AND P0, PT, R7, RZ, PT ;  /* 0x000000ff0700720c */ /* 0x000fc80003f05070 */
[----:B------:R-:W-:Y:S02]  /*1ad0*/  ISETP.GT.U32.AND.EX P1, PT, R0, R15, PT, P1 ;  /* 0x0000000f0000720c */ /* 0x000fe40003f24110 */
[----:B------:R-:W-:Y:S02]  /*1ae0*/  ISETP.NE.AND.EX P0, PT, RZ, RZ, PT, P0 ;  /* 0x000000ffff00720c */ /* 0x000fe40003f05300 */
[----:B------:R-:W-:-:S11]  /*1af0*/  LEA.HI.X R3, R4, UR13, R15, 0x1, P2 ;  /* 0x0000000d04037c11 */ /* 0x000fd600090f0c0f */
        /* <DEDUP_REMOVED lines=9> */
[----:B------:R-:W-:-:S03]  /*1b90*/  IMAD.MOV.U32 R8, RZ, RZ, 0x3254 ;  /* 0x00003254ff087424 */ /* 0x000fc600078e00ff */
[----:B------:R0:W5:Y:S01]  /*1ba0*/  LD.E R7, desc[UR8][R4.64] ;  /* 0x0000000804077980 */ /* 0x000162000c101900 */
[----:B------:R-:W-:-:S04]  /*1bb0*/  ISETP.EQ.U32.AND P0, PT, R0, RZ, PT ;  /* 0x000000ff0000720c */ /* 0x000fc80003f02070 */
[----:B------:R-:W-:-:S09]  /*1bc0*/  SEL R8, R8, 0x7610, P0 ;  /* 0x0000761008087807 */ /* 0x000fd20000000000 */
.L_x_1592:
[----:B-----5:R-:W-:-:S05]  /*1bd0*/  HADD2.BF16_V2 R0, R7, R6.H0_H0 ;  /* 0x2000000607007230 */ /* 0x020fca0000200000 */
[----:B------:R-:W-:-:S05]  /*1be0*/  PRMT R9, R7, R8, R0 ;  /* 0x0000000807097216 */ /* 0x000fca0000000000 */
[----:B------:R-:W2:Y:S02]  /*1bf0*/  ATOM.E.CAS.STRONG.GPU PT, R0, [R4], R7, R9 ;  /* 0x000000070400738b */ /* 0x000ea400001ee109 */
[----:B--2---:R-:W-:Y:S01]  /*1c00*/  ISETP.NE.U32.AND P0, PT, R0, R7, PT ;  /* 0x000000070000720c */ /* 0x004fe20003f05070 */
[----:B------:R-:W-:-:S12]  /*1c10*/  IMAD.MOV.U32 R7, RZ, RZ, R0 ;  /* 0x000000ffff077224 */ /* 0x000fd800078e0000 */
[----:B------:R-:W-:Y:S05]  /*1c20*/  @P0 BRA `(.L_x_1592) ;  /* 0xfffffffc00e80947 */ /* 0x000fea000383ffff */
[----:B------:R-:W-:Y:S05]  /*1c30*/  EXIT ;  /* 0x000000000000794d */ /* 0x000fea0003800000 */
.L_x_1591:
[----:B------:R-:W0:Y:S02]  /*1c40*/  I2F.BF16.RZ R7, RZ ;  /* 0x000000ff00077306 */ /* 0x000e24000020e400 */
[----:B0-----:R-:W-:-:S05]  /*1c50*/  PRMT R5, R7, 0x5410, R6 ;  /* 0x0000541007057816 */ /* 0x001fca0000000006 */
[----:B------:R0:W-:Y:S02]  /*1c60*/  ATOM.E.ADD.BF16x2.RN.STRONG.GPU P0, RZ, desc[UR8][R2.64+-0x2], R5 ;  /* 0xfffffe0502ff79a2 */ /* 0x0001e4000810e7c8 */
[----:B0-----:R-:W-:Y:S05]  /*1c70*/  @P0 EXIT ;  /* 0x000000000000094d */ /* 0x001fea0003800000 */
[----:B------:R-:W0:Y:S02]  /*1c80*/  QSPC.E.S P0, RZ, [R2+-0x2] ;  /* 0xfffffe0002ff73aa */ /* 0x000e240000000500 */
[----:B0-----:R-:W-:Y:S05]  /*1c90*/  @!P0 BRA `(.L_x_1593) ;  /* 0x0000000000208947 */ /* 0x001fea0003800000 */
[----:B------:R-:W-:Y:S02]  /*1ca0*/  MOV R0, R2 ;  /* 0x0000000200007202 */ /* 0x000fe40000000f00 */
[----:B------:R-:W-:-:S07]  /*1cb0*/  PRMT R5, R7, 0x5410, R6 ;  /* 0x0000541007057816 */ /* 0x000fce0000000006 */
.L_x_1594:
[----:B------:R-:W0:Y:S02]  /*1cc0*/  LDS R2, [R0+-0x2] ;  /* 0xfffffe0000027984 */ /* 0x000e240000000800 */
[----:B0-----:R-:W-:-:S10]  /*1cd0*/  HFMA2.MMA.BF16_V2 R3, R2, 1, 1, R5 ;  /* 0x3f803f8002037835 */ /* 0x001fd40000200005 */
[----:B------:R-:W0:Y:S02]  /*1ce0*/  ATOMS.CAST.SPIN R3, [R0+-0x2], R2, R3 ;  /* 0xfffffe020003738d */ /* 0x000e240001800003 */
[----:B0-----:R-:W-:-:S13]  /*1cf0*/  ISETP.EQ.U32.AND P0, PT, R3, 0x1, PT ;  /* 0x000000010300780c */ /* 0x001fda0003f02070 */
[----:B------:R-:W-:Y:S05]  /*1d00*/  @!P0 BRA `(.L_x_1594) ;  /* 0xfffffffc00ec8947 */ /* 0x000fea000383ffff */
[----:B------:R-:W-:Y:S05]  /*1d10*/  EXIT ;  /* 0x000000000000794d */ /* 0x000fea0003800000 */
.L_x_1593:
[----:B------:R-:W2:Y:S02]  /*1d20*/  LD.E R0, desc[UR8][R2.64+-0x2] ;  /* 0xfffffe0802007980 */ /* 0x000ea4000c101900 */
[----:B--2---:R-:W-:-:S05]  /*1d30*/  IMAD.IADD R5, R5, 0x1, R0 ;  /* 0x0000000105057824 */ /* 0x004fca00078e0200 */
[----:B------:R-:W-:Y:S01]  /*1d40*/  ST.E desc[UR8][R2.64+-0x2], R5 ;  /* 0xfffffe0502007985 */ /* 0x000fe2000c101908 */
[----:B------:R-:W-:Y:S05]  /*1d50*/  EXIT ;  /* 0x000000000000794d */ /* 0x000fea0003800000 */
.L_x_1590:
[----:B------:R-:W0:Y:S02]  /*1d60*/  I2F.BF16.RZ R7, RZ ;  /* 0x000000ff00077306 */ /* 0x000e24000020e400 */
[----:B0-----:R-:W-:-:S05]  /*1d70*/  PRMT R5, R6, 0x5410, R7 ;  /* 0x0000541006057816 */ /* 0x001fca0000000007 */
[----:B------:R0:W-:Y:S02]  /*1d80*/  ATOM.E.ADD.BF16x2.RN.STRONG.GPU P0, RZ, desc[UR8][R2.64], R5 ;  /* 0x0000000502ff79a2 */ /* 0x0001e4000810e7c8 */
[----:B0-----:R-:W-:Y:S05]  /*1d90*/  @P0 EXIT ;  /* 0x000000000000094d */ /* 0x001fea0003800000 */
[----:B------:R-:W0:Y:S02]  /*1da0*/  QSPC.E.S P0, RZ, [R2] ;  /* 0x0000000002ff73aa */ /* 0x000e240000000500 */
[----:B0-----:R-:W-:Y:S05]  /*1db0*/  @!P0 BRA `(.L_x_1595) ;  /* 0x0000000000208947 */ /* 0x001fea0003800000 */
[----:B------:R-:W-:Y:S02]  /*1dc0*/  MOV R0, R2 ;  /* 0x0000000200007202 */ /* 0x000fe40000000f00 */
[----:B------:R-:W-:-:S07]  /*1dd0*/  PRMT R5, R6, 0x5410, R7 ;  /* 0x0000541006057816 */ /* 0x000fce0000000007 */
.L_x_1596:
[----:B------:R-:W0:Y:S02]  /*1de0*/  LDS R2, [R0] ;  /* 0x0000000000027984 */ /* 0x000e240000000800 */
[----:B0-----:R-:W-:-:S06]  /*1df0*/  HADD2.BF16_V2 R3, R2, R5 ;  /* 0x0000000502037230 */ /* 0x001fcc0000200000 */
[----:B------:R-:W0:Y:S02]  /*1e00*/  ATOMS.CAST.SPIN R3, [R0], R2, R3 ;  /* 0x000000020003738d */ /* 0x000e240001800003 */
[----:B0-----:R-:W-:-:S13]  /*1e10*/  ISETP.EQ.U32.AND P0, PT, R3, 0x1, PT ;  /* 0x000000010300780c */ /* 0x001fda0003f02070 */
[----:B------:R-:W-:Y:S05]  /*1e20*/  @!P0 BRA `(.L_x_1596) ;  /* 0xfffffffc00ec8947 */ /* 0x000fea000383ffff */
[----:B------:R-:W-:Y:S05]  /*1e30*/  EXIT ;  /* 0x000000000000794d */ /* 0x000fea0003800000 */
.L_x_1595:
[----:B------:R-:W2:Y:S02]  /*1e40*/  LD.E R0, desc[UR8][R2.64] ;  /* 0x0000000802007980 */ /* 0x000ea4000c101900 */
[----:B--2---:R-:W-:-:S05]  /*1e50*/  IMAD.IADD R5, R5, 0x1, R0 ;  /* 0x0000000105057824 */ /* 0x004fca00078e0200 */
[----:B------:R-:W-:Y:S01]  /*1e60*/  ST.E desc[UR8][R2.64], R5 ;  /* 0x0000000502007985 */ /* 0x000fe2000c101908 */
[----:B------:R-:W-:Y:S05]  /*1e70*/  EXIT ;  /* 0x000000000000794d */ /* 0x000fea0003800000 */
.L_x_1597:
        /* <DEDUP_REMOVED lines=16> */
.L_x_1804:


//--------------------- .text._ZN2at6native54_GLOBAL__N__aa9a477a_21_UpSampleBilinear2d_cu_607db5e338upsample_bilinear2d_backward_out_frameIN3c104HalfEfEEvmiiiiT0_S5_bPT_PKS6_ --------------------------
	.section	.text._ZN2at6native54_GLOBAL__N__aa9a477a_21_UpSampleBilinear2d_cu_607db5e338upsample_bilinear2d_backward_out_frameIN3c104HalfEfEEvmiiiiT0_S5_bPT_PKS6_,"ax",@progbits
	.align	128
.text._ZN2at6native54_GLOBAL__N__aa9a477a_21_UpSampleBilinear2d_cu_607db5e338upsample_bilinear2d_backward_out_frameIN3c104HalfEfEEvmiiiiT0_S5_bPT_PKS6_:
        .type           _ZN2at6native54_GLOBAL__N__aa9a477a_21_UpSampleBilinear2d_cu_607db5e338upsample_bilinear2d_backward_out_frameIN3c104HalfEfEEvmiiiiT0_S5_bPT_PKS6_,@function
        .size           _ZN2at6native54_GLOBAL__N__aa9a477a_21_UpSampleBilinear2d_cu_607db5e338upsample_bilinear2d_backward_out_frameIN3c104HalfEfEEvmiiiiT0_S5_bPT_PKS6_,(.L_x_1805 - _ZN2at6native54_GLOBAL__N__aa9a477a_21_UpSampleBilinear2d_cu_607db5e338upsample_bilinear2d_backward_out_frameIN3c104HalfEfEEvmiiiiT0_S5_bPT_PKS6_)
        .other          _ZN2at6native54_GLOBAL__N__aa9a477a_21_UpSampleBilinear2d_cu_607db5e338upsample_bilinear2d_backward_out_frameIN3c104HalfEfEEvmiiiiT0_S5_bPT_PKS6_,@"STO_CUDA_ENTRY STV_DEFAULT"
_ZN2at6native54_GLOBAL__N__aa9a477a_21_UpSampleBilinear2d_cu_607db5e338upsample_bilinear2d_backward_out_frameIN3c104HalfEfEEvmiiiiT0_S5_bPT_PKS6_:
        /* <DEDUP_REMOVED lines=23> */
.L_x_1652:
        /* <DEDUP_REMOVED lines=11> */
[----:B------:R-:W-:Y:S05]  /*0220*/  CALL.REL.NOINC `($__internal_21_$__cuda_sm20_div_u64) ;  /* 0x0000001800ec7944 */ /* 0x000fea0003c00000 */
[--C-:B------:R-:W-:Y:S01]  /*0230*/  IMAD.MOV R5, RZ, RZ, -R10.reuse ;  /* 0x000000ffff057224 */ /* 0x100fe200078e0a0a */
[----:B------:R-:W-:Y:S01]  /*0240*/  ULDC UR4, c[0x0][0x224] ;  /* 0x0000890000047ab9 */ /* 0x000fe20000000800 */
[----:B------:R-:W-:Y:S02]  /*0250*/  IMAD.MOV.U32 R4, RZ, RZ, R10 ;  /* 0x000000ffff047224 */ /* 0x000fe400078e000a */
[----:B------:R-:W-:Y:S02]  /*0260*/  IMAD R8, R5, UR4, R2 ;  /* 0x0000000405087c24 */ /* 0x000fe4000f8e0202 */
[----:B------:R-:W-:Y:S01]  /*0270*/  IMAD.MOV.U32 R5, RZ, RZ, R11 ;  /* 0x000000ffff057224 */ /* 0x000fe200078e000b */
[----:B------:R-:W-:Y:S06]  /*0280*/  BRA `(.L_x_1600) ;  /* 0x0000000000587947 */ /* 0x000fec0003800000 */
.L_x_1599:
        /* <DEDUP_REMOVED lines=22> */
.L_x_1600:
[----:B------:R-:W-:Y:S05]  /*03f0*/  BSYNC B0 ;  /* 0x0000000000007941 */ /* 0x000fea0003800000 */
.L_x_1598:
        /* <DEDUP_REMOVED lines=10> */
[----:B------:R-:W-:Y:S05]  /*04a0*/  CALL.REL.NOINC `($__internal_21_$__cuda_sm20_div_u64) ;  /* 0x00000018004c7944 */ /* 0x000fea0003c00000 */
[----:B------:R-:W-:Y:S01]  /*04b0*/  IMAD.MOV R5, RZ, RZ, -R10 ;  /* 0x000000ffff057224 */ /* 0x000fe200078e0a0a */
[----:B------:R-:W-:-:S03]  /*04c0*/  ULDC UR4, c[0x0][0x220] ;  /* 0x0000880000047ab9 */ /* 0x000fc60000000800 */
[----:B------:R-:W-:Y:S01]  /*04d0*/  IMAD R4, R5, UR4, R4 ;  /* 0x0000000405047c24 */ /* 0x000fe2000f8e0204 */
[----:B------:R-:W-:Y:S06]  /*04e0*/  BRA `(.L_x_1603) ;  /* 0x0000000000587947 */ /* 0x000fec0003800000 */
.L_x_1602:
        /* <DEDUP_REMOVED lines=15> */
[----:B------:R-:W-:Y:S01]  /*05e0*/  @P0 VIADD R7, R7, -UR4 ;  /* 0x8000000407070c36 */ /* 0x000fe20008000000 */
[----:B------:R-:W-:-:S04]  /*05f0*/  @P0 IADD3 R10, R10, 0x1, RZ ;  /* 0x000000010a0a0810 */ /* 0x000fc80007ffe0ff */
[----:B------:R-:W-:-:S13]  /*0600*/  ISETP.GE.U32.AND P1, PT, R7, UR4, PT ;  /* 0x0000000407007c0c */ /* 0x000fda000bf26070 */
[----:B------:R-:W-:Y:S01]  /*0610*/  @P1 VIADD R10, R10, 0x1 ;  /* 0x000000010a0a1836 */ /* 0x000fe20000000000 */
[----:B------:R-:W-:-:S05]  /*0620*/  @!P2 LOP3.LUT R10, RZ, UR4, RZ, 0x33, !PT ;  /* 0x00000004ff0aac12 */ /* 0x000fca000f8e33ff */
[----:B------:R-:W-:-:S04]  /*0630*/  IMAD.MOV R5, RZ, RZ, -R10 ;  /* 0x000000ffff057224 */ /* 0x000fc800078e0a0a */
[----:B------:R-:W-:-:S07]  /*0640*/  IMAD R4, R5, UR4, R4 ;  /* 0x0000000405047c24 */ /* 0x000fce000f8e0204 */
.L_x_1603:
[----:B------:R-:W-:Y:S05]  /*0650*/  BSYNC B0 ;  /* 0x0000000000007941 */ /* 0x000fea0003800000 */
.L_x_1601:
        /* <DEDUP_REMOVED lines=48> */
[----:B-1----:R-:W-:Y:S01]  /*0960*/  LEA R26, P2, R29, R4, 0x1 ;  /* 0x000000041d1a7211 */ /* 0x002fe200078408ff */
[C---:B------:R-:W-:Y:S01]  /*0970*/  IMAD R25, R20.reuse, R23, R24 ;  /* 0x0000001714197224 */ /* 0x040fe200078e0218 */
[----:B------:R-:W-:Y:S01]  /*0980*/  SHF.R.S32.HI R22, RZ, 0x1f, R21 ;  /* 0x0000001fff167819 */ /* 0x000fe20000011415 */
[----:B------:R-:W-:Y:S01]  /*0990*/  IMAD R27, R20, R8, R9 ;  /* 0x00000008141b7224 */ /* 0x000fe200078e0209 */
[----:B------:R-:W-:Y:S01]  /*09a0*/  LOP3.LUT R31, R26, 0x3, RZ, 0xc0, !PT ;  /* 0x000000031a1f7812 */ /* 0x000fe200078ec0ff */
[----:B------:R-:W-:-:S04]  /*09b0*/  IMAD.WIDE.U32 R8, R8, R7, UR14 ;  /* 0x0000000e08087e25 */ /* 0x000fc8000f8e0007 */
[----:B------:R-:W-:Y:S01]  /*09c0*/  FADD.FTZ R16, -R17, R16 ;  /* 0x0000001011107221 */ /* 0x000fe20000010100 */
[----:B------:R-:W-:Y:S01]  /*09d0*/  FADD.FTZ R23, -R13, 1 ;  /* 0x3f8000000d177421 */ /* 0x000fe20000010100 */
[----:B------:R-:W-:Y:S01]  /*09e0*/  IMAD.IADD R25, R15, 0x1, R25 ;  /* 0x000000010f197824 */ /* 0x000fe200078e0219 */
[----:B------:R-:W-:Y:S01]  /*09f0*/  ISETP.GT.U32.AND P1, PT, R8, R29, PT ;  /* 0x0000001d0800720c */ /* 0x000fe20003f24070 */
[----:B------:R-:W-:Y:S02]  /*0a00*/  IMAD.IADD R17, R9, 0x1, R27 ;  /* 0x0000000109117824 */ /* 0x000fe400078e021b */
[----:B------:R-:W-:Y:S01]  /*0a10*/  FADD.FTZ R24, -R16, 1 ;  /* 0x3f80000010187421 */ /* 0x000fe20000010100 */
[----:B------:R-:W-:Y:S01]  /*0a20*/  IMAD.X R30, R22, 0x1, R25, P0 ;  /* 0x00000001161e7824 */ /* 0x000fe200000e0619 */
[----:B------:R-:W-:Y:S02]  /*0a30*/  ISETP.NE.U32.AND P0, PT, R31, RZ, PT ;  /* 0x000000ff1f00720c */ /* 0x000fe40003f05070 */
[----:B------:R-:W-:-:S02]  /*0a40*/  FMUL.FTZ R27, R23, R24 ;  /* 0x00000018171b7220 */ /* 0x000fc40000410000 */
[----:B------:R-:W-:Y:S02]  /*0a50*/  ISETP.GT.U32.AND.EX P1, PT, R17, R30, PT, P1 ;  /* 0x0000001e1100720c */ /* 0x000fe40003f24110 */
[----:B------:R-:W-:Y:S01]  /*0a60*/  ISETP.NE.AND.EX P0, PT, RZ, RZ, PT, P0 ;  /* 0x000000ffff00720c */ /* 0x000fe20003f05300 */
[----:B--2---:R-:W-:-:S05]  /*0a70*/  HADD2.F32 R28, -RZ, R12.H0_H0 ;  /* 0x2000000cff1c7230 */ /* 0x004fca0000004100 */
[----:B------:R-:W-:-:S05]  /*0a80*/  FMUL.FTZ R27, R27, R28 ;  /* 0x0000001c1b1b7220 */ /* 0x000fca0000410000 */
[----:B------:R-:W-:Y:S02]  /*0a90*/  F2FP.F16.F32.PACK_AB R35, RZ, R27 ;  /* 0x0000001bff23723e */ /* 0x000fe400000000ff */
        /* <DEDUP_REMOVED lines=16> */
.L_x_1609:
[----:B-----5:R-:W-:-:S05]  /*0ba0*/  HADD2 R30, R31, R35.H0_H0 ;  /* 0x200000231f1e7230 */ /* 0x020fca0000000000 */
[----:B------:R-:W-:-:S05]  /*0bb0*/  PRMT R33, R31, R32, R30 ;  /* 0x000000201f217216 */ /* 0x000fca000000001e */
[----:B------:R-:W2:Y:S02]  /*0bc0*/  ATOM.E.CAS.STRONG.GPU PT, R30, [R28], R31, R33 ;  /* 0x0000001f1c1e738b */ /* 0x000ea400001ee121 */
[----:B--2---:R-:W-:Y:S01]  /*0bd0*/  ISETP.NE.U32.AND P0, PT, R30, R31, PT ;  /* 0x0000001f1e00720c */ /* 0x004fe20003f05070 */
[----:B------:R-:W-:-:S12]  /*0be0*/  IMAD.MOV.U32 R31, RZ, RZ, R30 ;  /* 0x000000ffff1f7224 */ /* 0x000fd800078e001e */
[----:B------:R-:W-:Y:S05]  /*0bf0*/  @P0 BRA `(.L_x_1609) ;  /* 0xfffffffc00e80947 */ /* 0x000fea000383ffff */
[----:B------:R-:W-:Y:S05]  /*0c00*/  BSYNC B2 ;  /* 0x0000000000027941 */ /* 0x000fea0003800000 */
.L_x_1608:
[----:B------:R-:W-:Y:S05]  /*0c10*/  BRA `(.L_x_1610) ;  /* 0x0000000000447947 */ /* 0x000fea0003800000 */
.L_x_1607:
[----:B------:R-:W-:-:S05]  /*0c20*/  PRMT R29, RZ, 0x5410, R35 ;  /* 0x00005410ff1d7816 */ /* 0x000fca0000000023 */
[----:B------:R0:W-:Y:S02]  /*0c30*/  ATOM.E.ADD.F16x2.RN.STRONG.GPU P0, RZ, desc[UR8][R26.64+-0x2], R29 ;  /* 0xfffffe1d1aff79a2 */ /* 0x0001e4000810e1c8 */
[----:B0-----:R-:W-:Y:S05]  /*0c40*/  @P0 BRA `(.L_x_1610) ;  /* 0x0000000000380947 */ /* 0x001fea0003800000 */
[----:B------:R-:W0:Y:S02]  /*0c50*/  QSPC.E.S P0, RZ, [R26+-0x2] ;  /* 0xfffffe001aff73aa */ /* 0x000e240000000500 */
[----:B0-----:R-:W-:Y:S05]  /*0c60*/  @!P0 BRA `(.L_x_1611) ;  /* 0x0000000000248947 */ /* 0x001fea0003800000 */
[----:B------:R-:W-:-:S07]  /*0c70*/  MOV R29, R26 ;  /* 0x0000001a001d7202 */ /* 0x000fce0000000f00 */
.L_x_1612:
[----:B------:R-:W0:Y:S02]  /*0c80*/  LDS R26, [R29+-0x2] ;  /* 0xfffffe001d1a7984 */ /* 0x000e240000000800 */
[C---:B0-----:R-:W-:Y:S02]  /*0c90*/  HADD2 R28, R26.reuse.H1_H1, R35.H0_H0 ;  /* 0x200000231a1c7230 */ /* 0x041fe40000000c00 */
[----:B------:R-:W-:-:S05]  /*0ca0*/  HADD2 R27, R26.H0_H0, RZ.H0_H0 ;  /* 0x200000ff1a1b7230 */ /* 0x000fca0000000800 */
[----:B------:R-:W-:-:S06]  /*0cb0*/  PRMT R27, R27, 0x5410, R28 ;  /* 0x000054101b1b7816 */ /* 0x000fcc000000001c */
[----:B------:R-:W0:Y:S02]  /*0cc0*/  ATOMS.CAST.SPIN R27, [R29+-0x2], R26, R27 ;  /* 0xfffffe1a1d1b738d */ /* 0x000e24000180001b */
[----:B0-----:R-:W-:-:S13]  /*0cd0*/  ISETP.EQ.U32.AND P0, PT, R27, 0x1, PT ;  /* 0x000000011b00780c */ /* 0x001fda0003f02070 */
[----:B------:R-:W-:Y:S05]  /*0ce0*/  @!P0 BRA `(.L_x_1612) ;  /* 0xfffffffc00e48947 */ /* 0x000fea000383ffff */
[----:B------:R-:W-:Y:S05]  /*0cf0*/  BRA `(.L_x_1610) ;  /* 0x00000000000c7947 */ /* 0x000fea0003800000 */
.L_x_1611:
[----:B------:R-:W2:Y:S02]  /*0d00*/  LD.E R28, desc[UR8][R26.64+-0x2] ;  /* 0xfffffe081a1c7980 */ /* 0x000ea4000c101900 */
[----:B--2---:R-:W-:-:S05]  /*0d10*/  IMAD.IADD R29, R29, 0x1, R28 ;  /* 0x000000011d1d7824 */ /* 0x004fca00078e021c */
[----:B------:R1:W-:Y:S02]  /*0d20*/  ST.E desc[UR8][R26.64+-0x2], R29 ;  /* 0xfffffe1d1a007985 */ /* 0x0003e4000c101908 */
.L_x_1610:
[----:B------:R-:W-:Y:S05]  /*0d30*/  BSYNC B1 ;  /* 0x0000000000017941 */ /* 0x000fea0003800000 */
.L_x_1606:
[----:B------:R-:W-:Y:S05]  /*0d40*/  BRA `(.L_x_1613) ;  /* 0x0000000000447947 */ /* 0x000fea0003800000 */
.L_x_1605:
[----:B------:R-:W-:-:S05]  /*0d50*/  PRMT R29, R35, 0x5410, RZ ;  /* 0x00005410231d7816 */ /* 0x000fca00000000ff */
[----:B------:R0:W-:Y:S02]  /*0d60*/  ATOM.E.ADD.F16x2.RN.STRONG.GPU P0, RZ, desc[UR8][R26.64], R29 ;  /* 0x0000001d1aff79a2 */ /* 0x0001e4000810e1c8 */
[----:B0-----:R-:W-:Y:S05]  /*0d70*/  @P0 BRA `(.L_x_1613) ;  /* 0x0000000000380947 */ /* 0x001fea0003800000 */
[----:B------:R-:W0:Y:S02]  /*0d80*/  QSPC.E.S P0, RZ, [R26] ;  /* 0x000000001aff73aa */ /* 0x000e240000000500 */
[----:B0-----:R-:W-:Y:S05]  /*0d90*/  @!P0 BRA `(.L_x_1614) ;  /* 0x0000000000248947 */ /* 0x001fea0003800000 */
[----:B------:R-:W-:-:S07]  /*0da0*/  MOV R29, R26 ;  /* 0x0000001a001d7202 */ /* 0x000fce0000000f00 */
.L_x_1615:
[----:B------:R-:W0:Y:S02]  /*0db0*/  LDS R26, [R29] ;  /* 0x000000001d1a7984 */ /* 0x000e240000000800 */
[C---:B0-----:R-:W-:Y:S02]  /*0dc0*/  HADD2 R28, R26.reuse.H1_H1, RZ.H0_H0 ;  /* 0x200000ff1a1c7230 */ /* 0x041fe40000000c00 */
[----:B------:R-:W-:-:S05]  /*0dd0*/  HADD2 R27, R26.H0_H0, R35.H0_H0 ;  /* 0x200000231a1b7230 */ /* 0x000fca0000000800 */
[----:B------:R-:W-:-:S06]  /*0de0*/  PRMT R27, R27, 0x5410, R28 ;  /* 0x000054101b1b7816 */ /* 0x000fcc000000001c */
[----:B------:R-:W0:Y:S02]  /*0df0*/  ATOMS.CAST.SPIN R27, [R29], R26, R27 ;  /* 0x0000001a1d1b738d */ /* 0x000e24000180001b */
[----:B0-----:R-:W-:-:S13]  /*0e00*/  ISETP.EQ.U32.AND P0, PT, R27, 0x1, PT ;  /* 0x000000011b00780c */ /* 0x001fda0003f02070 */
[----:B------:R-:W-:Y:S05]  /*0e10*/  @!P0 BRA `(.L_x_1615) ;  /* 0xfffffffc00e48947 */ /* 0x000fea000383ffff */
[----:B------:R-:W-:Y:S05]  /*0e20*/  BRA `(.L_x_1613) ;  /* 0x00000000000c7947 */ /* 0x000fea0003800000 */
.L_x_1614:
[----:B------:R-:W2:Y:S02]  /*0e30*/  LD.E R28, desc[UR8][R26.64] ;  /* 0x000000081a1c7980 */ /* 0x000ea4000c101900 */
[----:B--2---:R-:W-:-:S05]  /*0e40*/  IMAD.IADD R29, R29, 0x1, R28 ;  /* 0x000000011d1d7824 */ /* 0x004fca00078e021c */
[----:B------:R2:W-:Y:S02]  /*0e50*/  ST.E desc[UR8][R26.64], R29 ;  /* 0x0000001d1a007985 */ /* 0x0005e4000c101908 */
.L_x_1613:
[----:B------:R-:W-:Y:S05]  /*0e60*/  BSYNC B0 ;  /* 0x0000000000007941 */ /* 0x000fea0003800000 */
.L_x_1604:
[----:B-12---:R-:W-:Y:S02]  /*0e70*/  VIADD R26, R7, 0xffffffff ;  /* 0xffffffff071a7836 */ /* 0x006fe40000000000 */
[----:B------:R-:W-:Y:S01]  /*0e80*/  FMUL.FTZ R23, R23, R16 ;  /* 0x0000001017177220 */ /* 0x000fe20000410000 */
[C---:B------:R-:W-:Y:S01]  /*0e90*/  VIADD R15, R21.reuse, 0x1 ;  /* 0x00000001150f7836 */ /* 0x040fe20000000000 */
[----:B------:R-:W-:Y:S01]  /*0ea0*/  BSSY B0, `(.L_x_1616) ;  /* 0x000004c000007945 */ /* 0x000fe20003800000 */
[----:B------:R-:W-:Y:S01]  /*0eb0*/  HADD2.F32 R30, -RZ, R12.H0_H0 ;  /* 0x2000000cff1e7230 */ /* 0x000fe20000004100 */
[----:B------:R-:W-:-:S04]  /*0ec0*/  ISETP.GE.AND P0, PT, R21, R26, PT ;  /* 0x0000001a1500720c */ /* 0x000fc80003f06270 */
[----:B------:R-:W-:-:S05]  /*0ed0*/  FMUL.FTZ R23, R30, R23 ;  /* 0x000000171e177220 */ /* 0x000fca0000410000 */
[----:B------:R-:W-:-:S04]  /*0ee0*/  F2FP.F16.F32.PACK_AB R23, RZ, R23 ;  /* 0x00000017ff17723e */ /* 0x000fc800000000ff */
[----:B------:R-:W-:Y:S01]  /*0ef0*/  @P0 IMAD.MOV R15, RZ, RZ, R21 ;  /* 0x000000ffff0f0224 */ /* 0x000fe200078e0215 */
[----:B------:R-:W-:-:S04]  /*0f00*/  PRMT R31, R23, 0x7610, R31 ;  /* 0x00007610171f7816 */ /* 0x000fc8000000001f */
        /* <DEDUP_REMOVED lines=19> */
[----:B------:R-:W-:Y:S01]  /*1040*/  HFMA2.MMA R32, -RZ, RZ, 0, 0.19775390625 ;  /* 0x00003254ff207435 */ /* 0x000fe200000001ff */
[----:B------:R-:W-:Y:S01]  /*1050*/  LOP3.LUT R23, R26, 0x2, RZ, 0xc0, !PT ;  /* 0x000000021a177812 */ /* 0x000fe200078ec0ff */
[----:B------:R-:W-:Y:S02]  /*1060*/  BSSY B2, `(.L_x_1620) ;  /* 0x000000a000027945 */ /* 0x000fe40003800000 */
[----:B------:R0:W5:Y:S01]  /*1070*/  LD.E R25, desc[UR8][R28.64] ;  /* 0x000000081c197980 */ /* 0x000162000c101900 */
[----:B------:R-:W-:-:S05]  /*1080*/  ISETP.EQ.U32.AND P0, PT, R23, RZ, PT ;  /* 0x000000ff1700720c */ /* 0x000fca0003f02070 */
[----:B------:R-:W-:-:S08]  /*1090*/  SEL R32, R32, 0x7610, P0 ;  /* 0x0000761020207807 */ /* 0x000fd00000000000 */
.L_x_1621:
[----:B-----5:R-:W-:-:S05]  /*10a0*/  HADD2 R30, R25, R31.H0_H0 ;  /* 0x2000001f191e7230 */ /* 0x020fca0000000000 */
[----:B------:R-:W-:-:S05]  /*10b0*/  PRMT R23, R25, R32, R30 ;  /* 0x0000002019177216 */ /* 0x000fca000000001e */
[----:B------:R-:W2:Y:S02]  /*10c0*/  ATOM.E.CAS.STRONG.GPU PT, R30, [R28], R25, R23 ;  /* 0x000000191c1e738b */ /* 0x000ea400001ee117 */
[----:B--2---:R-:W-:Y:S01]  /*10d0*/  ISETP.NE.U32.AND P0, PT, R30, R25, PT ;  /* 0x000000191e00720c */ /* 0x004fe20003f05070 */
[----:B------:R-:W-:-:S12]  /*10e0*/  IMAD.MOV.U32 R25, RZ, RZ, R30 ;  /* 0x000000ffff197224 */ /* 0x000fd800078e001e */
[----:B------:R-:W-:Y:S05]  /*10f0*/  @P0 BRA `(.L_x_1621) ;  /* 0xfffffffc00e80947 */ /* 0x000fea000383ffff */
[----:B------:R-:W-:Y:S05]  /*1100*/  BSYNC B2 ;  /* 0x0000000000027941 */ /* 0x000fea0003800000 */
.L_x_1620:
[----:B------:R-:W-:Y:S05]  /*1110*/  BRA `(.L_x_1622) ;  /* 0x0000000000447947 */ /* 0x000fea0003800000 */
.L_x_1619:
[----:B------:R-:W-:-:S05]  /*1120*/  PRMT R25, RZ, 0x5410, R31 ;  /* 0x00005410ff197816 */ /* 0x000fca000000001f */
[----:B------:R0:W-:Y:S02]  /*1130*/  ATOM.E.ADD.F16x2.RN.STRONG.GPU P0, RZ, desc[UR8][R26.64+-0x2], R25 ;  /* 0xfffffe191aff79a2 */ /* 0x0001e4000810e1c8 */
[----:B0-----:R-:W-:Y:S05]  /*1140*/  @P0 BRA `(.L_x_1622) ;  /* 0x0000000000380947 */ /* 0x001fea0003800000 */
[----:B------:R-:W0:Y:S02]  /*1150*/  QSPC.E.S P0, RZ, [R26+-0x2] ;  /* 0xfffffe001aff73aa */ /* 0x000e240000000500 */
[----:B0-----:R-:W-:Y:S05]  /*1160*/  @!P0 BRA `(.L_x_1623) ;  /* 0x0000000000248947 */ /* 0x001fea0003800000 */
[----:B------:R-:W-:-:S07]  /*1170*/  MOV R25, R26 ;  /* 0x0000001a00197202 */ /* 0x000fce0000000f00 */
.L_x_1624:
        /* <DEDUP_REMOVED lines=8> */
.L_x_1623:
[----:B------:R-:W2:Y:S02]  /*1200*/  LD.E R23, desc[UR8][R26.64+-0x2] ;  /* 0xfffffe081a177980 */ /* 0x000ea4000c101900 */
[----:B--2---:R-:W-:-:S05]  /*1210*/  IMAD.IADD R23, R25, 0x1, R23 ;  /* 0x0000000119177824 */ /* 0x004fca00078e0217 */
[----:B------:R0:W-:Y:S02]  /*1220*/  ST.E desc[UR8][R26.64+-0x2], R23 ;  /* 0xfffffe171a007985 */ /* 0x0001e4000c101908 */
.L_x_1622:
[----:B------:R-:W-:Y:S05]  /*1230*/  BSYNC B1 ;  /* 0x0000000000017941 */ /* 0x000fea0003800000 */
.L_x_1618:
[----:B------:R-:W-:Y:S05]  /*1240*/  BRA `(.L_x_1625) ;  /* 0x0000000000447947 */ /* 0x000fea0003800000 */
.L_x_1617:
[----:B------:R-:W-:-:S05]  /*1250*/  PRMT R25, R31, 0x5410, RZ ;  /* 0x000054101f197816 */ /* 0x000fca00000000ff */
[----:B------:R0:W-:Y:S02]  /*1260*/  ATOM.E.ADD.F16x2.RN.STRONG.GPU P0, RZ, desc[UR8][R26.64], R25 ;  /* 0x000000191aff79a2 */ /* 0x0001e4000810e1c8 */
[----:B0-----:R-:W-:Y:S05]  /*1270*/  @P0 BRA `(.L_x_1625) ;  /* 0x0000000000380947 */ /* 0x001fea0003800000 */
[----:B------:R-:W0:Y:S02]  /*1280*/  QSPC.E.S P0, RZ, [R26] ;  /* 0x000000001aff73aa */ /* 0x000e240000000500 */
[----:B0-----:R-:W-:Y:S05]  /*1290*/  @!P0 BRA `(.L_x_1626) ;  /* 0x0000000000248947 */ /* 0x001fea0003800000 */
[----:B------:R-:W-:-:S07]  /*12a0*/  MOV R25, R26 ;  /* 0x0000001a00197202 */ /* 0x000fce0000000f00 */
.L_x_1627:
        /* <DEDUP_REMOVED lines=8> */
.L_x_1626:
[----:B------:R-:W2:Y:S02]  /*1330*/  LD.E R23, desc[UR8][R26.64] ;  /* 0x000000081a177980 */ /* 0x000ea4000c101900 */
[----:B--2---:R-:W-:-:S05]  /*1340*/  IMAD.IADD R23, R25, 0x1, R23 ;  /* 0x0000000119177824 */ /* 0x004fca00078e0217 */
[----:B------:R0:W-:Y:S02]  /*1350*/  ST.E desc[UR8][R26.64], R23 ;  /* 0x000000171a007985 */ /* 0x0001e4000c101908 */
.L_x_1625:
[----:B------:R-:W-:Y:S05]  /*1360*/  BSYNC B0 ;  /* 0x0000000000007941 */ /* 0x000fea0003800000 */
.L_x_1616:
[----:B------:R-:W-:Y:S02]  /*1370*/  VIADD R6, R6, 0xffffffff ;  /* 0xffffffff06067836 */ /* 0x000fe40000000000 */
[----:B------:R-:W-:Y:S01]  /*1380*/  FMUL.FTZ R24, R13, R24 ;  /* 0x000000180d187220 */ /* 0x000fe20000410000 */
[C---:B------:R-:W-:Y:S01]  /*1390*/  VIADD R11, R19.reuse, 0x1 ;  /* 0x00000001130b7836 */ /* 0x040fe20000000000 */
[----:B------:R-:W-:Y:S01]  /*13a0*/  BSSY B0, `(.L_x_1628) ;  /* 0x0000051000007945 */ /* 0x000fe20003800000 */
[----:B0-----:R-:W-:Y:S01]  /*13b0*/  HADD2.F32 R23, -RZ, R12.H0_H0 ;  /* 0x2000000cff177230 */ /* 0x001fe20000004100 */
[----:B------:R-:W-:-:S04]  /*13c0*/  ISETP.GE.AND P0, PT, R19, R6, PT ;  /* 0x000000061300720c */ /* 0x000fc80003f06270 */
[----:B------:R-:W-:-:S05]  /*13d0*/  FMUL.FTZ R24, R23, R24 ;  /* 0x0000001817187220 */ /* 0x000fca0000410000 */
[----:B------:R-:W-:-:S04]  /*13e0*/  F2FP.F16.F32.PACK_AB R24, RZ, R24 ;  /* 0x00000018ff18723e */ /* 0x000fc800000000ff */
[----:B------:R-:W-:Y:S01]  /*13f0*/  @P0 IMAD.MOV R11, RZ, RZ, R19 ;  /* 0x000000ffff0b0224 */ /* 0x000fe200078e0213 */
[----:B------:R-:W-:-:S04]  /*1400*/  PRMT R27, R24, 0x7610, R27 ;  /* 0x00007610181b7816 */ /* 0x000fc8000000001b */
        /* <DEDUP_REMOVED lines=30> */
.L_x_1633:
[----:B-----5:R-:W-:-:S05]  /*15f0*/  HADD2 R18, R23, R27.H0_H0 ;  /* 0x2000001b17127230 */ /* 0x020fca0000000000 */
[----:B------:R-:W-:-:S05]  /*1600*/  PRMT R25, R23, R22, R18 ;  /* 0x0000001617197216 */ /* 0x000fca0000000012 */
[----:B------:R-:W2:Y:S02]  /*1610*/  ATOM.E.CAS.STRONG.GPU PT, R18, [R20], R23, R25 ;  /* 0x000000171412738b */ /* 0x000ea400001ee119 */
[----:B--2---:R-:W-:Y:S01]  /*1620*/  ISETP.NE.U32.AND P0, PT, R18, R23, PT ;  /* 0x000000171200720c */ /* 0x004fe20003f05070 */
[----:B------:R-:W-:-:S12]  /*1630*/  IMAD.MOV.U32 R23, RZ, RZ, R18 ;  /* 0x000000ffff177224 */ /* 0x000fd800078e0012 */
[----:B------:R-:W-:Y:S05]  /*1640*/  @P0 BRA `(.L_x_1633) ;  /* 0xfffffffc00e80947 */ /* 0x000fea000383ffff */
[----:B------:R-:W-:Y:S05]  /*1650*/  BSYNC B2 ;  /* 0x0000000000027941 */ /* 0x000fea0003800000 */
.L_x_1632:
[----:B------:R-:W-:Y:S05]  /*1660*/  BRA `(.L_x_1634) ;  /* 0x0000000000447947 */ /* 0x000fea0003800000 */
.L_x_1631:
[----:B------:R-:W-:-:S05]  /*1670*/  PRMT R21, RZ, 0x5410, R27 ;  /* 0x00005410ff157816 */ /* 0x000fca000000001b */
[----:B------:R0:W-:Y:S02]  /*1680*/  ATOM.E.ADD.F16x2.RN.STRONG.GPU P0, RZ, desc[UR8][R6.64+-0x2], R21 ;  /* 0xfffffe1506ff79a2 */ /* 0x0001e4000810e1c8 */
[----:B0-----:R-:W-:Y:S05]  /*1690*/  @P0 BRA `(.L_x_1634) ;  /* 0x0000000000380947 */ /* 0x001fea0003800000 */
[----:B------:R-:W0:Y:S02]  /*16a0*/  QSPC.E.S P0, RZ, [R6+-0x2] ;  /* 0xfffffe0006ff73aa */ /* 0x000e240000000500 */
[----:B0-----:R-:W-:Y:S05]  /*16b0*/  @!P0 BRA `(.L_x_1635) ;  /* 0x0000000000248947 */ /* 0x001fea0003800000 */
[----:B------:R-:W-:-:S07]  /*16c0*/  MOV R20, R6 ;  /* 0x0000000600147202 */ /* 0x000fce0000000f00 */
.L_x_1636:
        /* <DEDUP_REMOVED lines=8> */
.L_x_1635:
[----:B------:R-:W2:Y:S02]  /*1750*/  LD.E R18, desc[UR8][R6.64+-0x2] ;  /* 0xfffffe0806127980 */ /* 0x000ea4000c101900 */
[----:B--2---:R-:W-:-:S05]  /*1760*/  IMAD.IADD R21, R21, 0x1, R18 ;  /* 0x0000000115157824 */ /* 0x004fca00078e0212 */
[----:B------:R1:W-:Y:S02]  /*1770*/  ST.E desc[UR8][R6.64+-0x2], R21 ;  /* 0xfffffe1506007985 */ /* 0x0003e4000c101908 */
.L_x_1634:
[----:B------:R-:W-:Y:S05]  /*1780*/  BSYNC B1 ;  /* 0x0000000000017941 */ /* 0x000fea0003800000 */
.L_x_1630:
[----:B------:R-:W-:Y:S05]  /*1790*/  BRA `(.L_x_1637) ;  /* 0x0000000000447947 */ /* 0x000fea0003800000 */
.L_x_1629:
[----:B------:R-:W-:-:S05]  /*17a0*/  PRMT R21, R27, 0x5410, RZ ;  /* 0x000054101b157816 */ /* 0x000fca00000000ff */
[----:B------:R0:W-:Y:S02]  /*17b0*/  ATOM.E.ADD.F16x2.RN.STRONG.GPU P0, RZ, desc[UR8][R6.64], R21 ;  /* 0x0000001506ff79a2 */ /* 0x0001e4000810e1c8 */
[----:B0-----:R-:W-:Y:S05]  /*17c0*/  @P0 BRA `(.L_x_1637) ;  /* 0x0000000000380947 */ /* 0x001fea0003800000 */
[----:B------:R-:W0:Y:S02]  /*17d0*/  QSPC.E.S P0, RZ, [R6] ;  /* 0x0000000006ff73aa */ /* 0x000e240000000500 */
[----:B0-----:R-:W-:Y:S05]  /*17e0*/  @!P0 BRA `(.L_x_1638) ;  /* 0x0000000000248947 */ /* 0x001fea0003800000 */
[----:B------:R-:W-:-:S07]  /*17f0*/  MOV R20, R6 ;  /* 0x0000000600147202 */ /* 0x000fce0000000f00 */
.L_x_1639:
        /* <DEDUP_REMOVED lines=8> */
.L_x_1638:
[----:B------:R-:W2:Y:S02]  /*1880*/  LD.E R18, desc[UR8][R6.64] ;  /* 0x0000000806127980 */ /* 0x000ea4000c101900 */
[----:B--2---:R-:W-:-:S05]  /*1890*/  IMAD.IADD R21, R21, 0x1, R18 ;  /* 0x0000000115157824 */ /* 0x004fca00078e0212 */
[----:B------:R2:W-:Y:S02]  /*18a0*/  ST.E desc[UR8][R6.64], R21 ;  /* 0x0000001506007985 */ /* 0x0005e4000c101908 */
.L_x_1637:
[----:B------:R-:W-:Y:S05]  /*18b0*/  BSYNC B0 ;  /* 0x0000000000007941 */ /* 0x000fea0003800000 */
.L_x_1628:
[----:B------:R-:W-:Y:S01]  /*18c0*/  IADD3 R11, P0, R15, R10, RZ ;  /* 0x0000000a0f0b7210 */ /* 0x000fe20007f1e0ff */
[----:B------:R-:W-:Y:S02]  /*18d0*/  HADD2.F32 R12, -RZ, R12.H0_H0 ;  /* 0x2000000cff0c7230 */ /* 0x000fe40000004100 */
        /* <DEDUP_REMOVED lines=9> */
[----:B------:R-:W-:Y:S02]  /*1970*/  F2FP.F16.F32.PACK_AB R13, RZ, R13 ;  /* 0x0000000dff0d723e */ /* 0x000fe400000000ff */
        /* <DEDUP_REMOVED lines=17> */
.L_x_1645:
[----:B-----5:R-:W-:-:S05]  /*1a90*/  HADD2 R8, R9, R13.H0_H0 ;  /* 0x2000000d09087230 */ /* 0x020fca0000000000 */
[----:B------:R-:W-:-:S05]  /*1aa0*/  PRMT R11, R9, R10, R8 ;  /* 0x0000000a090b7216 */ /* 0x000fca0000000008 */
[----:B------:R-:W2:Y:S02]  /*1ab0*/  ATOM.E.CAS.STRONG.GPU PT, R8, [R6], R9, R11 ;  /* 0x000000090608738b */ /* 0x000ea400001ee10b */
[----:B--2---:R-:W-:Y:S01]  /*1ac0*/  ISETP.NE.U32.AND P0, PT, R8, R9, PT ;  /* 0x000000090800720c */ /* 0x004fe20003f05070 */
[----:B------:R-:W-:-:S12]  /*1ad0*/  IMAD.MOV.U32 R9, RZ, RZ, R8 ;  /* 0x000000ffff097224 */ /* 0x000fd800078e0008 */
[----:B------:R-:W-:Y:S05]  /*1ae0*/  @P0 BRA `(.L_x_1645) ;  /* 0xfffffffc00e80947 */ /* 0x000fea000383ffff */
[----:B------:R-:W-:Y:S05]  /*1af0*/  BSYNC B2 ;  /* 0x0000000000027941 */ /* 0x000fea0003800000 */
.L_x_1644:
[----:B------:R-:W-:Y:S05]  /*1b00*/  BRA `(.L_x_1646) ;  /* 0x0000000000447947 */ /* 0x000fea0003800000 */
.L_x_1643:
[----:B------:R-:W-:-:S05]  /*1b10*/  PRMT R7, RZ, 0x5410, R13 ;  /* 0x00005410ff077816 */ /* 0x000fca000000000d */
[----:B------:R1:W-:Y:S02]  /*1b20*/  ATOM.E.ADD.F16x2.RN.STRONG.GPU P0, RZ, desc[UR8][R4.64+-0x2], R7 ;  /* 0xfffffe0704ff79a2 */ /* 0x0003e4000810e1c8 */
[----:B-1----:R-:W-:Y:S05]  /*1b30*/  @P0 BRA `(.L_x_1646) ;  /* 0x0000000000380947 */ /* 0x002fea0003800000 */
[----:B------:R-:W1:Y:S02]  /*1b40*/  QSPC.E.S P0, RZ, [R4+-0x2] ;  /* 0xfffffe0004ff73aa */ /* 0x000e640000000500 */
[----:B-1----:R-:W-:Y:S05]  /*1b50*/  @!P0 BRA `(.L_x_1647) ;  /* 0x0000000000248947 */ /* 0x002fea0003800000 */
[----:B------:R-:W-:-:S07]  /*1b60*/  MOV R7, R4 ;  /* 0x0000000400077202 */ /* 0x000fce0000000f00 */
.L_x_1648:
[----:B------:R-:W1:Y:S02]  /*1b70*/  LDS R4, [R7+-0x2] ;  /* 0xfffffe0007047984 */ /* 0x000e640000000800 */
[C---:B-1----:R-:W-:Y:S02]  /*1b80*/  HADD2 R6, R4.reuse.H1_H1, R13.H0_H0 ;  /* 0x2000000d04067230 */ /* 0x042fe40000000c00 */
[----:B------:R-:W-:-:S05]  /*1b90*/  HADD2 R5, R4.H0_H0, RZ.H0_H0 ;  /* 0x200000ff04057230 */ /* 0x000fca0000000800 */
[----:B------:R-:W-:-:S06]  /*1ba0*/  PRMT R5, R5, 0x5410, R6 ;  /* 0x0000541005057816 */ /* 0x000fcc0000000006 */
[----:B------:R-:W1:Y:S02]  /*1bb0*/  ATOMS.CAST.SPIN R5, [R7+-0x2], R4, R5 ;  /* 0xfffffe040705738d */ /* 0x000e640001800005 */
[----:B-1----:R-:W-:-:S13]  /*1bc0*/  ISETP.EQ.U32.AND P0, PT, R5, 0x1, PT ;  /* 0x000000010500780c */ /* 0x002fda0003f02070 */
[----:B------:R-:W-:Y:S05]  /*1bd0*/  @!P0 BRA `(.L_x_1648) ;  /* 0xfffffffc00e48947 */ /* 0x000fea000383ffff */
[----:B------:R-:W-:Y:S05]  /*1be0*/  BRA `(.L_x_1646) ;  /* 0x00000000000c7947 */ /* 0x000fea0003800000 */
.L_x_1647:
[----:B------:R-:W2:Y:S02]  /*1bf0*/  LD.E R6, desc[UR8][R4.64+-0x2] ;  /* 0xfffffe0804067980 */ /* 0x000ea4000c101900 */
[----:B--2---:R-:W-:-:S05]  /*1c00*/  IMAD.IADD R7, R7, 0x1, R6 ;  /* 0x0000000107077824 */ /* 0x004fca00078e0206 */
[----:B------:R1:W-:Y:S02]  /*1c10*/  ST.E desc[UR8][R4.64+-0x2], R7 ;  /* 0xfffffe0704007985 */ /* 0x0003e4000c101908 */
.L_x_1646:
[----:B------:R-:W-:Y:S05]  /*1c20*/  BSYNC B1 ;  /* 0x0000000000017941 */ /* 0x000fea0003800000 */
.L_x_1642:
[----:B------:R-:W-:Y:S05]  /*1c30*/  BRA `(.L_x_1649) ;  /* 0x0000000000447947 */ /* 0x000fea0003800000 */
.L_x_1641:
[----:B------:R-:W-:-:S05]  /*1c40*/  PRMT R7, R13, 0x5410, RZ ;  /* 0x000054100d077816 */ /* 0x000fca00000000ff */
[----:B------:R1:W-:Y:S02]  /*1c50*/  ATOM.E.ADD.F16x2.RN.STRONG.GPU P0, RZ, desc[UR8][R4.64], R7 ;  /* 0x0000000704ff79a2 */ /* 0x0003e4000810e1c8 */
[----:B-1----:R-:W-:Y:S05]  /*1c60*/  @P0 BRA `(.L_x_1649) ;  /* 0x0000000000380947 */ /* 0x002fea0003800000 */
[----:B------:R-:W1:Y:S02]  /*1c70*/  QSPC.E.S P0, RZ, [R4] ;  /* 0x0000000004ff73aa */ /* 0x000e640000000500 */
[----:B-1----:R-:W-:Y:S05]  /*1c80*/  @!P0 BRA `(.L_x_1650) ;  /* 0x0000000000248947 */ /* 0x002fea0003800000 */
[----:B------:R-:W-:-:S07]  /*1c90*/  MOV R7, R4 ;  /* 0x0000000400077202 */ /* 0x000fce0000000f00 */
.L_x_1651:
[----:B------:R-:W1:Y:S02]  /*1ca0*/  LDS R4, [R7] ;  /* 0x0000000007047984 */ /* 0x000e640000000800 */
[C---:B-1----:R-:W-:Y:S02]  /*1cb0*/  HADD2 R6, R4.reuse.H1_H1, RZ.H0_H0 ;  /* 0x200000ff04067230 */ /* 0x042fe40000000c00 */
[----:B------:R-:W-:-:S05]  /*1cc0*/  HADD2 R5, R4.H0_H0, R13.H0_H0 ;  /* 0x2000000d04057230 */ /* 0x000fca0000000800 */
[----:B------:R-:W-:-:S06]  /*1cd0*/  PRMT R5, R5, 0x5410, R6 ;  /* 0x0000541005057816 */ /* 0x000fcc0000000006 */
[----:B------:R-:W1:Y:S02]  /*1ce0*/  ATOMS.CAST.SPIN R5, [R7], R4, R5 ;  /* 0x000000040705738d */ /* 0x000e640001800005 */
[----:B-1----:R-:W-:-:S13]  /*1cf0*/  ISETP.EQ.U32.AND P0, PT, R5, 0x1, PT ;  /* 0x000000010500780c */ /* 0x002fda0003f02070 */
[----:B------:R-:W-:Y:S05]  /*1d00*/  @!P0 BRA `(.L_x_1651) ;  /* 0xfffffffc00e48947 */ /* 0x000fea000383ffff */
[----:B------:R-:W-:Y:S05]  /*1d10*/  BRA `(.L_x_1649) ;  /* 0x00000000000c7947 */ /* 0x000fea0003800000 */
.L_x_1650:
[----:B------:R-:W2:Y:S02]  /*1d20*/  LD.E R6, desc[UR8][R4.64] ;  /* 0x0000000804067980 */ /* 0x000ea4000c101900 */
[----:B--2---:R-:W-:-:S05]  /*1d30*/  IADD3 R7, R7, R6, RZ ;  /* 0x0000000607077210 */ /* 0x004fca0007ffe0ff */
[----:B------:R1:W-:Y:S02]  /*1d40*/  ST.E desc[UR8][R4.64], R7 ;  /* 0x0000000704007985 */ /* 0x0003e4000c101908 */
.L_x_1649:
[----:B------:R-:W-:Y:S05]  /*1d50*/  BSYNC B0 ;  /* 0x0000000000007941 */ /* 0x000fea0003800000 */
.L_x_1640:
        /* <DEDUP_REMOVED lines=8> */
        .weak           $__internal_21_$__cuda_sm20_div_u64
        .type           $__internal_21_$__cuda_sm20_div_u64,@function
        .size           $__internal_21_$__cuda_sm20_div_u64,(.L_x_1805 - $__internal_21_$__cuda_sm20_div_u64)
$__internal_21_$__cuda_sm20_div_u64:
        /* <DEDUP_REMOVED lines=68> */
[----:B------:R-:W-:Y:S06]  /*2220*/  RET.REL.NODEC R6 `(_ZN2at6native54_GLOBAL__N__aa9a477a_21_UpSampleBilinear2d_cu_607db5e338upsample_bilinear2d_backward_out_frameIN3c104HalfEfEEvmiiiiT0_S5_bPT_PKS6_) ;  /* 0xffffffdc06747950 */ /* 0x000fec0003c3ffff */
.L_x_1653:
        /* <DEDUP_REMOVED lines=13> */
.L_x_1805:


//--------------------- .text._ZN2at6native54_GLOBAL__N__aa9a477a_21_UpSampleBilinear2d_cu_607db5e343upsample_bilinear2d_backward_nhwc_out_frameIN3c104HalfEfEEviiiiT0_S5_bPT_PKS6_imm --------------------------
	.section	.text._ZN2at6native54_GLOBAL__N__aa9a477a_21_UpSampleBilinear2d_cu_607db5e343upsample_bilinear2d_backward_nhwc_out_frameIN3c104HalfEfEEviiiiT0_S5_bPT_PKS6_imm,"ax",@progbits
	.align	128
.text._ZN2at6native54_GLOBAL__N__aa9a477a_21_UpSampleBilinear2d_cu_607db5e343upsample_bilinear2d_backward_nhwc_out_frameIN3c104HalfEfEEviiiiT0_S5_bPT_PKS6_imm:
        .type           _ZN2at6native54_GLOBAL__N__aa9a477a_21_UpSampleBilinear2d_cu_607db5e343upsample_bilinear2d_backward_nhwc_out_frameIN3c104HalfEfEEviiiiT0_S5_bPT_PKS6_imm,@function
        .size           _ZN2at6native54_GLOBAL__N__aa9a477a_21_UpSampleBilinear2d_cu_607db5e343upsample_bilinear2d_backward_nhwc_out_frameIN3c104HalfEfEEviiiiT0_S5_bPT_PKS6_imm,(.L_x_1807 - _ZN2at6native54_GLOBAL__N__aa9a477a_21_UpSampleBilinear2d_cu_607db5e343upsample_bilinear2d_backward_nhwc_out_frameIN3c104HalfEfEEviiiiT0_S5_bPT_PKS6_imm)
        .other          _ZN2at6native54_GLOBAL__N__aa9a477a_21_UpSampleBilinear2d_cu_607db5e343upsample_bilinear2d_backward_nhwc_out_frameIN3c104HalfEfEEviiiiT0_S5_bPT_PKS6_imm,@"STO_CUDA_ENTRY STV_DEFAULT"
_ZN2at6native54_GLOBAL__N__aa9a477a_21_UpSampleBilinear2d_cu_607db5e343upsample_bilinear2d_backward_nhwc_out_frameIN3c104HalfEfEEviiiiT0_S5_bPT_PKS6_imm:
        /* <DEDUP_REMOVED lines=13> */
[----:B------:R-:W-:Y:S01]  /*00d0*/  LEA R2, P0, R6, UR4, 0x1 ;  /* 0x0000000406027c11 */ /* 0x000fe2000f8008ff */
[----:B------:R-:W-:-:S04]  /*00e0*/  ULDC.U8 UR4, c[0x0][0x228] ;  /* 0x00008a0000047ab9 */ /* 0x000fc80000000000 */
[----:B------:R-:W1:Y:S01]  /*00f0*/  LDC R4, c[0x0][0x21c] ;  /* 0x00008700ff047b82 */ /* 0x000e620000000800 */
[----:B------:R-:W-:Y:S01]  /*0100*/  LEA.HI.X R3, R6, UR5, R3, 0x1, P0 ;  /* 0x0000000506037c11 */ /* 0x000fe200080f0c03 */
[----:B------:R-:W-:Y:S01]  /*0110*/  ULDC.64 UR10, c[0x0][0x210] ;  /* 0x00008400000a7ab9 */ /* 0x000fe20000000a00 */
[----:B------:R-:W-:Y:S01]  /*0120*/  IABS R10, R6 ;  /* 0x00000006000a7213 */ /* 0x000fe20000000000 */
[----:B------:R-:W-:Y:S02]  /*0130*/  ULDC.64 UR12, c[0x0][0x230] ;  /* 0x00008c00000c7ab9 */ /* 0x000fe40000000a00 */
[----:B------:R2:W3:Y:S02]  /*0140*/  LDG.E.U16.CONSTANT R14, desc[UR8][R2.64] ;  /* 0x00000008020e7981 */ /* 0x0004e4000c1e9500 */
[----:B------:R-:W4:Y:S01]  /*0150*/  LDC R21, c[0x0][0x220] ;  /* 0x00008800ff157b82 */ /* 0x000f220000000800 */
[----:B0-----:R-:W-:-:S04]  /*0160*/  IABS R0, R15 ;  /* 0x0000000f00007213 */ /* 0x001fc80000000000 */
[----:B------:R-:W0:Y:S08]  /*0170*/  I2F.RP R5, R0 ;  /* 0x0000000000057306 */ /* 0x000e300000209400 */
[----:B0-----:R-:W0:Y:S02]  /*0180*/  MUFU.RCP R5, R5 ;  /* 0x0000000500057308 */ /* 0x001e240000001000 */
[----:B0-----:R-:W-:-:S06]  /*0190*/  VIADD R8, R5, 0xffffffe ;  /* 0x0ffffffe05087836 */ /* 0x001fcc0000000000 */
[----:B------:R0:W5:Y:S02]  /*01a0*/  F2I.FTZ.U32.TRUNC.NTZ R9, R8 ;  /* 0x0000000800097305 */ /* 0x000164000021f000 */
[----:B0-----:R-:W-:Y:S02]  /*01b0*/  IMAD.MOV.U32 R8, RZ, RZ, RZ ;  /* 0x000000ffff087224 */ /* 0x001fe400078e00ff */
[----:B-----5:R-:W-:-:S04]  /*01c0*/  IMAD.MOV R7, RZ, RZ, -R9 ;  /* 0x000000ffff077224 */ /* 0x020fc800078e0a09 */
[----:B------:R-:W-:Y:S01]  /*01d0*/  IMAD R5, R7, R0, RZ ;  /* 0x0000000007057224 */ /* 0x000fe200078e02ff */
[----:B-1----:R-:W-:-:S03]  /*01e0*/  IABS R7, R4 ;  /* 0x0000000400077213 */ /* 0x002fc60000000000 */
[----:B------:R-:W-:Y:S02]  /*01f0*/  IMAD.HI.U32 R9, R9, R5, R8 ;  /* 0x0000000509097227 */ /* 0x000fe400078e0008 */
[----:B------:R-:W0:Y:S01]  /*0200*/  I2F.RP R5, R7 ;  /* 0x0000000700057306 */ /* 0x000e220000209400 */
[----:B------:R-:W1:Y:S03]  /*0210*/  LDC R8, c[0x0][0x218] ;  /* 0x00008600ff087b82 */ /* 0x000e660000000800 */
[----:B------:R-:W-:-:S04]  /*0220*/  IMAD.HI.U32 R9, R9, R10, RZ ;  /* 0x0000000a09097227 */ /* 0x000fc800078e00ff */
[----:B--2---:R-:W-:-:S04]  /*0230*/  IMAD.MOV R3, RZ, RZ, -R9 ;  /* 0x000000ffff037224 */ /* 0x004fc800078e0a09 */
[C---:B------:R-:W-:Y:S01]  /*0240*/  IMAD R3, R0.reuse, R3, R10 ;  /* 0x0000000300037224 */ /* 0x040fe200078e020a */
[----:B0-----:R-:W0:Y:S04]  /*0250*/  MUFU.RCP R5, R5 ;  /* 0x0000000500057308 */ /* 0x001e280000001000 */
[----:B------:R-:W-:Y:S02]  /*0260*/  ISETP.GT.U32.AND P1, PT, R0, R3, PT ;  /* 0x000000030000720c */ /* 0x000fe40003f24070 */
[----:B------:R-:W-:-:S11]  /*0270*/  LOP3.LUT R2, R6, R15, RZ, 0x3c, !PT ;  /* 0x0000000f06027212 */ /* 0x000fd600078e3cff */
[----:B------:R-:W-:Y:S02]  /*0280*/  @!P1 IMAD.IADD R3, R3, 0x1, -R0 ;  /* 0x0000000103039824 */ /* 0x000fe400078e0a00 */
[----:B0-----:R-:W-:-:S03]  /*0290*/  VIADD R10, R5, 0xffffffe ;  /* 0x0ffffffe050a7836 */ /* 0x001fc60000000000 */
[----:B------:R-:W-:Y:S01]  /*02a0*/  ISETP.GE.U32.AND P0, PT, R3, R0, PT ;  /* 0x000000000300720c */ /* 0x000fe20003f06070 */
[----:B------:R-:W0:Y:S01]  /*02b0*/  F2I.FTZ.U32.TRUNC.NTZ R11, R10 ;  /* 0x0000000a000b7305 */ /* 0x000e22000021f000 */
[----:B------:R-:W-:Y:S01]  /*02c0*/  ISETP.GE.AND P2, PT, R2, RZ, PT ;  /* 0x000000ff0200720c */ /* 0x000fe20003f46270 */
[----:B------:R-:W-:Y:S01]  /*02d0*/  @!P1 VIADD R9, R9, 0x1 ;  /* 0x0000000109099836 */ /* 0x000fe20000000000 */
[----:B------:R-:W-:-:S09]  /*02e0*/  LOP3.LUT R2, RZ, R15, RZ, 0x33, !PT ;  /* 0x0000000fff027212 */ /* 0x000fd200078e33ff */
[----:B------:R-:W-:Y:S01]  /*02f0*/  @P0 VIADD R9, R9, 0x1 ;  /* 0x0000000109090836 */ /* 0x000fe20000000000 */
[----:B------:R-:W-:Y:S01]  /*0300*/  ISETP.NE.AND P0, PT, R15, RZ, PT ;  /* 0x000000ff0f00720c */ /* 0x000fe20003f05270 */
[----:B0-----:R-:W-:Y:S02]  /*0310*/  IMAD.MOV R12, RZ, RZ, -R11 ;  /* 0x000000ffff0c7224 */ /* 0x001fe400078e0a0b */
[----:B------:R-:W-:Y:S01]  /*0320*/  @!P2 IMAD.MOV R9, RZ, RZ, -R9 ;  /* 0x000000ffff09a224 */ /* 0x000fe200078e0a09 */
[----:B-1----:R-:W-:Y:S01]  /*0330*/  IABS R13, R8 ;  /* 0x00000008000d7213 */ /* 0x002fe20000000000 */
[----:B------:R-:W-:Y:S02]  /*0340*/  IMAD R5, R12, R7, RZ ;  /* 0x000000070c057224 */ /* 0x000fe400078e02ff */
[----:B------:R-:W-:Y:S01]  /*0350*/  IMAD.MOV.U32 R10, RZ, RZ, RZ ;  /* 0x000000ffff0a7224 */ /* 0x000fe200078e00ff */
[----:B------:R-:W-:-:S03]  /*0360*/  SEL R9, R2, R9, !P0 ;  /* 0x0000000902097207 */ /* 0x000fc60004000000 */
[----:B------:R-:W-:Y:S01]  /*0370*/  IMAD.HI.U32 R11, R11, R5, R10 ;  /* 0x000000050b0b7227 */ /* 0x000fe200078e000a */
[----:B------:R-:W-:-:S03]  /*0380*/  IABS R12, R9 ;  /* 0x00000009000c7213 */ /* 0x000fc60000000000 */
[----:B------:R-:W-:Y:S02]  /*0390*/  IMAD.MOV.U32 R10, RZ, RZ, R13 ;  /* 0x000000ffff0a7224 */ /* 0x000fe400078e000d */
[----:B------:R-:W-:Y:S02]  /*03a0*/  IMAD.HI.U32 R11, R11, R12, RZ ;  /* 0x0000000c0b0b7227 */ /* 0x000fe400078e00ff */
[----:B------:R-:W0:Y:S02]  /*03b0*/  I2F.RP R17, R10 ;  /* 0x0000000a00117306 */ /* 0x000e240000209400 */
        /* <DEDUP_REMOVED lines=37> */
[----:B------:R-:W-:Y:S01]  /*0610*/  IMAD.IADD R9, R12, 0x1, -R7 ;  /* 0x000000010c097824 */ /* 0x000fe200078e0a07 */
[----:B------:R-:W-:Y:S01]  /*0620*/  SEL R4, R17, R4, !P3 ;  /* 0x0000000411047207 */ /* 0x000fe20005800000 */
[----:B------:R-:W-:Y:S01]  /*0630*/  @!P2 VIADD R5, R5, 0x1 ;  /* 0x000000010505a836 */ /* 0x000fe20000000000 */
[----:B------:R-:W-:Y:S01]  /*0640*/  ISETP.GT.U32.AND P5, PT, R7, R12, PT ;  /* 0x0000000c0700720c */ /* 0x000fe20003fa4070 */
[----:B------:R-:W-:Y:S01]  /*0650*/  USHF.R.S32.HI UR7, URZ, 0x1f, UR11 ;  /* 0x0000001f3f077899 */ /* 0x000fe2000801140b */
[----:B------:R-:W-:Y:S01]  /*0660*/  I2FP.F32.S32 R16, R4 ;  /* 0x0000000400107245 */ /* 0x000fe20000201400 */
[----:B------:R-:W0:Y:S01]  /*0670*/  LDC R7, c[0x0][0x224] ;  /* 0x00008900ff077b82 */ /* 0x000e220000000800 */
[----:B------:R-:W-:Y:S01]  /*0680*/  SEL R12, R9, R12, !P5 ;  /* 0x0000000c090c7207 */ /* 0x000fe20006800000 */
[----:B------:R-:W-:-:S02]  /*0690*/  ULDC.64 UR4, c[0x0][0x250] ;  /* 0x0000940000047ab9 */ /* 0x000fc40000000a00 */
[----:B------:R-:W-:Y:S02]  /*06a0*/  @!P4 FADD.FTZ R4, R16, 0.5 ;  /* 0x3f0000001004c421 */ /* 0x000fe40000010000 */
[----:B------:R-:W-:Y:S02]  /*06b0*/  @!P6 IMAD.MOV R12, RZ, RZ, -R12 ;  /* 0x000000ffff0ce224 */ /* 0x000fe400078e0a0c */
[-C--:B----4-:R-:W-:Y:S01]  /*06c0*/  @!P4 FFMA.FTZ R4, R4, R21.reuse, -0.5 ;  /* 0xbf0000000404c423 */ /* 0x090fe20000010015 */
[----:B------:R-:W-:Y:S02]  /*06d0*/  ISETP.GE.U32.AND P5, PT, R19, R10, PT ;  /* 0x0000000a1300720c */ /* 0x000fe40003fa6070 */
[----:B------:R-:W-:Y:S02]  /*06e0*/  SEL R12, R11, R12, !P1 ;  /* 0x0000000c0b0c7207 */ /* 0x000fe40004800000 */
[----:B------:R-:W-:Y:S02]  /*06f0*/  @!P4 FSETP.GEU.FTZ.AND P1, PT, R4, RZ, PT ;  /* 0x000000ff0400c20b */ /* 0x000fe40003f3e000 */
[----:B------:R-:W-:Y:S01]  /*0700*/  LOP3.LUT R8, R13, R8, RZ, 0x3c, !PT ;  /* 0x000000080d087212 */ /* 0x000fe200078e3cff */
[----:B------:R-:W-:Y:S01]  /*0710*/  @P4 FMUL.FTZ R11, R16, R21 ;  /* 0x00000015100b4220 */ /* 0x000fe20000410000 */
[----:B------:R-:W-:-:S02]  /*0720*/  I2FP.F32.S32 R12, R12 ;  /* 0x0000000c000c7245 */ /* 0x000fc40000201400 */
[----:B------:R-:W-:Y:S02]  /*0730*/  @!P4 FSEL R11, R4, RZ, P1 ;  /* 0x000000ff040bc208 */ /* 0x000fe40000800000 */
        /* <DEDUP_REMOVED lines=11> */
[--C-:B-1----:R-:W-:Y:S02]  /*07f0*/  SHF.R.S32.HI R5, RZ, 0x1f, R4.reuse ;  /* 0x0000001fff057819 */ /* 0x102fe40000011404 */
[----:B------:R-:W-:Y:S01]  /*0800*/  ISETP.GE.AND P2, PT, R6, RZ, PT ;  /* 0x000000ff0600720c */ /* 0x000fe20003f46270 */
[----:B------:R-:W-:Y:S01]  /*0810*/  IMAD.WIDE R8, R17, UR10, R4 ;  /* 0x0000000a11087c25 */ /* 0x000fe2000f8e0204 */
[----:B------:R-:W-:-:S03]  /*0820*/  ISETP.GT.U32.AND P1, PT, R0, R3, PT ;  /* 0x000000030000720c */ /* 0x000fc60003f24070 */
[----:B------:R-:W-:Y:S02]  /*0830*/  IMAD R19, R9, UR11, RZ ;  /* 0x0000000b09137c24 */ /* 0x000fe4000f8e02ff */
[----:B------:R-:W-:Y:S02]  /*0840*/  IMAD.IADD R0, R3, 0x1, -R0 ;  /* 0x0000000103007824 */ /* 0x000fe400078e0a00 */
[----:B------:R-:W-:Y:S01]  /*0850*/  IMAD.WIDE.U32 R6, R8, UR11, RZ ;  /* 0x0000000b08067c25 */ /* 0x000fe2000f8e00ff */
[----:B0-----:R-:W-:-:S03]  /*0860*/  SHF.R.S32.HI R12, RZ, 0x1f, R13 ;  /* 0x0000001fff0c7819 */ /* 0x001fc6000001140d */
[----:B------:R-:W-:Y:S01]  /*0870*/  IMAD R19, R8, UR7, R19 ;  /* 0x0000000708137c24 */ /* 0x000fe2000f8e0213 */
[----:B------:R-:W-:Y:S02]  /*0880*/  SEL R9, R0, R3, !P1 ;  /* 0x0000000300097207 */ /* 0x000fe40004800000 */
        /* <DEDUP_REMOVED lines=13> */
[----:B------:R-:W-:Y:S01]  /*0960*/  IMAD R3, R0, R16, R3 ;  /* 0x0000001000037224 */ /* 0x000fe200078e0203 */
[----:B------:R-:W-:Y:S01]  /*0970*/  IADD3 R16, P2, R2, R8, RZ ;  /* 0x0000000802107210 */ /* 0x000fe20007f5e0ff */
[----:B------:R-:W-:Y:S01]  /*0980*/  UIADD3.X UR5, UR5, -0x1, URZ, UP0, !UPT ;  /* 0xffffffff05057890 */ /* 0x000fe200087fe43f */
[----:B------:R-:W-:Y:S01]  /*0990*/  FADD.FTZ R18, -R10, 1 ;  /* 0x3f8000000a127421 */ /* 0x000fe20000010100 */
[----:B------:R-:W-:Y:S01]  /*09a0*/  IMAD.IADD R9, R9, 0x1, R3 ;  /* 0x0000000109097824 */ /* 0x000fe200078e0203 */
[----:B------:R-:W-:Y:S01]  /*09b0*/  LEA R8, P3, R16, UR12, 0x1 ;  /* 0x0000000c10087c11 */ /* 0x000fe2000f8608ff */
[----:B------:R-:W-:Y:S01]  /*09c0*/  FADD.FTZ R19, -R11, 1 ;  /* 0x3f8000000b137421 */ /* 0x000fe20000010100 */
[----:B------:R-:W-:Y:S02]  /*09d0*/  SHF.R.S32.HI R3, RZ, 0x1f, R2 ;  /* 0x0000001fff037819 */ /* 0x000fe40000011402 */
[----:B------:R-:W-:Y:S01]  /*09e0*/  LOP3.LUT R20, R8, 0x3, RZ, 0xc0, !PT ;  /* 0x0000000308147812 */ /* 0x000fe200078ec0ff */
[----:B------:R-:W-:Y:S01]  /*09f0*/  FMUL.FTZ R19, R19, R18 ;  /* 0x0000001213137220 */ /* 0x000fe20000410000 */
[----:B------:R-:W-:Y:S01]  /*0a00*/  IMAD.U32 R18, RZ, RZ, UR5 ;  /* 0x00000005ff127e24 */ /* 0x000fe2000f8e00ff */
[----:B------:R-:W-:Y:S01]  /*0a10*/  ISETP.LT.U32.AND P1, PT, R16, UR4, PT ;  /* 0x0000000410007c0c */ /* 0x000fe2000bf21070 */
[----:B------:R-:W-:Y:S01]  /*0a20*/  IMAD.X R25, R3, 0x1, R9, P2 ;  /* 0x0000000103197824 */ /* 0x000fe200010e0609 */
[----:B------:R-:W-:Y:S01]  /*0a30*/  ISETP.NE.U32.AND P0, PT, R20, RZ, PT ;  /* 0x000000ff1400720c */ /* 0x000fe20003f05070 */
[----:B---3--:R-:W-:-:S03]  /*0a40*/  HADD2.F32 R14, -RZ, R14.H0_H0 ;  /* 0x2000000eff0e7230 */ /* 0x008fc60000004100 */
[----:B------:R-:W-:Y:S02]  /*0a50*/  ISETP.NE.AND.EX P0, PT, RZ, RZ, PT, P0 ;  /* 0x000000ffff00720c */ /* 0x000fe40003f05300 */
[----:B------:R-:W-:Y:S01]  /*0a60*/  ISETP.GT.U32.AND.EX P1, PT, R18, R25, PT, P1 ;  /* 0x000000191200720c */ /* 0x000fe20003f24110 */
[----:B------:R-:W-:Y:S01]  /*0a70*/  FMUL.FTZ R19, R19, R14 ;  /* 0x0000000e13137220 */ /* 0x000fe20000410000 */
[----:B------:R-:W-:Y:S04]  /*0a80*/  BSSY B0, `(.L_x_1654) ;  /* 0x000003f000007945 */ /* 0x000fe80003800000 */
[----:B------:R-:W-:Y:S02]  /*0a90*/  F2FP.F16.F32.PACK_AB R19, RZ, R19 ;  /* 0x00000013ff13723e */ /* 0x000fe400000000ff */
[----:B------:R-:W-:-:S02]  /*0aa0*/  LEA.HI.X R9, R16, UR13, R25, 0x1, P3 ;  /* 0x0000000d10097c11 */ /* 0x000fc400098f0c19 */
[----:B------:R-:W-:-:S03]  /*0ab0*/  PRMT R23, R19, 0x7610, R23 ;  /* 0x0000761013177816 */ /* 0x000fc60000000017 */
        /* <DEDUP_REMOVED lines=15> */
.L_x_1659:
[----:B-----5:R-:W-:-:S05]  /*0bb0*/  HADD2 R16, R25, R23.H0_H0 ;  /* 0x2000001719107230 */ /* 0x020fca0000000000 */
[----:B------:R-:W-:-:S05]  /*0bc0*/  PRMT R27, R25, R20, R16 ;  /* 0x00000014191b7216 */ /* 0x000fca0000000010 */
[----:B------:R-:W2:Y:S02]  /*0bd0*/  ATOM.E.CAS.STRONG.GPU PT, R16, [R18], R25, R27 ;  /* 0x000000191210738b */ /* 0x000ea400001ee11b */
[----:B--2---:R-:W-:Y:S01]  /*0be0*/  ISETP.NE.U32.AND P0, PT, R16, R25, PT ;  /* 0x000000191000720c */ /* 0x004fe20003f05070 */
[----:B------:R-:W-:-:S12]  /*0bf0*/  IMAD.MOV.U32 R25, RZ, RZ, R16 ;  /* 0x000000ffff197224 */ /* 0x000fd800078e0010 */
[----:B------:R-:W-:Y:S05]  /*0c00*/  @P0 BRA `(.L_x_1659) ;  /* 0xfffffffc00e80947 */ /* 0x000fea000383ffff */
[----:B------:R-:W-:Y:S05]  /*0c10*/  BSYNC B2 ;  /* 0x0000000000027941 */ /* 0x000fea0003800000 */
.L_x_1658:
[----:B------:R-:W-:Y:S05]  /*0c20*/  BRA `(.L_x_1660) ;  /* 0x0000000000447947 */ /* 0x000fea0003800000 */
.L_x_1657:
[----:B------:R-:W-:-:S05]  /*0c30*/  PRMT R19, RZ, 0x5410, R23 ;  /* 0x00005410ff137816 */ /* 0x000fca0000000017 */
[----:B------:R0:W-:Y:S02]  /*0c40*/  ATOM.E.ADD.F16x2.RN.STRONG.GPU P0, RZ, desc[UR8][R8.64+-0x2], R19 ;  /* 0xfffffe1308ff79a2 */ /* 0x0001e4000810e1c8 */
[----:B0-----:R-:W-:Y:S05]  /*0c50*/  @P0 BRA `(.L_x_1660) ;  /* 0x0000000000380947 */ /* 0x001fea0003800000 */
[----:B------:R-:W0:Y:S02]  /*0c60*/  QSPC.E.S P0, RZ, [R8+-0x2] ;  /* 0xfffffe0008ff73aa */ /* 0x000e240000000500 */
[----:B0-----:R-:W-:Y:S05]  /*0c70*/  @!P0 BRA `(.L_x_1661) ;  /* 0x0000000000248947 */ /* 0x001fea0003800000 */
[----:B------:R-:W-:-:S07]  /*0c80*/  MOV R18, R8 ;  /* 0x0000000800127202 */ /* 0x000fce0000000f00 */
.L_x_1662:
        /* <DEDUP_REMOVED lines=8> */
.L_x_1661:
[----:B------:R-:W2:Y:S02]  /*0d10*/  LD.E R16, desc[UR8][R8.64+-0x2] ;  /* 0xfffffe0808107980 */ /* 0x000ea4000c101900 */
[----:B--2---:R-:W-:-:S05]  /*0d20*/  IMAD.IADD R19, R19, 0x1, R16 ;  /* 0x0000000113137824 */ /* 0x004fca00078e0210 */
[----:B------:R1:W-:Y:S02]  /*0d30*/  ST.E desc[UR8][R8.64+-0x2], R19 ;  /* 0xfffffe1308007985 */ /* 0x0003e4000c101908 */
.L_x_1660:
[----:B------:R-:W-:Y:S05]  /*0d40*/  BSYNC B1 ;  /* 0x0000000000017941 */ /* 0x000fea0003800000 */
.L_x_1656:
[----:B------:R-:W-:Y:S05]  /*0d50*/  BRA `(.L_x_1663) ;  /* 0x0000000000447947 */ /* 0x000fea0003800000 */
.L_x_1655:
[----:B------:R-:W-:-:S05]  /*0d60*/  PRMT R19, R23, 0x5410, RZ ;  /* 0x0000541017137816 */ /* 0x000fca00000000ff */
[----:B------:R0:W-:Y:S02]  /*0d70*/  ATOM.E.ADD.F16x2.RN.STRONG.GPU P0, RZ, desc[UR8][R8.64], R19 ;  /* 0x0000001308ff79a2 */ /* 0x0001e4000810e1c8 */
[----:B0-----:R-:W-:Y:S05]  /*0d80*/  @P0 BRA `(.L_x_1663) ;  /* 0x0000000000380947 */ /* 0x001fea0003800000 */
[----:B------:R-:W0:Y:S02]  /*0d90*/  QSPC.E.S P0, RZ, [R8] ;  /* 0x0000000008ff73aa */ /* 0x000e240000000500 */
[----:B0-----:R-:W-:Y:S05]  /*0da0*/  @!P0 BRA `(.L_x_1664) ;  /* 0x0000000000248947 */ /* 0x001fea0003800000 */
[----:B------:R-:W-:-:S07]  /*0db0*/  MOV R18, R8 ;  /* 0x0000000800127202 */ /* 0x000fce0000000f00 */
.L_x_1665:
        /* <DEDUP_REMOVED lines=8> */
.L_x_1664:
[----:B------:R-:W2:Y:S02]  /*0e40*/  LD.E R16, desc[UR8][R8.64] ;  /* 0x0000000808107980 */ /* 0x000ea4000c101900 */
[----:B--2---:R-:W-:-:S05]  /*0e50*/  IMAD.IADD R19, R19, 0x1, R16 ;  /* 0x0000000113137824 */ /* 0x004fca00078e0210 */
[----:B------:R2:W-:Y:S02]  /*0e60*/  ST.E desc[UR8][R8.64], R19 ;  /* 0x0000001308007985 */ /* 0x0005e4000c101908 */
.L_x_1663:
[----:B------:R-:W-:Y:S05]  /*0e70*/  BSYNC B0 ;  /* 0x0000000000007941 */ /* 0x000fea0003800000 */
.L_x_1654:
[----:B------:R-:W-:Y:S01]  /*0e80*/  UIADD3 UR6, UR11, -0x1, URZ ;  /* 0xffffffff0b067890 */ /* 0x000fe2000fffe03f */
[----:B-12---:R-:W-:Y:S02]  /*0e90*/  VIADD R9, R13, 0x1 ;  /* 0x000000010d097836 */ /* 0x006fe40000000000 */
        /* <DEDUP_REMOVED lines=13> */
[----:B------:R-:W-:Y:S01]  /*0f70*/  FMUL.FTZ R7, R23, R10 ;  /* 0x0000000a17077220 */ /* 0x000fe20000410000 */
[----:B------:R-:W-:Y:S02]  /*0f80*/  IMAD.U32 R16, RZ, RZ, UR5 ;  /* 0x00000005ff107e24 */ /* 0x000fe4000f8e00ff */
[----:B------:R-:W-:Y:S01]  /*0f90*/  IMAD.IADD R23, R19, 0x1, R21 ;  /* 0x0000000113177824 */ /* 0x000fe200078e0215 */
[----:B------:R-:W-:Y:S01]  /*0fa0*/  ISETP.NE.U32.AND P0, PT, R20, RZ, PT ;  /* 0x000000ff1400720c */ /* 0x000fe20003f05070 */
[----:B------:R-:W-:-:S03]  /*0fb0*/  FMUL.FTZ R7, R14, R7 ;  /* 0x000000070e077220 */ /* 0x000fc60000410000 */
[----:B------:R-:W-:Y:S02]  /*0fc0*/  ISETP.GT.U32.AND.EX P1, PT, R16, R23, PT, P1 ;  /* 0x000000171000720c */ /* 0x000fe40003f24110 */
[----:B------:R-:W-:Y:S02]  /*0fd0*/  ISETP.NE.AND.EX P0, PT, RZ, RZ, PT, P0 ;  /* 0x000000ffff00720c */ /* 0x000fe40003f05300 */
[----:B------:R-:W-:Y:S02]  /*0fe0*/  F2FP.F16.F32.PACK_AB R21, RZ, R7 ;  /* 0x00000007ff15723e */ /* 0x000fe400000000ff */
        /* <DEDUP_REMOVED lines=15> */
.L_x_1670:
[----:B-----5:R-:W-:-:S05]  /*10e0*/  HADD2 R16, R23, R21.H0_H0 ;  /* 0x2000001517107230 */ /* 0x020fca0000000000 */
[----:B------:R-:W-:-:S05]  /*10f0*/  PRMT R25, R23, R20, R16 ;  /* 0x0000001417197216 */ /* 0x000fca0000000010 */
[----:B------:R-:W2:Y:S02]  /*1100*/  ATOM.E.CAS.STRONG.GPU PT, R16, [R18], R23, R25 ;  /* 0x000000171210738b */ /* 0x000ea400001ee119 */
[----:B--2---:R-:W-:Y:S01]  /*1110*/  ISETP.NE.U32.AND P0, PT, R16, R23, PT ;  /* 0x000000171000720c */ /* 0x004fe20003f05070 */
[----:B------:R-:W-:-:S12]  /*1120*/  IMAD.MOV.U32 R23, RZ, RZ, R16 ;  /* 0x000000ffff177224 */ /* 0x000fd800078e0010 */
[----:B------:R-:W-:Y:S05]  /*1130*/  @P0 BRA `(.L_x_1670) ;  /* 0xfffffffc00e80947 */ /* 0x000fea000383ffff */
[----:B------:R-:W-:Y:S05]  /*1140*/  BSYNC B1 ;  /* 0x0000000000017941 */ /* 0x000fea0003800000 */
.L_x_1669:
[----:B------:R-:W-:Y:S05]  /*1150*/  BRA `(.L_x_1671) ;  /* 0x00000000009c7947 */ /* 0x000fea0003800000 */
.L_x_1668:
[----:B------:R-:W-:-:S05]  /*1160*/  PRMT R19, RZ, 0x5410, R21 ;  /* 0x00005410ff137816 */ /* 0x000fca0000000015 */
[----:B------:R0:W-:Y:S02]  /*1170*/  ATOM.E.ADD.F16x2.RN.STRONG.GPU P0, RZ, desc[UR8][R6.64+-0x2], R19 ;  /* 0xfffffe1306ff79a2 */ /* 0x0001e4000810e1c8 */
[----:B0-----:R-:W-:Y:S05]  /*1180*/  @P0 BRA `(.L_x_1671) ;  /* 0x0000000000900947 */ /* 0x001fea0003800000 */
[----:B------:R-:W0:Y:S02]  /*1190*/  QSPC.E.S P0, RZ, [R6+-0x2] ;  /* 0xfffffe0006ff73aa */ /* 0x000e240000000500 */
[----:B0-----:R-:W-:Y:S05]  /*11a0*/  @!P0 BRA `(.L_x_1672) ;  /* 0x00000000002c8947 */ /* 0x001fea0003800000 */
[----:B------:R-:W-:Y:S01]  /*11b0*/  BSSY B1, `(.L_x_1673) ;  /* 0x0000009000017945 */ /* 0x000fe20003800000 */
[----:B------:R-:W-:-:S07]  /*11c0*/  MOV R18, R6 ;  /* 0x0000000600127202 */ /* 0x000fce0000000f00 */
.L_x_1674:
[----:B------:R-:W0:Y:S02]  /*11d0*/  LDS R6, [R18+-0x2] ;  /* 0xfffffe0012067984 */ /* 0x000e240000000800 */
[C---:B0-----:R-:W-:Y:S02]  /*11e0*/  HADD2 R16, R6.reuse.H1_H1, R21.H0_H0 ;  /* 0x2000001506107230 */ /* 0x041fe40000000c00 */
[----:B------:R-:W-:-:S05]  /*11f0*/  HADD2 R7, R6.H0_H0, RZ.H0_H0 ;  /* 0x200000ff06077230 */ /* 0x000fca0000000800 */
[----:B------:R-:W-:-:S06]  /*1200*/  PRMT R7, R7, 0x5410, R16 ;  /* 0x0000541007077816 */ /* 0x000fcc0000000010 */
[----:B------:R-:W0:Y:S02]  /*1210*/  ATOMS.CAST.SPIN R7, [R18+-0x2], R6, R7 ;  /* 0xfffffe061207738d */ /* 0x000e240001800007 */
[----:B0-----:R-:W-:-:S13]  /*1220*/  ISETP.EQ.U32.AND P0, PT, R7, 0x1, PT ;  /* 0x000000010700780c */ /* 0x001fda0003f02070 */
[----:B------:R-:W-:Y:S05]  /*1230*/  @!P0 BRA `(.L_x_1674) ;  /* 0xfffffffc00e48947 */ /* 0x000fea000383ffff */
[----:B------:R-:W-:Y:S05]  /*1240*/  BSYNC B1 ;  /* 0x0000000000017941 */ /* 0x000fea0003800000 */
.L_x_1673:
[----:B------:R-:W-:Y:S05]  /*1250*/  BRA `(.L_x_1671) ;  /* 0x00000000005c7947 */ /* 0x000fea0003800000 */
.L_x_1672:
[----:B------:R-:W2:Y:S02]  /*1260*/  LD.E R16, desc[UR8][R6.64+-0x2] ;  /* 0xfffffe0806107980 */ /* 0x000ea4000c101900 */
[----:B--2---:R-:W-:-:S05]  /*1270*/  IMAD.IADD R19, R19, 0x1, R16 ;  /* 0x0000000113137824 */ /* 0x004fca00078e0210 */
[----:B------:R1:W-:Y:S01]  /*1280*/  ST.E desc[UR8][R6.64+-0x2], R19 ;  /* 0xfffffe1306007985 */ /* 0x0003e2000c101908 */
[----:B------:R-:W-:Y:S05]  /*1290*/  BRA `(.L_x_1671) ;  /* 0x00000000004c7947 */ /* 0x000fea0003800000 */
.L_x_1667:
[----:B------:R-:W-:-:S05]  /*12a0*/  PRMT R19, R21, 0x5410, RZ ;  /* 0x0000541015137816 */ /* 0x000fca00000000ff */
[----:B------:R0:W-:Y:S02]  /*12b0*/  ATOM.E.ADD.F16x2.RN.STRONG.GPU P0, RZ, desc[UR8][R6.64], R19 ;  /* 0x0000001306ff79a2 */ /* 0x0001e4000810e1c8 */
[----:B0-----:R-:W-:Y:S05]  /*12c0*/  @P0 BRA `(.L_x_1671) ;  /* 0x0000000000400947 */ /* 0x001fea0003800000 */
[----:B------:R-:W0:Y:S02]  /*12d0*/  QSPC.E.S P0, RZ, [R6] ;  /* 0x0000000006ff73aa */ /* 0x000e240000000500 */
[----:B0-----:R-:W-:Y:S05]  /*12e0*/  @!P0 BRA `(.L_x_1675) ;  /* 0x00000000002c8947 */ /* 0x001fea0003800000 */
[----:B------:R-:W-:Y:S01]  /*12f0*/  BSSY B1, `(.L_x_1676) ;  /* 0x0000009000017945 */ /* 0x000fe20003800000 */
[----:B------:R-:W-:-:S07]  /*1300*/  MOV R18, R6 ;  /* 0x0000000600127202 */ /* 0x000fce0000000f00 */
.L_x_1677:
[----:B------:R-:W0:Y:S02]  /*1310*/  LDS R6, [R18] ;  /* 0x0000000012067984 */ /* 0x000e240000000800 */
[C---:B0-----:R-:W-:Y:S02]  /*1320*/  HADD2 R16, R6.reuse.H1_H1, RZ.H0_H0 ;  /* 0x200000ff06107230 */ /* 0x041fe40000000c00 */
[----:B------:R-:W-:-:S05]  /*1330*/  HADD2 R7, R6.H0_H0, R21.H0_H0 ;  /* 0x2000001506077230 */ /* 0x000fca0000000800 */
[----:B------:R-:W-:-:S06]  /*1340*/  PRMT R7, R7, 0x5410, R16 ;  /* 0x0000541007077816 */ /* 0x000fcc0000000010 */
[----:B------:R-:W0:Y:S02]  /*1350*/  ATOMS.CAST.SPIN R7, [R18], R6, R7 ;  /* 0x000000061207738d */ /* 0x000e240001800007 */
[----:B0-----:R-:W-:-:S13]  /*1360*/  ISETP.EQ.U32.AND P0, PT, R7, 0x1, PT ;  /* 0x000000010700780c */ /* 0x001fda0003f02070 */
[----:B------:R-:W-:Y:S05]  /*1370*/  @!P0 BRA `(.L_x_1677) ;  /* 0xfffffffc00e48947 */ /* 0x000fea000383ffff */
[----:B------:R-:W-:Y:S05]  /*1380*/  BSYNC B1 ;  /* 0x0000000000017941 */ /* 0x000fea0003800000 */
.L_x_1676:
[----:B------:R-:W-:Y:S05]  /*1390*/  BRA `(.L_x_1671) ;  /* 0x00000000000c7947 */ /* 0x000fea0003800000 */
.L_x_1675:
[----:B------:R-:W2:Y:S02]  /*13a0*/  LD.E R16, desc[UR8][R6.64] ;  /* 0x0000000806107980 */ /* 0x000ea4000c101900 */
[----:B--2---:R-:W-:-:S05]  /*13b0*/  IMAD.IADD R19, R19, 0x1, R16 ;  /* 0x0000000113137824 */ /* 0x004fca00078e0210 */
[----:B------:R0:W-:Y:S02]  /*13c0*/  ST.E desc[UR8][R6.64], R19 ;  /* 0x0000001306007985 */ /* 0x0001e4000c101908 */
.L_x_1671:
[----:B------:R-:W-:Y:S05]  /*13d0*/  BSYNC B0 ;  /* 0x0000000000007941 */ /* 0x000fea0003800000 */
.L_x_1666:
[----:B------:R-:W-:Y:S01]  /*13e0*/  UIADD3 UR6, UR10, -0x1, URZ ;  /* 0xffffffff0a067890 */ /* 0x000fe2000fffe03f */
[----:B01----:R-:W-:Y:S02]  /*13f0*/  VIADD R7, R4, 0x1 ;  /* 0x0000000104077836 */ /* 0x003fe40000000000 */
[----:B------:R-:W-:Y:S01]  /*1400*/  FADD.FTZ R18, -R10, 1 ;  /* 0x3f8000000a127421 */ /* 0x000fe20000010100 */
[----:B------:R-:W-:Y:S01]  /*1410*/  IMAD.MOV.U32 R16, RZ, RZ, R2 ;  /* 0x000000ffff107224 */ /* 0x000fe200078e0002 */
[----:B------:R-:W-:Y:S01]  /*1420*/  BSSY B0, `(.L_x_1678) ;  /* 0x0000059000007945 */ /* 0x000fe20003800000 */
        /* <DEDUP_REMOVED lines=11> */
[----:B------:R-:W-:-:S04]  /*14e0*/  IMAD.WIDE.U32 R16, R13, R15, R16 ;  /* 0x0000000f0d107225 */ /* 0x000fc800078e0010 */
[----:B------:R-:W-:Y:S01]  /*14f0*/  IMAD.X R6, R12, 0x1, R7, P0 ;  /* 0x000000010c067824 */ /* 0x000fe200000e0607 */
[C---:B------:R-:W-:Y:S02]  /*1500*/  LEA R12, P2, R16.reuse, UR12, 0x1 ;  /* 0x0000000c100c7c11 */ /* 0x040fe4000f8408ff */
[----:B------:R-:W-:Y:S01]  /*1510*/  ISETP.LT.U32.AND P1, PT, R16, UR4, PT ;  /* 0x0000000410007c0c */ /* 0x000fe2000bf21070 */
[----:B------:R-:W-:Y:S01]  /*1520*/  IMAD R6, R6, R15, RZ ;  /* 0x0000000f06067224 */ /* 0x000fe200078e02ff */
[----:B------:R-:W-:-:S03]  /*1530*/  LOP3.LUT R20, R12, 0x3, RZ, 0xc0, !PT ;  /* 0x000000030c147812 */ /* 0x000fc600078ec0ff */
[----:B------:R-:W-:Y:S01]  /*1540*/  IMAD R19, R0, R13, R6 ;  /* 0x0000000d00137224 */ /* 0x000fe200078e0206 */
[----:B------:R-:W-:Y:S01]  /*1550*/  ISETP.NE.U32.AND P0, PT, R20, RZ, PT ;  /* 0x000000ff1400720c */ /* 0x000fe20003f05070 */
[----:B------:R-:W-:Y:S02]  /*1560*/  IMAD.U32 R6, RZ, RZ, UR5 ;  /* 0x00000005ff067e24 */ /* 0x000fe4000f8e00ff */
[----:B------:R-:W-:Y:S01]  /*1570*/  FMUL.FTZ R13, R11, R18 ;  /* 0x000000120b0d7220 */ /* 0x000fe20000410000 */
[----:B------:R-:W-:Y:S01]  /*1580*/  IMAD.IADD R21, R17, 0x1, R19 ;  /* 0x0000000111157824 */ /* 0x000fe200078e0213 */
[----:B------:R-:W-:Y:S02]  /*1590*/  ISETP.NE.AND.EX P0, PT, RZ, RZ, PT, P0 ;  /* 0x000000ffff00720c */ /* 0x000fe40003f05300 */
[----:B------:R-:W-:Y:S02]  /*15a0*/  FMUL.FTZ R13, R14, R13 ;  /* 0x0000000d0e0d7220 */ /* 0x000fe40000410000 */
[----:B------:R-:W-:-:S03]  /*15b0*/  ISETP.GT.U32.AND.EX P1, PT, R6, R21, PT, P1 ;  /* 0x000000150600720c */ /* 0x000fc60003f24110 */
[----:B------:R-:W-:Y:S02]  /*15c0*/  F2FP.F16.F32.PACK_AB R19, RZ, R13 ;  /* 0x0000000dff13723e */ /* 0x000fe400000000ff */
[----:B------:R-:W-:-:S08]  /*15d0*/  LEA.HI.X R13, R16, UR13, R21, 0x1, P2 ;  /* 0x0000000d100d7c11 */ /* 0x000fd000090f0c15 */
        /* <DEDUP_REMOVED lines=14> */
.L_x_1682:
[----:B-----5:R-:W-:-:S05]  /*16c0*/  HADD2 R6, R21, R19.H0_H0 ;  /* 0x2000001315067230 */ /* 0x020fca0000000000 */
[----:B------:R-:W-:-:S05]  /*16d0*/  PRMT R23, R21, R18, R6 ;  /* 0x0000001215177216 */ /* 0x000fca0000000006 */
[----:B------:R-:W2:Y:S02]  /*16e0*/  ATOM.E.CAS.STRONG.GPU PT, R6, [R16], R21, R23 ;  /* 0x000000151006738b */ /* 0x000ea400001ee117 */
[----:B--2---:R-:W-:Y:S01]  /*16f0*/  ISETP.NE.U32.AND P0, PT, R6, R21, PT ;  /* 0x000000150600720c */ /* 0x004fe20003f05070 */
[----:B------:R-:W-:-:S12]  /*1700*/  IMAD.MOV.U32 R21, RZ, RZ, R6 ;  /* 0x000000ffff157224 */ /* 0x000fd800078e0006 */
[----:B------:R-:W-:Y:S05]  /*1710*/  @P0 BRA `(.L_x_1682) ;  /* 0xfffffffc00e80947 */ /* 0x000fea000383ffff */
[----:B------:R-:W-:Y:S05]  /*1720*/  BSYNC B1 ;  /* 0x0000000000017941 */ /* 0x000fea0003800000 */
.L_x_1681:
[----:B------:R-:W-:Y:S05]  /*1730*/  BRA `(.L_x_1683) ;  /* 0x00000000009c7947 */ /* 0x000fea0003800000 */
.L_x_1680:
[----:B------:R-:W-:-:S05]  /*1740*/  PRMT R17, RZ, 0x5410, R19 ;  /* 0x00005410ff117816 */ /* 0x000fca0000000013 */
[----:B------:R0:W-:Y:S02]  /*1750*/  ATOM.E.ADD.F16x2.RN.STRONG.GPU P0, RZ, desc[UR8][R12.64+-0x2], R17 ;  /* 0xfffffe110cff79a2 */ /* 0x0001e4000810e1c8 */
[----:B0-----:R-:W-:Y:S05]  /*1760*/  @P0 BRA `(.L_x_1683) ;  /* 0x0000000000900947 */ /* 0x001fea0003800000 */
[----:B------:R-:W0:Y:S02]  /*1770*/  QSPC.E.S P0, RZ, [R12+-0x2] ;  /* 0xfffffe000cff73aa */ /* 0x000e240000000500 */
[----:B0-----:R-:W-:Y:S05]  /*1780*/  @!P0 BRA `(.L_x_1684) ;  /* 0x00000000002c8947 */ /* 0x001fea0003800000 */
[----:B------:R-:W-:Y:S01]  /*1790*/  BSSY B1, `(.L_x_1685) ;  /* 0x0000009000017945 */ /* 0x000fe20003800000 */
[----:B------:R-:W-:-:S07]  /*17a0*/  MOV R16, R12 ;  /* 0x0000000c00107202 */ /* 0x000fce0000000f00 */
.L_x_1686:
        /* <DEDUP_REMOVED lines=8> */
.L_x_1685:
[----:B------:R-:W-:Y:S05]  /*1830*/  BRA `(.L_x_1683) ;  /* 0x00000000005c7947 */ /* 0x000fea0003800000 */
.L_x_1684:
[----:B------:R-:W2:Y:S02]  /*1840*/  LD.E R6, desc[UR8][R12.64+-0x2] ;  /* 0xfffffe080c067980 */ /* 0x000ea4000c101900 */
[----:B--2---:R-:W-:-:S05]  /*1850*/  IMAD.IADD R17, R17, 0x1, R6 ;  /* 0x0000000111117824 */ /* 0x004fca00078e0206 */
[----:B------:R1:W-:Y:S01]  /*1860*/  ST.E desc[UR8][R12.64+-0x2], R17 ;  /* 0xfffffe110c007985 */ /* 0x0003e2000c101908 */
[----:B------:R-:W-:Y:S05]  /*1870*/  BRA `(.L_x_1683) ;  /* 0x00000000004c7947 */ /* 0x000fea0003800000 */
.L_x_1679:
[----:B------:R-:W-:-:S05]  /*1880*/  PRMT R17, R19, 0x5410, RZ ;  /* 0x0000541013117816 */ /* 0x000fca00000000ff */
[----:B------:R0:W-:Y:S02]  /*1890*/  ATOM.E.ADD.F16x2.RN.STRONG.GPU P0, RZ, desc[UR8][R12.64], R17 ;  /* 0x000000110cff79a2 */ /* 0x0001e4000810e1c8 */
[----:B0-----:R-:W-:Y:S05]  /*18a0*/  @P0 BRA `(.L_x_1683) ;  /* 0x0000000000400947 */ /* 0x001fea0003800000 */
[----:B------:R-:W0:Y:S02]  /*18b0*/  QSPC.E.S P0, RZ, [R12] ;  /* 0x000000000cff73aa */ /* 0x000e240000000500 */
[----:B0-----:R-:W-:Y:S05]  /*18c0*/  @!P0 BRA `(.L_x_1687) ;  /* 0x00000000002c8947 */ /* 0x001fea0003800000 */
[----:B------:R-:W-:Y:S01]  /*18d0*/  BSSY B1, `(.L_x_1688) ;  /* 0x0000009000017945 */ /* 0x000fe20003800000 */
[----:B------:R-:W-:-:S07]  /*18e0*/  MOV R16, R12 ;  /* 0x0000000c00107202 */ /* 0x000fce0000000f00 */
.L_x_1689:
        /* <DEDUP_REMOVED lines=8> */
.L_x_1688:
[----:B------:R-:W-:Y:S05]  /*1970*/  BRA `(.L_x_1683) ;  /* 0x00000000000c7947 */ /* 0x000fea0003800000 */
.L_x_1687:
[----:B------:R-:W2:Y:S02]  /*1980*/  LD.E R6, desc[UR8][R12.64] ;  /* 0x000000080c067980 */ /* 0x000ea4000c101900 */
[----:B--2---:R-:W-:-:S05]  /*1990*/  IMAD.IADD R17, R17, 0x1, R6 ;  /* 0x0000000111117824 */ /* 0x004fca00078e0206 */
[----:B------:R0:W-:Y:S02]  /*19a0*/  ST.E desc[UR8][R12.64], R17 ;  /* 0x000000110c007985 */ /* 0x0001e4000c101908 */
.L_x_1683:
[----:B------:R-:W-:Y:S05]  /*19b0*/  BSYNC B0 ;  /* 0x0000000000007941 */ /* 0x000fea0003800000 */
.L_x_1678:
        /* <DEDUP_REMOVED lines=8> */
[C---:B------:R-:W-:Y:S02]  /*1a40*/  LEA R2, P2, R4.reuse, UR12, 0x1 ;  /* 0x0000000c04027c11 */ /* 0x040fe4000f8408ff */
[----:B------:R-:W-:Y:S01]  /*1a50*/  ISETP.LT.U32.AND P1, PT, R4, UR4, PT ;  /* 0x0000000404007c0c */ /* 0x000fe2000bf21070 */
[----:B------:R-:W-:Y:S01]  /*1a60*/  IMAD R9, R0, R9, R8 ;  /* 0x0000000900097224 */ /* 0x000fe200078e0208 */
[----:B------:R-:W-:Y:S01]  /*1a70*/  LOP3.LUT R6, R2, 0x3, RZ, 0xc0, !PT ;  /* 0x0000000302067812 */ /* 0x000fe200078ec0ff */
[----:B------:R-:W-:Y:S01]  /*1a80*/  IMAD.U32 R0, RZ, RZ, UR5 ;  /* 0x00000005ff007e24 */ /* 0x000fe2000f8e00ff */
[----:B------:R-:W-:Y:S01]  /*1a90*/  F2FP.F16.F32.PACK_AB R7, RZ, R11 ;  /* 0x0000000bff07723e */ /* 0x000fe200000000ff */
        /* <DEDUP_REMOVED lines=18> */
.L_x_1692:
[----:B-----5:R-:W-:-:S05]  /*1bc0*/  HADD2 R0, R9, R7.H0_H0 ;  /* 0x2000000709007230 */ /* 0x020fca0000000000 */
[----:B------:R-:W-:-:S05]  /*1bd0*/  PRMT R11, R9, R6, R0 ;  /* 0x00000006090b7216 */ /* 0x000fca0000000000 */
[----:B------:R-:W3:Y:S02]  /*1be0*/  ATOM.E.CAS.STRONG.GPU PT, R0, [R4], R9, R11 ;  /* 0x000000090400738b */ /* 0x000ee400001ee10b */
[----:B---3--:R-:W-:Y:S01]  /*1bf0*/  ISETP.NE.U32.AND P0, PT, R0, R9, PT ;  /* 0x000000090000720c */ /* 0x008fe20003f05070 */
[----:B------:R-:W-:-:S12]  /*1c00*/  IMAD.MOV.U32 R9, RZ, RZ, R0 ;  /* 0x000000ffff097224 */ /* 0x000fd800078e0000 */
[----:B------:R-:W-:Y:S05]  /*1c10*/  @P0 BRA `(.L_x_1692) ;  /* 0xfffffffc00e80947 */ /* 0x000fea000383ffff */
[----:B------:R-:W-:Y:S05]  /*1c20*/  EXIT ;  /* 0x000000000000794d */ /* 0x000fea0003800000 */
.L_x_1691:
[----:B------:R-:W-:-:S05]  /*1c30*/  PRMT R5, RZ, 0x5410, R7 ;  /* 0x00005410ff057816 */ /* 0x000fca0000000007 */
[----:B------:R2:W-:Y:S02]  /*1c40*/  ATOM.E.ADD.F16x2.RN.STRONG.GPU P0, RZ, desc[UR8][R2.64+-0x2], R5 ;  /* 0xfffffe0502ff79a2 */ /* 0x0005e4000810e1c8 */
[----:B--2---:R-:W-:Y:S05]  /*1c50*/  @P0 EXIT ;  /* 0x000000000000094d */ /* 0x004fea0003800000 */
[----:B------:R-:W2:Y:S02]  /*1c60*/  QSPC.E.S P0, RZ, [R2+-0x2] ;  /* 0xfffffe0002ff73aa */ /* 0x000ea40000000500 */
[----:B--2---:R-:W-:Y:S05]  /*1c70*/  @!P0 BRA `(.L_x_1693) ;  /* 0x0000000000248947 */ /* 0x004fea0003800000 */
[----:B------:R-:W-:-:S07]  /*1c80*/  MOV R4, R2 ;  /* 0x0000000200047202 */ /* 0x000fce0000000f00 */
.L_x_1694:
[----:B------:R-:W2:Y:S02]  /*1c90*/  LDS R2, [R4+-0x2] ;  /* 0xfffffe0004027984 */ /* 0x000ea40000000800 */
[C---:B--2---:R-:W-:Y:S02]  /*1ca0*/  HADD2 R0, R2.reuse.H1_H1, R7.H0_H0 ;  /* 0x2000000702007230 */ /* 0x044fe40000000c00 */
[----:B------:R-:W-:-:S05]  /*1cb0*/  HADD2 R3, R2.H0_H0, RZ.H0_H0 ;  /* 0x200000ff02037230 */ /* 0x000fca0000000800 */
[----:B------:R-:W-:-:S06]  /*1cc0*/  PRMT R3, R3, 0x5410, R0 ;  /* 0x0000541003037816 */ /* 0x000fcc0000000000 */
[----:B------:R-:W2:Y:S02]  /*1cd0*/  ATOMS.CAST.SPIN R3, [R4+-0x2], R2, R3 ;  /* 0xfffffe020403738d */ /* 0x000ea40001800003 */
[----:B--2---:R-:W-:-:S13]  /*1ce0*/  ISETP.EQ.U32.AND P0, PT, R3, 0x1, PT ;  /* 0x000000010300780c */ /* 0x004fda0003f02070 */
[----:B------:R-:W-:Y:S05]  /*1cf0*/  @!P0 BRA `(.L_x_1694) ;  /* 0xfffffffc00e48947 */ /* 0x000fea000383ffff */
[----:B------:R-:W-:Y:S05]  /*1d00*/  EXIT ;  /* 0x000000000000794d */ /* 0x000fea0003800000 */
.L_x_1693:
[----:B------:R-:W2:Y:S02]  /*1d10*/  LD.E R0, desc[UR8][R2.64+-0x2] ;  /* 0xfffffe0802007980 */ /* 0x000ea4000c101900 */
[----:B--2---:R-:W-:-:S05]  /*1d20*/  IMAD.IADD R5, R5, 0x1, R0 ;  /* 0x0000000105057824 */ /* 0x004fca00078e0200 */
[----:B------:R-:W-:Y:S01]  /*1d30*/  ST.E desc[UR8][R2.64+-0x2], R5 ;  /* 0xfffffe0502007985 */ /* 0x000fe2000c101908 */
[----:B------:R-:W-:Y:S05]  /*1d40*/  EXIT ;  /* 0x000000000000794d */ /* 0x000fea0003800000 */
.L_x_1690:
[----:B------:R-:W-:-:S05]  /*1d50*/  PRMT R5, R7, 0x5410, RZ ;  /* 0x0000541007057816 */ /* 0x000fca00000000ff */
[----:B------:R2:W-:Y:S02]  /*1d60*/  ATOM.E.ADD.F16x2.RN.STRONG.GPU P0, RZ, desc[UR8][R2.64], R5 ;  /* 0x0000000502ff79a2 */ /* 0x0005e4000810e1c8 */
[----:B--2---:R-:W-:Y:S05]  /*1d70*/  @P0 EXIT ;  /* 0x000000000000094d */ /* 0x004fea0003800000 */
[----:B------:R-:W2:Y:S02]  /*1d80*/  QSPC.E.S P0, RZ, [R2] ;  /* 0x0000000002ff73aa */ /* 0x000ea40000000500 */
[----:B--2---:R-:W-:Y:S05]  /*1d90*/  @!P0 BRA `(.L_x_1695) ;  /* 0x0000000000248947 */ /* 0x004fea0003800000 */
[----:B------:R-:W-:-:S07]  /*1da0*/  MOV R4, R2 ;  /* 0x0000000200047202 */ /* 0x000fce0000000f00 */
.L_x_1696:
[----:B------:R-:W2:Y:S02]  /*1db0*/  LDS R2, [R4] ;  /* 0x0000000004027984 */ /* 0x000ea40000000800 */
[C---:B--2---:R-:W-:Y:S02]  /*1dc0*/  HADD2 R0, R2.reuse.H1_H1, RZ.H0_H0 ;  /* 0x200000ff02007230 */ /* 0x044fe40000000c00 */
[----:B------:R-:W-:-:S05]  /*1dd0*/  HADD2 R3, R2.H0_H0, R7.H0_H0 ;  /* 0x2000000702037230 */ /* 0x000fca0000000800 */
[----:B------:R-:W-:-:S06]  /*1de0*/  PRMT R3, R3, 0x5410, R0 ;  /* 0x0000541003037816 */ /* 0x000fcc0000000000 */
[----:B------:R-:W2:Y:S02]  /*1df0*/  ATOMS.CAST.SPIN R3, [R4], R2, R3 ;  /* 0x000000020403738d */ /* 0x000ea40001800003 */
[----:B--2---:R-:W-:-:S13]  /*1e00*/  ISETP.EQ.U32.AND P0, PT, R3, 0x1, PT ;  /* 0x000000010300780c */ /* 0x004fda0003f02070 */
[----:B------:R-:W-:Y:S05]  /*1e10*/  @!P0 BRA `(.L_x_1696) ;  /* 0xfffffffc00e48947 */ /* 0x000fea000383ffff */
[----:B------:R-:W-:Y:S05]  /*1e20*/  EXIT ;  /* 0x000000000000794d */ /* 0x000fea0003800000 */
.L_x_1695:
[----:B------:R-:W2:Y:S02]  /*1e30*/  LD.E R0, desc[UR8][R2.64] ;  /* 0x0000000802007980 */ /* 0x000ea4000c101900 */
[----:B--2---:R-:W-:-:S05]  /*1e40*/  IMAD.IADD R5, R5, 0x1, R0 ;  /* 0x0000000105057824 */ /* 0x004fca00078e0200 */
[----:B------:R-:W-:Y:S01]  /*1e50*/  ST.E desc[UR8][R2.64], R5 ;  /* 0x0000000502007985 */ /* 0x000fe2000c101908 */
[----:B------:R-:W-:Y:S05]  /*1e60*/  EXIT ;  /* 0x000000000000794d */ /* 0x000fea0003800000 */
.L_x_1697:
        /* <DEDUP_REMOVED lines=9> */
.L_x_1807:


//--------------------- .text._ZN2at6native54_GLOBAL__N__aa9a477a_21_UpSampleBilinear2d_cu_607db5e338upsample_bilinear2d_backward_out_frameIffEEvmiiiiT0_S3_bPT_PKS4_ --------------------------
	.section	.text._ZN2at6native54_GLOBAL__N__aa9a477a_21_UpSampleBilinear2d_cu_607db5e338upsample_bilinear2d_backward_out_frameIffEEvmiiiiT0_S3_bPT_PKS4_,"ax",@progbits
	.align	128
.text._ZN2at6native54_GLOBAL__N__aa9a477a_21_UpSampleBilinear2d_cu_607db5e338upsample_bilinear2d_backward_out_frameIffEEvmiiiiT0_S3_bPT_PKS4_:
        .type           _ZN2at6native54_GLOBAL__N__aa9a477a_21_UpSampleBilinear2d_cu_607db5e338upsample_bilinear2d_backward_out_frameIffEEvmiiiiT0_S3_bPT_PKS4_,@function
        .size           _ZN2at6native54_GLOBAL__N__aa9a477a_21_UpSampleBilinear2d_cu_607db5e338upsample_bilinear2d_backward_out_frameIffEEvmiiiiT0_S3_bPT_PKS4_,(.L_x_1808 - _ZN2at6native54_GLOBAL__N__aa9a477a_21_UpSampleBilinear2d_cu_607db5e338upsample_bilinear2d_backward_out_frameIffEEvmiiiiT0_S3_bPT_PKS4_)
        .other          _ZN2at6native54_GLOBAL__N__aa9a477a_21_UpSampleBilinear2d_cu_607db5e338upsample_bilinear2d_backward_out_frameIffEEvmiiiiT0_S3_bPT_PKS4_,@"STO_CUDA_ENTRY STV_DEFAULT"
_ZN2at6native54_GLOBAL__N__aa9a477a_21_UpSampleBilinear2d_cu_607db5e338upsample_bilinear2d_backward_out_frameIffEEvmiiiiT0_S3_bPT_PKS4_:
[----:B------:R-:W-:Y:S01]  /*0000*/  LDC R1, c[0x0][0x28] ;  /* 0x00000a00ff017b82 */ /* 0x000fe20000000800 */
[----:B------:R-:W0:Y:S01]  /*0010*/  S2R R3, SR_TID.X ;  /* 0x0000000000037919 */ /* 0x000e220000002100 */
[----:B------:R-:W-:-:S06]  /*0020*/  ULDC.64 UR8, c[0x0][0x220] ;  /* 0x0000880000087ab9 */ /* 0x000fcc0000000a00 */
[----:B------:R-:W0:Y:S01]  /*0030*/  S2UR UR12, SR_CTAID.X ;  /* 0x00000000000c79c3 */ /* 0x000e220000002500 */
[----:B------:R-:W-:Y:S01]  /*0040*/  USHF.R.S32.HI UR14, URZ, 0x1f, UR8 ;  /* 0x0000001f3f0e7899 */ /* 0x000fe20008011408 */
[----:B------:R-:W-:Y:S01]  /*0050*/  ULDC.64 UR10, c[0x0][0x210] ;  /* 0x00008400000a7ab9 */ /* 0x000fe20000000a00 */
[----:B------:R-:W-:Y:S02]  /*0060*/  USHF.R.S32.HI UR15, URZ, 0x1f, UR9 ;  /* 0x0000001f3f0f7899 */ /* 0x000fe40008011409 */
[----:B------:R-:W-:-:S03]  /*0070*/  UIMAD UR4, UR14, UR10, URZ ;  /* 0x0000000a0e0472a4 */ /* 0x000fc6000f8e023f */
[----:B------:R-:W0:Y:S01]  /*0080*/  LDC R2, c[0x0][RZ] ;  /* 0x00000000ff027b82 */ /* 0x000e220000000800 */
[----:B------:R-:W-:Y:S02]  /*0090*/  UIMAD.WIDE.U32 UR6, UR8, UR10, URZ ;  /* 0x0000000a080672a5 */ /* 0x000fe4000f8e003f */
[----:B------:R-:W-:-:S04]  /*00a0*/  UIMAD UR4, UR8, UR11, UR4 ;  /* 0x0000000b080472a4 */ /* 0x000fc8000f8e0204 */
[----:B------:R-:W-:-:S04]  /*00b0*/  UIADD3 UR4, UR7, UR4, URZ ;  /* 0x0000000407047290 */ /* 0x000fc8000fffe03f */
[----:B------:R-:W-:Y:S02]  /*00c0*/  UIMAD UR7, UR4, UR9, URZ ;  /* 0x00000009040772a4 */ /* 0x000fe4000f8e023f */
[----:B------:R-:W-:Y:S02]  /*00d0*/  UIMAD.WIDE.U32 UR4, UR6, UR9, URZ ;  /* 0x00000009060472a5 */ /* 0x000fe4000f8e003f */
[----:B------:R-:W-:-:S04]  /*00e0*/  UIMAD UR7, UR15, UR6, UR7 ;  /* 0x000000060f0772a4 */ /* 0x000fc8000f8e0207 */
[----:B------:R-:W-:Y:S01]  /*00f0*/  UIADD3 UR9, UR5, UR7, URZ ;  /* 0x0000000705097290 */ /* 0x000fe2000fffe03f */
[----:B0-----:R-:W-:-:S05]  /*0100*/  IMAD R3, R2, UR12, R3 ;  /* 0x0000000c02037c24 */ /* 0x001fca000f8e0203 */
[----:B------:R-:W-:Y:S01]  /*0110*/  IMAD.U32 R0, RZ, RZ, UR9 ;  /* 0x00000009ff007e24 */ /* 0x000fe2000f8e00ff */
[----:B------:R-:W-:-:S04]  /*0120*/  ISETP.LT.U32.AND P0, PT, R3, UR4, PT ;  /* 0x0000000403007c0c */ /* 0x000fc8000bf01070 */
[----:B------:R-:W-:-:S13]  /*0130*/  ISETP.GT.U32.AND.EX P0, PT, R0, RZ, PT, P0 ;  /* 0x000000ff0000720c */ /* 0x000fda0003f04100 */
[----:B------:R-:W-:Y:S05]  /*0140*/  @!P0 EXIT ;  /* 0x000000000000894d */ /* 0x000fea0003800000 */
[----:B------:R-:W-:Y:S01]  /*0150*/  ULDC.U8 UR6, c[0x0][0x230] ;  /* 0x00008c0000067ab9 */ /* 0x000fe20000000000 */
[----:B------:R-:W-:Y:S01]  /*0160*/  ULDC.64 UR10, c[0x0][0x218] ;  /* 0x00008600000a7ab9 */ /* 0x000fe20000000a00 */
[----:B------:R-:W-:Y:S01]  /*0170*/  UPRMT UR6, UR6, 0x8880, URZ ;  /* 0x0000888006067896 */ /* 0x000fe2000800003f */
[----:B------:R-:W-:Y:S01]  /*0180*/  IMAD.MOV.U32 R0, RZ, RZ, RZ ;  /* 0x000000ffff007224 */ /* 0x000fe200078e00ff */
[----:B------:R-:W-:Y:S02]  /*0190*/  USHF.R.S32.HI UR7, URZ, 0x1f, UR10 ;  /* 0x0000001f3f077899 */ /* 0x000fe4000801140a */
[----:B------:R-:W-:Y:S02]  /*01a0*/  USHF.R.S32.HI UR8, URZ, 0x1f, UR11 ;  /* 0x0000001f3f087899 */ /* 0x000fe4000801140b */
[----:B------:R-:W-:Y:S01]  /*01b0*/  ISETP.NE.AND P0, PT, RZ, UR6, PT ;  /* 0x00000006ff007c0c */ /* 0x000fe2000bf05270 */
[----:B------:R-:W-:Y:S01]  /*01c0*/  ULDC UR10, c[0x0][0xc] ;  /* 0x00000300000a7ab9 */ /* 0x000fe20000000800 */
[----:B------:R-:W-:Y:S01]  /*01d0*/  ULDC.64 UR12, c[0x0][0x208] ;  /* 0x00008200000c7ab9 */ /* 0x000fe20000000a00 */
[----:B------:R-:W-:Y:S01]  /*01e0*/  IMAD R2, R2, UR10, RZ ;  /* 0x0000000a02027c24 */ /* 0x000fe2000f8e02ff */
[----:B------:R-:W-:Y:S01]  /*01f0*/  ULDC UR20, c[0x0][0x224] ;  /* 0x0000890000147ab9 */ /* 0x000fe20000000800 */
[----:B------:R-:W-:Y:S01]  /*0200*/  ULDC UR24, c[0x0][0x224] ;  /* 0x0000890000187ab9 */ /* 0x000fe20000000800 */
[----:B------:R-:W-:Y:S01]  /*0210*/  ULDC UR21, c[0x0][0x220] ;  /* 0x0000880000157ab9 */ /* 0x000fe20000000800 */
[----:B------:R-:W-:Y:S01]  /*0220*/  ULDC UR25, c[0x0][0x220] ;  /* 0x0000880000197ab9 */ /* 0x000fe20000000800 */
[----:B------:R-:W-:Y:S01]  /*0230*/  ULDC.64 UR26, c[0x0][0x218] ;  /* 0x00008600001a7ab9 */ /* 0x000fe20000000a00 */
[----:B------:R-:W-:Y:S01]  /*0240*/  ULDC.64 UR22, c[0x0][0x218] ;  /* 0x0000860000167ab9 */ /* 0x000fe20000000a00 */
[----:B------:R-:W-:Y:S01]  /*0250*/  ULDC.64 UR16, c[0x0][0x228] ;  /* 0x00008a0000107ab9 */ /* 0x000fe20000000a00 */
[----:B------:R-:W-:Y:S01]  /*0260*/  ULDC.64 UR18, c[0x0][0x240] ;  /* 0x0000900000127ab9 */ /* 0x000fe20000000a00 */
[----:B------:R-:W-:Y:S01]  /*0270*/  ULDC.64 UR28, c[0x0][0x240] ;  /* 0x00009000001c7ab9 */ /* 0x000fe20000000a00 */
[----:B------:R-:W-:Y:S01]  /*0280*/  ULDC.64 UR10, c[0x0][0x238] ;  /* 0x00008e00000a7ab9 */ /* 0x000fe20000000a00 */
[----:B------:R-:W-:Y:S01]  /*0290*/  ULDC.64 UR30, c[0x0][0x238] ;  /* 0x00008e00001e7ab9 */ /* 0x000fe20000000a00 */
[----:B------:R-:W-:Y:S05]  /*02a0*/  @!P0 BRA `(.L_x_1698) ;  /* 0x0000000800588947 */ /* 0x000fea0003800000 */
[----:B------:R-:W-:Y:S01]  /*02b0*/  BSSY B0, `(.L_x_1699) ;  /* 0x0000094000007945 */ /* 0x000fe20003800000 */
.L_x_1706:
[----:B------:R-:W-:Y:S01]  /*02c0*/  LOP3.LUT R4, R0, UR15, RZ, 0xfc, !PT ;  /* 0x0000000f00047c12 */ /* 0x000fe2000f8efcff */
[----:B------:R-:W-:Y:S05]  /*02d0*/  YIELD ;  /* 0x0000000000007946 */ /* 0x000fea0003800000 */
[----:B------:R-:W-:Y:S01]  /*02e0*/  ISETP.NE.U32.AND P0, PT, R4, RZ, PT ;  /* 0x000000ff0400720c */ /* 0x000fe20003f05070 */
[----:B------:R-:W-:-:S12]  /*02f0*/  BSSY B1, `(.L_x_1700) ;  /* 0x0000023000017945 */ /* 0x000fd80003800000 */
[----:B0-----:R-:W-:Y:S05]  /*0300*/  @!P0 BRA `(.L_x_1701) ;  /* 0x0000000000308947 */ /* 0x001fea0003800000 */
[----:B------:R-:W-:Y:S01]  /*0310*/  ULDC UR6, c[0x0][0x224] ;  /* 0x0000890000067ab9 */ /* 0x000fe20000000800 */
[----:B------:R-:W-:Y:S01]  /*0320*/  MOV R14, R3 ;  /* 0x00000003000e7202 */ /* 0x000fe20000000f00 */
[----:B------:R-:W-:Y:S01]  /*0330*/  IMAD.MOV.U32 R15, RZ, RZ, R0 ;  /* 0x000000ffff0f7224 */ /* 0x000fe200078e0000 */
[----:B------:R-:W-:Y:S01]  /*0340*/  MOV R11, UR15 ;  /* 0x0000000f000b7c02 */ /* 0x000fe20008000f00 */
[----:B------:R-:W-:Y:S01]  /*0350*/  IMAD.U32 R13, RZ, RZ, UR6 ;  /* 0x00000006ff0d7e24 */ /* 0x000fe2000f8e00ff */
[----:B------:R-:W-:-:S07]  /*0360*/  MOV R12, 0x380 ;  /* 0x00000380000c7802 */ /* 0x000fce0000000f00 */
[----:B------:R-:W-:Y:S05]  /*0370*/  CALL.REL.NOINC `($__internal_22_$__cuda_sm20_div_u64) ;  /* 0x0000001000987944 */ /* 0x000fea0003c00000 */
[----:B------:R-:W-:Y:S01]  /*0380*/  IADD3 R10, -R4, RZ, RZ ;  /* 0x000000ff040a7210 */ /* 0x000fe20007ffe1ff */
[----:B------:R-:W-:Y:S01]  /*0390*/  IMAD.MOV.U32 R6, RZ, RZ, R4 ;  /* 0x000000ffff067224 */ /* 0x000fe200078e0004 */
[----:B------:R-:W-:-:S03]  /*03a0*/  MOV R7, R5 ;  /* 0x0000000500077202 */ /* 0x000fc60000000f00 */
[----:B------:R-:W-:Y:S01]  /*03b0*/  IMAD R10, R10, UR20, R3 ;  /* 0x000000140a0a7c24 */ /* 0x000fe2000f8e0203 */
[----:B------:R-:W-:Y:S06]  /*03c0*/  BRA `(.L_x_1702) ;  /* 0x0000000000547947 */ /* 0x000fec0003800000 */
.L_x_1701:
[----:B------:R-:W0:Y:S01]  /*03d0*/  I2F.U32.RP R6, UR20 ;  /* 0x0000001400067d06 */ /* 0x000e220008209000 */
[----:B------:R-:W-:-:S07]  /*03e0*/  ISETP.NE.U32.AND P2, PT, RZ, UR20, PT ;  /* 0x00000014ff007c0c */ /* 0x000fce000bf45070 */
[----:B0-----:R-:W0:Y:S02]  /*03f0*/  MUFU.RCP R6, R6 ;  /* 0x0000000600067308 */ /* 0x001e240000001000 */
[----:B0-----:R-:W-:-:S06]  /*0400*/  VIADD R4, R6, 0xffffffe ;  /* 0x0ffffffe06047836 */ /* 0x001fcc0000000000 */
[----:B------:R0:W1:Y:S02]  /*0410*/  F2I.FTZ.U32.TRUNC.NTZ R5, R4 ;  /* 0x0000000400057305 */ /* 0x000064000021f000 */
[----:B0-----:R-:W-:Y:S01]  /*0420*/  IMAD.MOV.U32 R4, RZ, RZ, RZ ;  /* 0x000000ffff047224 */ /* 0x001fe200078e00ff */
[----:B-1----:R-:W-:-:S05]  /*0430*/  IADD3 R7, RZ, -R5, RZ ;  /* 0x80000005ff077210 */ /* 0x002fca0007ffe0ff */
[----:B------:R-:W-:-:S04]  /*0440*/  IMAD R7, R7, UR20, RZ ;  /* 0x0000001407077c24 */ /* 0x000fc8000f8e02ff */
[----:B------:R-:W-:-:S04]  /*0450*/  IMAD.HI.U32 R8, R5, R7, R4 ;  /* 0x0000000705087227 */ /* 0x000fc800078e0004 */
[----:B------:R-:W-:Y:S02]  /*0460*/  IMAD.MOV.U32 R7, RZ, RZ, RZ ;  /* 0x000000ffff077224 */ /* 0x000fe400078e00ff */
[----:B------:R-:W-:-:S05]  /*0470*/  IMAD.HI.U32 R6, R8, R3, RZ ;  /* 0x0000000308067227 */ /* 0x000fca00078e00ff */
[----:B------:R-:W-:-:S05]  /*0480*/  IADD3 R8, -R6, RZ, RZ ;  /* 0x000000ff06087210 */ /* 0x000fca0007ffe1ff */
[----:B------:R-:W-:-:S05]  /*0490*/  IMAD R5, R8, UR20, R3 ;  /* 0x0000001408057c24 */ /* 0x000fca000f8e0203 */
[----:B------:R-:W-:-:S13]  /*04a0*/  ISETP.GE.U32.AND P0, PT, R5, UR20, PT ;  /* 0x0000001405007c0c */ /* 0x000fda000bf06070 */
[----:B------:R-:W-:Y:S01]  /*04b0*/  @P0 VIADD R5, R5, -UR20 ;  /* 0x8000001405050c36 */ /* 0x000fe20008000000 */
[----:B------:R-:W-:-:S04]  /*04c0*/  @P0 IADD3 R6, R6, 0x1, RZ ;  /* 0x0000000106060810 */ /* 0x000fc80007ffe0ff */
[----:B------:R-:W-:-:S13]  /*04d0*/  ISETP.GE.U32.AND P1, PT, R5, UR20, PT ;  /* 0x0000001405007c0c */ /* 0x000fda000bf26070 */
[----:B------:R-:W-:Y:S01]  /*04e0*/  @P1 VIADD R6, R6, 0x1 ;  /* 0x0000000106061836 */ /* 0x000fe20000000000 */
[----:B------:R-:W-:-:S04]  /*04f0*/  @!P2 LOP3.LUT R6, RZ, UR20, RZ, 0x33, !PT ;  /* 0x00000014ff06ac12 */ /* 0x000fc8000f8e33ff */
[----:B------:R-:W-:-:S05]  /*0500*/  IADD3 R10, -R6, RZ, RZ ;  /* 0x000000ff060a7210 */ /* 0x000fca0007ffe1ff */
[----:B------:R-:W-:-:S07]  /*0510*/  IMAD R10, R10, UR20, R3 ;  /* 0x000000140a0a7c24 */ /* 0x000fce000f8e0203 */
.L_x_1702:
[----:B------:R-:W-:Y:S05]  /*0520*/  BSYNC B1 ;  /* 0x0000000000017941 */ /* 0x000fea0003800000 */
.L_x_1700:
[----:B------:R-:W-:Y:S01]  /*0530*/  LOP3.LUT R4, R7, UR14, RZ, 0xfc, !PT ;  /* 0x0000000e07047c12 */ /* 0x000fe2000f8efcff */
[----:B------:R-:W-:Y:S03]  /*0540*/  BSSY B1, `(.L_x_1703) ;  /* 0x0000024000017945 */ /* 0x000fe60003800000 */
[----:B------:R-:W-:-:S13]  /*0550*/  ISETP.NE.U32.AND P0, PT, R4, RZ, PT ;  /* 0x000000ff0400720c */ /* 0x000fda0003f05070 */
[----:B------:R-:W-:Y:S05]  /*0560*/  @!P0 BRA `(.L_x_1704) ;  /* 0x0000000000308947 */ /* 0x000fea0003800000 */
        /* <DEDUP_REMOVED lines=12> */
.L_x_1704:
[----:B------:R-:W0:Y:S01]  /*0630*/  I2F.U32.RP R7, UR21 ;  /* 0x0000001500077d06 */ /* 0x000e220008209000 */
[----:B------:R-:W-:Y:S01]  /*0640*/  ISETP.NE.U32.AND P2, PT, RZ, UR21, PT ;  /* 0x00000015ff007c0c */ /* 0x000fe2000bf45070 */
[----:B------:R-:W-:-:S06]  /*0650*/  IMAD.MOV.U32 R13, RZ, RZ, RZ ;  /* 0x000000ffff0d7224 */ /* 0x000fcc00078e00ff */
[----:B0-----:R-:W0:Y:S02]  /*0660*/  MUFU.RCP R7, R7 ;  /* 0x0000000700077308 */ /* 0x001e240000001000 */
[----:B0-----:R-:W-:-:S06]  /*0670*/  VIADD R4, R7, 0xffffffe ;  /* 0x0ffffffe07047836 */ /* 0x001fcc0000000000 */
[----:B------:R0:W1:Y:S02]  /*0680*/  F2I.FTZ.U32.TRUNC.NTZ R5, R4 ;  /* 0x0000000400057305 */ /* 0x000064000021f000 */
[----:B0-----:R-:W-:Y:S01]  /*0690*/  IMAD.MOV.U32 R4, RZ, RZ, RZ ;  /* 0x000000ffff047224 */ /* 0x001fe200078e00ff */
[----:B-1----:R-:W-:-:S05]  /*06a0*/  IADD3 R9, RZ, -R5, RZ ;  /* 0x80000005ff097210 */ /* 0x002fca0007ffe0ff */
[----:B------:R-:W-:-:S04]  /*06b0*/  IMAD R9, R9, UR21, RZ ;  /* 0x0000001509097c24 */ /* 0x000fc8000f8e02ff */
[----:B------:R-:W-:-:S06]  /*06c0*/  IMAD.HI.U32 R5, R5, R9, R4 ;  /* 0x0000000905057227 */ /* 0x000fcc00078e0004 */
        /* <DEDUP_REMOVED lines=11> */
.L_x_1705:
[----:B------:R-:W-:Y:S05]  /*0780*/  BSYNC B1 ;  /* 0x0000000000017941 */ /* 0x000fea0003800000 */
.L_x_1703:
[----:B------:R-:W-:-:S04]  /*0790*/  LEA R20, P0, R3, UR18, 0x2 ;  /* 0x0000001203147c11 */ /* 0x000fc8000f8010ff */
[----:B------:R-:W-:-:S05]  /*07a0*/  LEA.HI.X R21, R3, UR19, R0, 0x2, P0 ;  /* 0x0000001303157c11 */ /* 0x000fca00080f1400 */
[----:B------:R0:W2:Y:S01]  /*07b0*/  LDG.E.CONSTANT R20, desc[UR12][R20.64] ;  /* 0x0000000c14147981 */ /* 0x0000a2000c1e9900 */
[----:B------:R-:W-:Y:S01]  /*07c0*/  I2FP.F32.S32 R4, R6 ;  /* 0x0000000600047245 */ /* 0x000fe20000201400 */
[----:B------:R-:W-:Y:S01]  /*07d0*/  UIADD3 UR6, UR22, -0x1, URZ ;  /* 0xffffffff16067890 */ /* 0x000fe2000fffe03f */
[----:B------:R-:W-:Y:S01]  /*07e0*/  I2FP.F32.S32 R10, R10 ;  /* 0x0000000a000a7245 */ /* 0x000fe20000201400 */
[----:B------:R-:W-:Y:S02]  /*07f0*/  IMAD R9, R13, UR22, RZ ;  /* 0x000000160d097c24 */ /* 0x000fe4000f8e02ff */
[----:B------:R-:W-:Y:S02]  /*0800*/  FMUL.FTZ R4, R4, UR16 ;  /* 0x0000001004047c20 */ /* 0x000fe40008410000 */
[----:B------:R-:W-:Y:S02]  /*0810*/  FMUL.FTZ R10, R10, UR17 ;  /* 0x000000110a0a7c20 */ /* 0x000fe40008410000 */
[----:B------:R-:W1:Y:S08]  /*0820*/  F2I.FTZ.TRUNC.NTZ R6, R4 ;  /* 0x0000000400067305 */ /* 0x000e70000021f100 */
[----:B------:R-:W3:Y:S01]  /*0830*/  F2I.FTZ.TRUNC.NTZ R8, R10 ;  /* 0x0000000a00087305 */ /* 0x000ee2000021f100 */
[----:B-1----:R-:W-:Y:S01]  /*0840*/  ISETP.GE.AND P0, PT, R6, UR6, PT ;  /* 0x0000000606007c0c */ /* 0x002fe2000bf06270 */
[----:B------:R-:W-:Y:S01]  /*0850*/  UIADD3 UR6, UR23, -0x1, URZ ;  /* 0xffffffff17067890 */ /* 0x000fe2000fffe03f */
[----:B------:R-:W-:-:S02]  /*0860*/  I2FP.F32.S32 R27, R6 ;  /* 0x00000006001b7245 */ /* 0x000fc40000201400 */
[--C-:B------:R-:W-:Y:S02]  /*0870*/  SHF.R.S32.HI R7, RZ, 0x1f, R6.reuse ;  /* 0x0000001fff077819 */ /* 0x100fe40000011406 */
[----:B------:R-:W-:Y:S01]  /*0880*/  IADD3 R14, R6, 0x1, RZ ;  /* 0x00000001060e7810 */ /* 0x000fe20007ffe0ff */
[----:B------:R-:W-:Y:S01]  /*0890*/  FADD.FTZ R27, R4, -R27 ;  /* 0x8000001b041b7221 */ /* 0x000fe20000010000 */
[----:B---3--:R-:W-:Y:S02]  /*08a0*/  I2FP.F32.S32 R5, R8 ;  /* 0x0000000800057245 */ /* 0x008fe40000201400 */
[----:B------:R-:W-:Y:S01]  /*08b0*/  ISETP.GE.AND P1, PT, R8, UR6, PT ;  /* 0x0000000608007c0c */ /* 0x000fe2000bf26270 */
[----:B------:R-:W-:Y:S02]  /*08c0*/  FADD.FTZ R25, -R27, 1 ;  /* 0x3f8000001b197421 */ /* 0x000fe40000010100 */
[--C-:B------:R-:W-:Y:S02]  /*08d0*/  @P0 IMAD.MOV R14, RZ, RZ, R6.reuse ;  /* 0x000000ffff0e0224 */ /* 0x100fe400078e0206 */
[----:B------:R-:W-:Y:S01]  /*08e0*/  FADD.FTZ R4, R10, -R5 ;  /* 0x800000050a047221 */ /* 0x000fe20000010000 */
[----:B------:R-:W-:Y:S01]  /*08f0*/  IMAD R5, R12, UR7, R9 ;  /* 0x000000070c057c24 */ /* 0x000fe2000f8e0209 */
[----:B------:R-:W-:Y:S01]  /*0900*/  IADD3 R10, R8, 0x1, RZ ;  /* 0x00000001080a7810 */ /* 0x000fe20007ffe0ff */
[----:B------:R-:W-:Y:S01]  /*0910*/  IMAD.WIDE.U32 R6, R12, UR22, R6 ;  /* 0x000000160c067c25 */ /* 0x000fe2000f8e0006 */
[----:B------:R-:W-:-:S03]  /*0920*/  SHF.R.S32.HI R15, RZ, 0x1f, R14 ;  /* 0x0000001fff0f7819 */ /* 0x000fc6000001140e */
[-C--:B0-----:R-:W-:Y:S01]  /*0930*/  FMUL.FTZ R21, R27, R4.reuse ;  /* 0x000000041b157220 */ /* 0x081fe20000410000 */
[----:B------:R-:W-:Y:S01]  /*0940*/  SHF.R.S32.HI R9, RZ, 0x1f, R8 ;  /* 0x0000001fff097819 */ /* 0x000fe20000011408 */
[----:B------:R-:W-:Y:S01]  /*0950*/  FMUL.FTZ R23, R25, R4 ;  /* 0x0000000419177220 */ /* 0x000fe20000410000 */
[----:B------:R-:W-:Y:S01]  /*0960*/  IADD3 R7, R7, R5, RZ ;  /* 0x0000000507077210 */ /* 0x000fe20007ffe0ff */
[----:B------:R-:W-:-:S04]  /*0970*/  IMAD.WIDE.U32 R12, R12, UR22, R14 ;  /* 0x000000160c0c7c25 */ /* 0x000fc8000f8e000e */
[----:B------:R-:W-:Y:S01]  /*0980*/  FADD.FTZ R14, -R4, 1 ;  /* 0x3f800000040e7421 */ /* 0x000fe20000010100 */
[----:B------:R-:W-:-:S03]  /*0990*/  @P1 IMAD.MOV R10, RZ, RZ, R8 ;  /* 0x000000ffff0a1224 */ /* 0x000fc600078e0208 */
[-C--:B------:R-:W-:Y:S01]  /*09a0*/  FMUL.FTZ R25, R25, R14.reuse ;  /* 0x0000000e19197220 */ /* 0x080fe20000410000 */
[----:B------:R-:W-:Y:S02]  /*09b0*/  IMAD R15, R7, UR23, RZ ;  /* 0x00000017070f7c24 */ /* 0x000fe4000f8e02ff */
[----:B------:R-:W-:Y:S01]  /*09c0*/  FMUL.FTZ R27, R27, R14 ;  /* 0x0000000e1b1b7220 */ /* 0x000fe20000410000 */
[----:B------:R-:W-:Y:S01]  /*09d0*/  IMAD.IADD R7, R5, 0x1, R13 ;  /* 0x0000000105077824 */ /* 0x000fe200078e020d */
[----:B------:R-:W-:Y:S01]  /*09e0*/  SHF.R.S32.HI R11, RZ, 0x1f, R10 ;  /* 0x0000001fff0b7819 */ /* 0x000fe2000001140a */
[C---:B------:R-:W-:Y:S02]  /*09f0*/  IMAD R13, R6.reuse, UR8, R15 ;  /* 0x00000008060d7c24 */ /* 0x040fe4000f8e020f */
[----:B------:R-:W-:-:S04]  /*0a00*/  IMAD.WIDE.U32 R4, R6, UR23, R8 ;  /* 0x0000001706047c25 */ /* 0x000fc8000f8e0008 */
[----:B------:R-:W-:Y:S01]  /*0a10*/  IMAD R15, R7, UR23, RZ ;  /* 0x00000017070f7c24 */ /* 0x000fe2000f8e02ff */
[----:B------:R-:W-:Y:S01]  /*0a20*/  IADD3 R5, R5, R13, RZ ;  /* 0x0000000d05057210 */ /* 0x000fe20007ffe0ff */
[----:B------:R-:W-:-:S04]  /*0a30*/  IMAD.WIDE.U32 R6, R6, UR23, R10 ;  /* 0x0000001706067c25 */ /* 0x000fc8000f8e000a */
[----:B------:R-:W-:Y:S01]  /*0a40*/  IMAD.WIDE.U32 R8, R12, UR23, R8 ;  /* 0x000000170c087c25 */ /* 0x000fe2000f8e0008 */
[----:B------:R-:W-:-:S03]  /*0a50*/  LEA R14, P1, R6, UR10, 0x2 ;  /* 0x0000000a060e7c11 */ /* 0x000fc6000f8210ff */
[----:B------:R-:W-:Y:S01]  /*0a60*/  IMAD.WIDE.U32 R10, R12, UR23, R10 ;  /* 0x000000170c0a7c25 */ /* 0x000fe2000f8e000a */
[----:B------:R-:W-:-:S03]  /*0a70*/  LEA R16, P2, R8, UR10, 0x2 ;  /* 0x0000000a08107c11 */ /* 0x000fc6000f8410ff */
[----:B------:R-:W-:Y:S01]  /*0a80*/  IMAD R17, R12, UR8, R15 ;  /* 0x000000080c117c24 */ /* 0x000fe2000f8e020f */
[----:B------:R-:W-:Y:S01]  /*0a90*/  LEA R12, P0, R4, UR10, 0x2 ;  /* 0x0000000a040c7c11 */ /* 0x000fe2000f8010ff */
[----:B------:R-:W-:Y:S01]  /*0aa0*/  IMAD.IADD R15, R13, 0x1, R7 ;  /* 0x000000010d0f7824 */ /* 0x000fe200078e0207 */
[----:B------:R-:W-:Y:S01]  /*0ab0*/  LEA R18, P3, R10, UR10, 0x2 ;  /* 0x0000000a0a127c11 */ /* 0x000fe2000f8610ff */
[----:B------:R-:W-:Y:S01]  /*0ac0*/  IMAD.IADD R7, R17, 0x1, R11 ;  /* 0x0000000111077824 */ /* 0x000fe200078e020b */
[----:B------:R-:W-:Y:S02]  /*0ad0*/  LEA.HI.X R13, R4, UR11, R5, 0x2, P0 ;  /* 0x0000000b040d7c11 */ /* 0x000fe400080f1405 */
[----:B------:R-:W-:Y:S02]  /*0ae0*/  IADD3 R3, P0, R2, R3, RZ ;  /* 0x0000000302037210 */ /* 0x000fe40007f1e0ff */
[----:B------:R-:W-:Y:S02]  /*0af0*/  IADD3 R9, R9, R17, RZ ;  /* 0x0000001109097210 */ /* 0x000fe40007ffe0ff */
[----:B------:R-:W-:-:S02]  /*0b00*/  IADD3.X R0, RZ, R0, RZ, P0, !PT ;  /* 0x00000000ff007210 */ /* 0x000fc400007fe4ff */
[----:B------:R-:W-:Y:S02]  /*0b10*/  ISETP.GE.U32.AND P0, PT, R3, UR4, PT ;  /* 0x0000000403007c0c */ /* 0x000fe4000bf06070 */
[----:B------:R-:W-:Y:S02]  /*0b20*/  LEA.HI.X R15, R6, UR11, R15, 0x2, P1 ;  /* 0x0000000b060f7c11 */ /* 0x000fe400088f140f */
[----:B------:R-:W-:Y:S02]  /*0b30*/  ISETP.GE.U32.AND.EX P0, PT, R0, UR9, PT, P0 ;  /* 0x0000000900007c0c */ /* 0x000fe4000bf06100 */
[----:B------:R-:W-:Y:S02]  /*0b40*/  LEA.HI.X R17, R8, UR11, R9, 0x2, P2 ;  /* 0x0000000b08117c11 */ /* 0x000fe400090f1409 */
[----:B------:R-:W-:Y:S01]  /*0b50*/  LEA.HI.X R19, R10, UR11, R7, 0x2, P3 ;  /* 0x0000000b0a137c11 */ /* 0x000fe200098f1407 */
[----:B--2---:R-:W-:Y:S01]  /*0b60*/  FMUL.FTZ R25, R25, R20 ;  /* 0x0000001419197220 */ /* 0x004fe20000410000 */
[C---:B------:R-:W-:Y:S01]  /*0b70*/  FMUL.FTZ R23, R20.reuse, R23 ;  /* 0x0000001714177220 */ /* 0x040fe20000410000 */
[C---:B------:R-:W-:Y:S01]  /*0b80*/  FMUL.FTZ R27, R20.reuse, R27 ;  /* 0x0000001b141b7220 */ /* 0x040fe20000410000 */
[----:B------:R-:W-:-:S02]  /*0b90*/  FMUL.FTZ R21, R20, R21 ;  /* 0x0000001514157220 */ /* 0x000fc40000410000 */
[----:B------:R0:W-:Y:S04]  /*0ba0*/  REDG.E.ADD.F32.FTZ.RN.STRONG.GPU desc[UR12][R12.64], R25 ;  /* 0x000000190c0079a6 */ /* 0x0001e8000c10f38c */
[----:B------:R0:W-:Y:S04]  /*0bb0*/  REDG.E.ADD.F32.FTZ.RN.STRONG.GPU desc[UR12][R14.64], R23 ;  /* 0x000000170e0079a6 */ /* 0x0001e8000c10f38c */
[----:B------:R0:W-:Y:S04]  /*0bc0*/  REDG.E.ADD.F32.FTZ.RN.STRONG.GPU desc[UR12][R16.64], R27 ;  /* 0x0000001b100079a6 */ /* 0x0001e8000c10f38c */
[----:B------:R0:W-:Y:S01]  /*0bd0*/  REDG.E.ADD.F32.FTZ.RN.STRONG.GPU desc[UR12][R18.64], R21 ;  /* 0x00000015120079a6 */ /* 0x0001e2000c10f38c */
[----:B------:R-:W-:Y:S05]  /*0be0*/  @!P0 BRA `(.L_x_1706) ;  /* 0xfffffff400b48947 */ /* 0x000fea000383ffff */
[----:B------:R-:W-:Y:S05]  /*0bf0*/  BSYNC B0 ;  /* 0x0000000000007941 */ /* 0x000fea0003800000 */
.L_x_1699:
[----:B------:R-:W-:Y:S05]  /*0c00*/  EXIT ;  /* 0x000000000000794d */ /* 0x000fea0003800000 */
.L_x_1698:
[----:B------:R-:W-:Y:S01]  /*0c10*/  BSSY B0, `(.L_x_1707) ;  /* 0x000009b000007945 */ /* 0x000fe20003800000 */
.L_x_1714:
[----:B------:R-:W-:Y:S01]  /*0c20*/  LOP3.LUT R4, R0, UR15, RZ, 0xfc, !PT ;  /* 0x0000000f00047c12 */ /* 0x000fe2000f8efcff */
[----:B------:R-:W-:Y:S05]  /*0c30*/  YIELD ;  /* 0x0000000000007946 */ /* 0x000fea0003800000 */
[----:B------:R-:W-:Y:S01]  /*0c40*/  ISETP.NE.U32.AND P0, PT, R4, RZ, PT ;  /* 0x000000ff0400720c */ /* 0x000fe20003f05070 */
[----:B------:R-:W-:-:S12]  /*0c50*/  BSSY B1, `(.L_x_1708) ;  /* 0x0000023000017945 */ /* 0x000fd80003800000 */
[----:B0-----:R-:W-:Y:S05]  /*0c60*/  @!P0 BRA `(.L_x_1709) ;  /* 0x0000000000308947 */ /* 0x001fea0003800000 */
[----:B------:R-:W-:Y:S01]  /*0c70*/  ULDC UR6, c[0x0][0x224] ;  /* 0x0000890000067ab9 */ /* 0x000fe20000000800 */
[----:B------:R-:W-:Y:S01]  /*0c80*/  IMAD.MOV.U32 R14, RZ, RZ, R3 ;  /* 0x000000ffff0e7224 */ /* 0x000fe200078e0003 */
[----:B------:R-:W-:Y:S01]  /*0c90*/  MOV R15, R0 ;  /* 0x00000000000f7202 */ /* 0x000fe20000000f00 */
[----:B------:R-:W-:Y:S01]  /*0ca0*/  IMAD.U32 R11, RZ, RZ, UR15 ;  /* 0x0000000fff0b7e24 */ /* 0x000fe2000f8e00ff */
[----:B------:R-:W-:Y:S02]  /*0cb0*/  MOV R13, UR6 ;  /* 0x00000006000d7c02 */ /* 0x000fe40008000f00 */
[----:B------:R-:W-:-:S07]  /*0cc0*/  MOV R12, 0xce0 ;  /* 0x00000ce0000c7802 */ /* 0x000fce0000000f00 */
[----:B------:R-:W-:Y:S05]  /*0cd0*/  CALL.REL.NOINC `($__internal_22_$__cuda_sm20_div_u64) ;  /* 0x0000000800407944 */ /* 0x000fea0003c00000 */
[----:B------:R-:W-:Y:S01]  /*0ce0*/  IMAD.MOV R10, RZ, RZ, -R4 ;  /* 0x000000ffff0a7224 */ /* 0x000fe200078e0a04 */
[----:B------:R-:W-:Y:S01]  /*0cf0*/  MOV R6, R4 ;  /* 0x0000000400067202 */ /* 0x000fe20000000f00 */
[----:B------:R-:W-:Y:S02]  /*0d00*/  IMAD.MOV.U32 R7, RZ, RZ, R5 ;  /* 0x000000ffff077224 */ /* 0x000fe400078e0005 */
[----:B------:R-:W-:Y:S01]  /*0d10*/  IMAD R10, R10, UR24, R3 ;  /* 0x000000180a0a7c24 */ /* 0x000fe2000f8e0203 */
[----:B------:R-:W-:Y:S06]  /*0d20*/  BRA `(.L_x_1710) ;  /* 0x0000000000547947 */ /* 0x000fec0003800000 */
.L_x_1709:
[----:B------:R-:W0:Y:S01]  /*0d30*/  I2F.U32.RP R7, UR24 ;  /* 0x0000001800077d06 */ /* 0x000e220008209000 */
[----:B------:R-:W-:Y:S01]  /*0d40*/  HFMA2.MMA R4, -RZ, RZ, 0, 0 ;  /* 0x00000000ff047435 */ /* 0x000fe200000001ff */
[----:B------:R-:W-:-:S06]  /*0d50*/  ISETP.NE.U32.AND P2, PT, RZ, UR24, PT ;  /* 0x00000018ff007c0c */ /* 0x000fcc000bf45070 */
[----:B0-----:R-:W0:Y:S02]  /*0d60*/  MUFU.RCP R7, R7 ;  /* 0x0000000700077308 */ /* 0x001e240000001000 */
[----:B0-----:R-:W-:Y:S02]  /*0d70*/  IADD3 R5, R7, 0xffffffe, RZ ;  /* 0x0ffffffe07057810 */ /* 0x001fe40007ffe0ff */
[----:B------:R-:W-:-:S04]  /*0d80*/  MOV R7, RZ ;  /* 0x000000ff00077202 */ /* 0x000fc80000000f00 */
[----:B------:R-:W0:Y:S02]  /*0d90*/  F2I.FTZ.U32.TRUNC.NTZ R5, R5 ;  /* 0x0000000500057305 */ /* 0x000e24000021f000 */
[----:B0-----:R-:W-:-:S04]  /*0da0*/  IMAD.MOV R9, RZ, RZ, -R5 ;  /* 0x000000ffff097224 */ /* 0x001fc800078e0a05 */
[----:B------:R-:W-:-:S04]  /*0db0*/  IMAD R9, R9, UR24, RZ ;  /* 0x0000001809097c24 */ /* 0x000fc8000f8e02ff */
[----:B------:R-:W-:-:S06]  /*0dc0*/  IMAD.HI.U32 R4, R5, R9, R4 ;  /* 0x0000000905047227 */ /* 0x000fcc00078e0004 */
[----:B------:R-:W-:-:S04]  /*0dd0*/  IMAD.HI.U32 R6, R4, R3, RZ ;  /* 0x0000000304067227 */ /* 0x000fc800078e00ff */
[----:B------:R-:W-:-:S04]  /*0de0*/  IMAD.MOV R4, RZ, RZ, -R6 ;  /* 0x000000ffff047224 */ /* 0x000fc800078e0a06 */
[----:B------:R-:W-:-:S05]  /*0df0*/  IMAD R4, R4, UR24, R3 ;  /* 0x0000001804047c24 */ /* 0x000fca000f8e0203 */
[----:B------:R-:W-:-:S13]  /*0e00*/  ISETP.GE.U32.AND P0, PT, R4, UR24, PT ;  /* 0x0000001804007c0c */ /* 0x000fda000bf06070 */
[----:B------:R-:W-:Y:S01]  /*0e10*/  @P0 IADD3 R4, R4, -UR24, RZ ;  /* 0x8000001804040c10 */ /* 0x000fe2000fffe0ff */
[----:B------:R-:W-:-:S03]  /*0e20*/  @P0 VIADD R6, R6, 0x1 ;  /* 0x0000000106060836 */ /* 0x000fc60000000000 */
[----:B------:R-:W-:-:S13]  /*0e30*/  ISETP.GE.U32.AND P1, PT, R4, UR24, PT ;  /* 0x0000001804007c0c */ /* 0x000fda000bf26070 */
[----:B------:R-:W-:Y:S02]  /*0e40*/  @P1 IADD3 R6, R6, 0x1, RZ ;  /* 0x0000000106061810 */ /* 0x000fe40007ffe0ff */
[----:B------:R-:W-:-:S05]  /*0e50*/  @!P2 LOP3.LUT R6, RZ, UR24, RZ, 0x33, !PT ;  /* 0x00000018ff06ac12 */ /* 0x000fca000f8e33ff */
[----:B------:R-:W-:-:S04]  /*0e60*/  IMAD.MOV R10, RZ, RZ, -R6 ;  /* 0x000000ffff0a7224 */ /* 0x000fc800078e0a06 */
[----:B------:R-:W-:-:S07]  /*0e70*/  IMAD R10, R10, UR24, R3 ;  /* 0x000000180a0a7c24 */ /* 0x000fce000f8e0203 */
.L_x_1710:
[----:B------:R-:W-:Y:S05]  /*0e80*/  BSYNC B1 ;  /* 0x0000000000017941 */ /* 0x000fea0003800000 */
.L_x_1708:
[----:B------:R-:W-:Y:S01]  /*0e90*/  LOP3.LUT R4, R7, UR14, RZ, 0xfc, !PT ;  /* 0x0000000e07047c12 */ /* 0x000fe2000f8efcff */
[----:B------:R-:W-:Y:S03]  /*0ea0*/  BSSY B1, `(.L_x_1711) ;  /* 0x0000024000017945 */ /* 0x000fe60003800000 */
[----:B------:R-:W-:-:S13]  /*0eb0*/  ISETP.NE.U32.AND P0, PT, R4, RZ, PT ;  /* 0x000000ff0400720c */ /* 0x000fda0003f05070 */
[----:B------:R-:W-:Y:S05]  /*0ec0*/  @!P0 BRA `(.L_x_1712) ;  /* 0x0000000000308947 */ /* 0x000fea0003800000 */
        /* <DEDUP_REMOVED lines=12> */
.L_x_1712:
[----:B------:R-:W0:Y:S01]  /*0f90*/  I2F.U32.RP R7, UR25 ;  /* 0x0000001900077d06 */ /* 0x000e220008209000 */
[----:B------:R-:W-:Y:S01]  /*0fa0*/  HFMA2.MMA R4, -RZ, RZ, 0, 0 ;  /* 0x00000000ff047435 */ /* 0x000fe200000001ff */
[----:B------:R-:W-:Y:S02]  /*0fb0*/  ISETP.NE.U32.AND P2, PT, RZ, UR25, PT ;  /* 0x00000019ff007c0c */ /* 0x000fe4000bf45070 */
[----:B------:R-:W-:-:S04]  /*0fc0*/  MOV R13, RZ ;  /* 0x000000ff000d7202 */ /* 0x000fc80000000f00 */
[----:B0-----:R-:W0:Y:S02]  /*0fd0*/  MUFU.RCP R7, R7 ;  /* 0x0000000700077308 */ /* 0x001e240000001000 */
[----:B0-----:R-:W-:-:S06]  /*0fe0*/  IADD3 R8, R7, 0xffffffe, RZ ;  /* 0x0ffffffe07087810 */ /* 0x001fcc0007ffe0ff */
        /* <DEDUP_REMOVED lines=15> */
.L_x_1713:
[----:B------:R-:W-:Y:S05]  /*10e0*/  BSYNC B1 ;  /* 0x0000000000017941 */ /* 0x000fea0003800000 */
.L_x_1711:
[C---:B------:R-:W-:Y:S01]  /*10f0*/  LEA R20, P0, R3.reuse, UR28, 0x2 ;  /* 0x0000001c03147c11 */ /* 0x040fe2000f8010ff */
[----:B------:R-:W0:Y:S03]  /*1100*/  LDC.64 R8, c[0x0][0x228] ;  /* 0x00008a00ff087b82 */ /* 0x000e260000000a00 */
[----:B------:R-:W-:-:S05]  /*1110*/  LEA.HI.X R21, R3, UR29, R0, 0x2, P0 ;  /* 0x0000001d03157c11 */ /* 0x000fca00080f1400 */
[----:B------:R1:W2:Y:S01]  /*1120*/  LDG.E.CONSTANT R20, desc[UR12][R20.64] ;  /* 0x0000000c14147981 */ /* 0x0002a2000c1e9900 */
[----:B------:R-:W-:Y:S01]  /*1130*/  I2FP.F32.S32 R4, R6 ;  /* 0x0000000600047245 */ /* 0x000fe20000201400 */
[----:B------:R-:W-:Y:S01]  /*1140*/  UIADD3 UR6, UR26, -0x1, URZ ;  /* 0xffffffff1a067890 */ /* 0x000fe2000fffe03f */
[----:B------:R-:W-:-:S03]  /*1150*/  I2FP.F32.S32 R10, R10 ;  /* 0x0000000a000a7245 */ /* 0x000fc60000201400 */
[----:B------:R-:W-:Y:S02]  /*1160*/  FADD.FTZ R5, R4, 0.5 ;  /* 0x3f00000004057421 */ /* 0x000fe40000010000 */
[----:B------:R-:W-:Y:S02]  /*1170*/  FADD.FTZ R10, R10, 0.5 ;  /* 0x3f0000000a0a7421 */ /* 0x000fe40000010000 */
[----:B0-----:R-:W-:Y:S02]  /*1180*/  FFMA.FTZ R5, R5, R8, -0.5 ;  /* 0xbf00000005057423 */ /* 0x001fe40000010008 */
[----:B------:R-:W-:-:S03]  /*1190*/  FFMA.FTZ R10, R10, R9, -0.5 ;  /* 0xbf0000000a0a7423 */ /* 0x000fc60000010009 */
[----:B------:R-:W-:-:S04]  /*11a0*/  FSETP.GEU.FTZ.AND P0, PT, R5, RZ, PT ;  /* 0x000000ff0500720b */ /* 0x000fc80003f1e000 */
[----:B------:R-:W-:Y:S02]  /*11b0*/  FSEL R5, R5, RZ, P0 ;  /* 0x000000ff05057208 */ /* 0x000fe40000000000 */
[C---:B------:R-:W-:Y:S02]  /*11c0*/  FSETP.GEU.FTZ.AND P0, PT, R10.reuse, RZ, PT ;  /* 0x000000ff0a00720b */ /* 0x040fe40003f1e000 */
[----:B------:R-:W0:Y:S02]  /*11d0*/  F2I.FTZ.TRUNC.NTZ R6, R5 ;  /* 0x0000000500067305 */ /* 0x000e24000021f100 */
[----:B------:R-:W-:-:S06]  /*11e0*/  FSEL R10, R10, RZ, P0 ;  /* 0x000000ff0a0a7208 */ /* 0x000fcc0000000000 */
[----:B------:R-:W3:Y:S01]  /*11f0*/  F2I.FTZ.TRUNC.NTZ R8, R10 ;  /* 0x0000000a00087305 */ /* 0x000ee2000021f100 */
[C---:B0-----:R-:W-:Y:S01]  /*1200*/  ISETP.GE.AND P0, PT, R6.reuse, UR6, PT ;  /* 0x0000000606007c0c */ /* 0x041fe2000bf06270 */
[----:B------:R-:W-:Y:S01]  /*1210*/  UIADD3 UR6, UR27, -0x1, URZ ;  /* 0xffffffff1b067890 */ /* 0x000fe2000fffe03f */
[----:B------:R-:W-:Y:S01]  /*1220*/  I2FP.F32.S32 R4, R6 ;  /* 0x0000000600047245 */ /* 0x000fe20000201400 */
[----:B------:R-:W-:Y:S01]  /*1230*/  VIADD R14, R6, 0x1 ;  /* 0x00000001060e7836 */ /* 0x000fe20000000000 */
[----:B------:R-:W-:-:S03]  /*1240*/  SHF.R.S32.HI R7, RZ, 0x1f, R6 ;  /* 0x0000001fff077819 */ /* 0x000fc60000011406 */
[----:B------:R-:W-:Y:S01]  /*1250*/  FADD.FTZ R27, R5, -R4 ;  /* 0x80000004051b7221 */ /* 0x000fe20000010000 */
[----:B---3--:R-:W-:Y:S01]  /*1260*/  ISETP.GE.AND P1, PT, R8, UR6, PT ;  /* 0x0000000608007c0c */ /* 0x008fe2000bf26270 */
[----:B------:R-:W-:Y:S01]  /*1270*/  IMAD R5, R13, UR26, RZ ;  /* 0x0000001a0d057c24 */ /* 0x000fe2000f8e02ff */
[----:B------:R-:W-:Y:S01]  /*1280*/  I2FP.F32.S32 R9, R8 ;  /* 0x0000000800097245 */ /* 0x000fe20000201400 */
[----:B------:R-:W-:Y:S02]  /*1290*/  FADD.FTZ R25, -R27, 1 ;  /* 0x3f8000001b197421 */ /* 0x000fe40000010100 */
[----:B------:R-:W-:Y:S01]  /*12a0*/  @P0 IADD3 R14, R6, RZ, RZ ;  /* 0x000000ff060e0210 */ /* 0x000fe20007ffe0ff */
[----:B------:R-:W-:Y:S02]  /*12b0*/  IMAD R5, R12, UR7, R5 ;  /* 0x000000070c057c24 */ /* 0x000fe4000f8e0205 */
[----:B------:R-:W-:Y:S01]  /*12c0*/  FADD.FTZ R4, R10, -R9 ;  /* 0x800000090a047221 */ /* 0x000fe20000010000 */
[----:B------:R-:W-:Y:S01]  /*12d0*/  IMAD.WIDE.U32 R6, R12, UR26, R6 ;  /* 0x0000001a0c067c25 */ /* 0x000fe2000f8e0006 */
[----:B------:R-:W-:-:S02]  /*12e0*/  SHF.R.S32.HI R15, RZ, 0x1f, R14 ;  /* 0x0000001fff0f7819 */ /* 0x000fc4000001140e */
[----:B------:R-:W-:Y:S01]  /*12f0*/  SHF.R.S32.HI R9, RZ, 0x1f, R8 ;  /* 0x0000001fff097819 */ /* 0x000fe20000011408 */
[----:B------:R-:W-:Y:S02]  /*1300*/  IMAD.IADD R7, R7, 0x1, R5 ;  /* 0x0000000107077824 */ /* 0x000fe400078e0205 */
[----:B-1----:R-:W-:Y:S01]  /*1310*/  FMUL.FTZ R21, R27, R4 ;  /* 0x000000041b157220 */ /* 0x002fe20000410000 */
[----:B------:R-:W-:-:S04]  /*1320*/  IMAD.WIDE.U32 R12, R12, UR26, R14 ;  /* 0x0000001a0c0c7c25 */ /* 0x000fc8000f8e000e */
[----:B------:R-:W-:Y:S01]  /*1330*/  FADD.FTZ R14, -R4, 1 ;  /* 0x3f800000040e7421 */ /* 0x000fe20000010100 */
[----:B------:R-:W-:Y:S01]  /*1340*/  FMUL.FTZ R23, R25, R4 ;  /* 0x0000000419177220 */ /* 0x000fe20000410000 */
[C---:B------:R-:W-:Y:S01]  /*1350*/  VIADD R10, R8.reuse, 0x1 ;  /* 0x00000001080a7836 */ /* 0x040fe20000000000 */
[----:B------:R-:W-:Y:S01]  /*1360*/  @P1 IADD3 R10, R8, RZ, RZ ;  /* 0x000000ff080a1210 */ /* 0x000fe20007ffe0ff */
[----:B------:R-:W-:Y:S01]  /*1370*/  IMAD R15, R7, UR27, RZ ;  /* 0x0000001b070f7c24 */ /* 0x000fe2000f8e02ff */
[----:B------:R-:W-:Y:S01]  /*1380*/  IADD3 R7, R5, R13, RZ ;  /* 0x0000000d05077210 */ /* 0x000fe20007ffe0ff */
[----:B------:R-:W-:Y:S01]  /*1390*/  IMAD.WIDE.U32 R4, R6, UR27, R8 ;  /* 0x0000001b06047c25 */ /* 0x000fe2000f8e0008 */
[----:B------:R-:W-:-:S03]  /*13a0*/  SHF.R.S32.HI R11, RZ, 0x1f, R10 ;  /* 0x0000001fff0b7819 */ /* 0x000fc6000001140a */
[-C--:B------:R-:W-:Y:S01]  /*13b0*/  FMUL.FTZ R25, R25, R14.reuse ;  /* 0x0000000e19197220 */ /* 0x080fe20000410000 */
[----:B------:R-:W-:Y:S01]  /*13c0*/  FMUL.FTZ R27, R27, R14 ;  /* 0x0000000e1b1b7220 */ /* 0x000fe20000410000 */
[C---:B------:R-:W-:Y:S02]  /*13d0*/  IMAD R13, R6.reuse, UR8, R15 ;  /* 0x00000008060d7c24 */ /* 0x040fe4000f8e020f */
[----:B------:R-:W-:Y:S02]  /*13e0*/  IMAD R15, R7, UR27, RZ ;  /* 0x0000001b070f7c24 */ /* 0x000fe4000f8e02ff */
        /* <DEDUP_REMOVED lines=8> */
[----:B------:R-:W-:Y:S01]  /*1470*/  IADD3 R15, R13, R7, RZ ;  /* 0x000000070d0f7210 */ /* 0x000fe20007ffe0ff */
[----:B------:R-:W-:Y:S01]  /*1480*/  IMAD.IADD R9, R9, 0x1, R17 ;  /* 0x0000000109097824 */ /* 0x000fe200078e0211 */
[----:B------:R-:W-:Y:S02]  /*1490*/  LEA R18, P3, R10, UR30, 0x2 ;  /* 0x0000001e0a127c11 */ /* 0x000fe4000f8610ff */
[----:B------:R-:W-:Y:S02]  /*14a0*/  LEA.HI.X R13, R4, UR31, R5, 0x2, P0 ;  /* 0x0000001f040d7c11 */ /* 0x000fe400080f1405 */
[----:B------:R-:W-:Y:S02]  /*14b0*/  IADD3 R3, P0, R2, R3, RZ ;  /* 0x0000000302037210 */ /* 0x000fe40007f1e0ff */
[----:B------:R-:W-:-:S02]  /*14c0*/  IADD3 R7, R17, R11, RZ ;  /* 0x0000000b11077210 */ /* 0x000fc40007ffe0ff */
[----:B------:R-:W-:Y:S01]  /*14d0*/  LEA.HI.X R15, R6, UR31, R15, 0x2, P1 ;  /* 0x0000001f060f7c11 */ /* 0x000fe200088f140f */
[----:B------:R-:W-:Y:S01]  /*14e0*/  IMAD.X R0, RZ, RZ, R0, P0 ;  /* 0x000000ffff007224 */ /* 0x000fe200000e0600 */
[----:B------:R-:W-:Y:S02]  /*14f0*/  ISETP.GE.U32.AND P0, PT, R3, UR4, PT ;  /* 0x0000000403007c0c */ /* 0x000fe4000bf06070 */
[----:B------:R-:W-:Y:S02]  /*1500*/  LEA.HI.X R17, R8, UR31, R9, 0x2, P2 ;  /* 0x0000001f08117c11 */ /* 0x000fe400090f1409 */
[----:B------:R-:W-:Y:S02]  /*1510*/  ISETP.GE.U32.AND.EX P0, PT, R0, UR9, PT, P0 ;  /* 0x0000000900007c0c */ /* 0x000fe4000bf06100 */
        /* <DEDUP_REMOVED lines=11> */
.L_x_1707:
[----:B------:R-:W-:Y:S05]  /*15d0*/  EXIT ;  /* 0x000000000000794d */ /* 0x000fea0003800000 */
        .weak           $__internal_22_$__cuda_sm20_div_u64
        .type           $__internal_22_$__cuda_sm20_div_u64,@function
        .size           $__internal_22_$__cuda_sm20_div_u64,(.L_x_1808 - $__internal_22_$__cuda_sm20_div_u64)
$__internal_22_$__cuda_sm20_div_u64:
[----:B------:R-:W-:Y:S01]  /*15e0*/  MOV R16, R13 ;  /* 0x0000000d00107202 */ /* 0x000fe20000000f00 */
[----:B------:R-:W-:-:S05]  /*15f0*/  IMAD.MOV.U32 R17, RZ, RZ, R11 ;  /* 0x000000ffff117224 */ /* 0x000fca00078e000b */
[----:B------:R-:W0:Y:S08]  /*1600*/  I2F.U64.RP R16, R16 ;  /* 0x0000001000107312 */ /* 0x000e300000309000 */
[----:B0-----:R-:W0:Y:S02]  /*1610*/  MUFU.RCP R4, R16 ;  /* 0x0000001000047308 */ /* 0x001e240000001000 */
[----:B0-----:R-:W-:-:S06]  /*1620*/  IADD3 R4, R4, 0x1ffffffe, RZ ;  /* 0x1ffffffe04047810 */ /* 0x001fcc0007ffe0ff */
[----:B------:R-:W0:Y:S02]  /*1630*/  F2I.U64.TRUNC R4, R4 ;  /* 0x0000000400047311 */ /* 0x000e24000020d800 */
[----:B0-----:R-:W-:-:S04]  /*1640*/  IMAD.WIDE.U32 R8, R4, R13, RZ ;  /* 0x0000000d04087225 */ /* 0x001fc800078e00ff */
[----:B------:R-:W-:Y:S01]  /*1650*/  IMAD R9, R4, R11, R9 ;  /* 0x0000000b04097224 */ /* 0x000fe200078e0209 */
[----:B------:R-:W-:-:S03]  /*1660*/  IADD3 R19, P0, RZ, -R8, RZ ;  /* 0x80000008ff137210 */ /* 0x000fc60007f1e0ff */
[----:B------:R-:W-:Y:S02]  /*1670*/  IMAD R9, R5, R13, R9 ;  /* 0x0000000d05097224 */ /* 0x000fe400078e0209 */
[----:B------:R-:W-:-:S04]  /*1680*/  IMAD.HI.U32 R8, R4, R19, RZ ;  /* 0x0000001304087227 */ /* 0x000fc800078e00ff */
[----:B------:R-:W-:Y:S01]  /*1690*/  IMAD.X R21, RZ, RZ, ~R9, P0 ;  /* 0x000000ffff157224 */ /* 0x000fe200000e0e09 */
[----:B------:R-:W-:-:S03]  /*16a0*/  MOV R9, R4 ;  /* 0x0000000400097202 */ /* 0x000fc60000000f00 */
        /* <DEDUP_REMOVED lines=11> */
[----:B------:R-:W-:-:S03]  /*1760*/  IMAD.HI.U32 R8, R9, R17, RZ ;  /* 0x0000001109087227 */ /* 0x000fc600078e00ff */
[----:B------:R-:W-:-:S05]  /*1770*/  IADD3.X R5, RZ, ~R5, RZ, P0, !PT ;  /* 0x80000005ff057210 */ /* 0x000fca00007fe4ff */
[----:B------:R-:W-:-:S04]  /*1780*/  IMAD.WIDE.U32 R8, P0, R9, R5, R8 ;  /* 0x0000000509087225 */ /* 0x000fc80007800008 */
[C---:B------:R-:W-:Y:S02]  /*1790*/  IMAD R4, R16.reuse, R5, RZ ;  /* 0x0000000510047224 */ /* 0x040fe400078e02ff */
[----:B------:R-:W-:-:S04]  /*17a0*/  IMAD.HI.U32 R9, P1, R16, R17, R8 ;  /* 0x0000001110097227 */ /* 0x000fc80007820008 */
[----:B------:R-:W-:Y:S01]  /*17b0*/  IMAD.HI.U32 R5, R16, R5, RZ ;  /* 0x0000000510057227 */ /* 0x000fe200078e00ff */
[----:B------:R-:W-:-:S03]  /*17c0*/  IADD3 R9, P2, R4, R9, RZ ;  /* 0x0000000904097210 */ /* 0x000fc60007f5e0ff */
[----:B------:R-:W-:Y:S01]  /*17d0*/  IMAD.X R16, R5, 0x1, R16, P0 ;  /* 0x0000000105107824 */ /* 0x000fe200000e0610 */
[----:B------:R-:W-:Y:S01]  /*17e0*/  HFMA2.MMA R5, -RZ, RZ, 0, 0 ;  /* 0x00000000ff057435 */ /* 0x000fe200000001ff */
[----:B------:R-:W-:-:S03]  /*17f0*/  IMAD.HI.U32 R4, R9, R14, RZ ;  /* 0x0000000e09047227 */ /* 0x000fc600078e00ff */
[----:B------:R-:W-:-:S05]  /*1800*/  IADD3.X R16, RZ, RZ, R16, P2, P1 ;  /* 0x000000ffff107210 */ /* 0x000fca00017e2410 */
[----:B------:R-:W-:-:S04]  /*1810*/  IMAD.HI.U32 R8, R16, R15, RZ ;  /* 0x0000000f10087227 */ /* 0x000fc800078e00ff */
[----:B------:R-:W-:-:S04]  /*1820*/  IMAD.WIDE.U32 R4, R9, R15, R4 ;  /* 0x0000000f09047225 */ /* 0x000fc800078e0004 */
[C---:B------:R-:W-:Y:S02]  /*1830*/  IMAD R9, R16.reuse, R15, RZ ;  /* 0x0000000f10097224 */ /* 0x040fe400078e02ff */
[----:B------:R-:W-:-:S04]  /*1840*/  IMAD.HI.U32 R4, P0, R16, R14, R4 ;  /* 0x0000000e10047227 */ /* 0x000fc80007800004 */
[----:B------:R-:W-:Y:S01]  /*1850*/  IMAD.X R8, RZ, RZ, R8, P0 ;  /* 0x000000ffff087224 */ /* 0x000fe200000e0608 */
[----:B------:R-:W-:-:S04]  /*1860*/  IADD3 R16, P1, R9, R4, RZ ;  /* 0x0000000409107210 */ /* 0x000fc80007f3e0ff */
[----:B------:R-:W-:Y:S01]  /*1870*/  IADD3.X R8, RZ, R8, RZ, P1, !PT ;  /* 0x00000008ff087210 */ /* 0x000fe20000ffe4ff */
[C---:B------:R-:W-:Y:S01]  /*1880*/  IMAD.WIDE.U32 R4, R16.reuse, R13, RZ ;  /* 0x0000000d10047225 */ /* 0x040fe200078e00ff */
[----:B------:R-:W-:-:S03]  /*1890*/  IADD3 R9, P2, R16, 0x1, RZ ;  /* 0x0000000110097810 */ /* 0x000fc60007f5e0ff */
[----:B------:R-:W-:Y:S01]  /*18a0*/  IMAD R5, R16, R11, R5 ;  /* 0x0000000b10057224 */ /* 0x000fe200078e0205 */
[----:B------:R-:W-:-:S03]  /*18b0*/  IADD3 R18, P1, -R4, R14, RZ ;  /* 0x0000000e04127210 */ /* 0x000fc60007f3e1ff */
[-C--:B------:R-:W-:Y:S01]  /*18c0*/  IMAD R4, R8, R13.reuse, R5 ;  /* 0x0000000d08047224 */ /* 0x080fe200078e0205 */
[----:B------:R-:W-:Y:S01]  /*18d0*/  ISETP.GE.U32.AND P0, PT, R18, R13, PT ;  /* 0x0000000d1200720c */ /* 0x000fe20003f06070 */
[----:B------:R-:W-:Y:S02]  /*18e0*/  IMAD.X R5, RZ, RZ, R8, P2 ;  /* 0x000000ffff057224 */ /* 0x000fe400010e0608 */
[----:B------:R-:W-:Y:S01]  /*18f0*/  IMAD.X R20, R15, 0x1, ~R4, P1 ;  /* 0x000000010f147824 */ /* 0x000fe200008e0e04 */
[----:B------:R-:W-:-:S04]  /*1900*/  IADD3 R4, P1, -R13, R18, RZ ;  /* 0x000000120d047210 */ /* 0x000fc80007f3e1ff */
[----:B------:R-:W-:Y:S02]  /*1910*/  ISETP.GE.U32.AND.EX P0, PT, R20, R11, PT, P0 ;  /* 0x0000000b1400720c */ /* 0x000fe40003f06100 */
[----:B------:R-:W-:Y:S02]  /*1920*/  IADD3.X R14, ~R11, R20, RZ, P1, !PT ;  /* 0x000000140b0e7210 */ /* 0x000fe40000ffe5ff */
[----:B------:R-:W-:Y:S02]  /*1930*/  SEL R4, R4, R18, P0 ;  /* 0x0000001204047207 */ /* 0x000fe40000000000 */
[----:B------:R-:W-:Y:S02]  /*1940*/  SEL R9, R9, R16, P0 ;  /* 0x0000001009097207 */ /* 0x000fe40000000000 */
[----:B------:R-:W-:Y:S02]  /*1950*/  SEL R14, R14, R20, P0 ;  /* 0x000000140e0e7207 */ /* 0x000fe40000000000 */
[----:B------:R-:W-:-:S02]  /*1960*/  SEL R8, R5, R8, P0 ;  /* 0x0000000805087207 */ /* 0x000fc40000000000 */
[----:B------:R-:W-:Y:S02]  /*1970*/  ISETP.GE.U32.AND P0, PT, R4, R13, PT ;  /* 0x0000000d0400720c */ /* 0x000fe40003f06070 */
[----:B------:R-:W-:Y:S02]  /*1980*/  IADD3 R4, P2, R9, 0x1, RZ ;  /* 0x0000000109047810 */ /* 0x000fe40007f5e0ff */
[----:B------:R-:W-:Y:S01]  /*1990*/  ISETP.NE.U32.AND P1, PT, R13, RZ, PT ;  /* 0x000000ff0d00720c */ /* 0x000fe20003f25070 */
[----:B------:R-:W-:Y:S01]  /*19a0*/  IMAD.MOV.U32 R13, RZ, RZ, 0x0 ;  /* 0x00000000ff0d7424 */ /* 0x000fe200078e00ff */
[----:B------:R-:W-:Y:S02]  /*19b0*/  ISETP.GE.U32.AND.EX P0, PT, R14, R11, PT, P0 ;  /* 0x0000000b0e00720c */ /* 0x000fe40003f06100 */
[----:B------:R-:W-:Y:S02]  /*19c0*/  IADD3.X R5, RZ, R8, RZ, P2, !PT ;  /* 0x00000008ff057210 */ /* 0x000fe400017fe4ff */
[----:B------:R-:W-:-:S02]  /*19d0*/  ISETP.NE.AND.EX P1, PT, R11, RZ, PT, P1 ;  /* 0x000000ff0b00720c */ /* 0x000fc40003f25310 */
[----:B------:R-:W-:Y:S02]  /*19e0*/  SEL R4, R4, R9, P0 ;  /* 0x0000000904047207 */ /* 0x000fe40000000000 */
[----:B------:R-:W-:Y:S02]  /*19f0*/  SEL R5, R5, R8, P0 ;  /* 0x0000000805057207 */ /* 0x000fe40000000000 */
[----:B------:R-:W-:Y:S02]  /*1a00*/  SEL R4, R4, 0xffffffff, P1 ;  /* 0xffffffff04047807 */ /* 0x000fe40000800000 */
[----:B------:R-:W-:Y:S01]  /*1a10*/  SEL R5, R5, 0xffffffff, P1 ;  /* 0xffffffff05057807 */ /* 0x000fe20000800000 */
[----:B------:R-:W-:Y:S06]  /*1a20*/  RET.REL.NODEC R12 `(_ZN2at6native54_GLOBAL__N__aa9a477a_21_UpSampleBilinear2d_cu_607db5e338upsample_bilinear2d_backward_out_frameIffEEvmiiiiT0_S3_bPT_PKS4_) ;  /* 0xffffffe40c747950 */ /* 0x000fec0003c3ffff */
.L_x_1715:
        /* <DEDUP_REMOVED lines=13> */
.L_x_1808:


//--------------------- .text._ZN2at6native54_GLOBAL__N__aa9a477a_21_UpSampleBilinear2d_cu_607db5e343upsample_bilinear2d_backward_nhwc_out_frameIffEEviiiiT0_S3_bPT_PKS4_imm --------------------------
	.section	.text._ZN2at6native54_GLOBAL__N__aa9a477a_21_UpSampleBilinear2d_cu_607db5e343upsample_bilinear2d_backward_nhwc_out_frameIffEEviiiiT0_S3_bPT_PKS4_imm,"ax",@progbits
	.align	128
.text._ZN2at6native54_GLOBAL__N__aa9a477a_21_UpSampleBilinear2d_cu_607db5e343upsample_bilinear2d_backward_nhwc_out_frameIffEEviiiiT0_S3_bPT_PKS4_imm:
        .type           _ZN2at6native54_GLOBAL__N__aa9a477a_21_UpSampleBilinear2d_cu_607db5e343upsample_bilinear2d_backward_nhwc_out_frameIffEEviiiiT0_S3_bPT_PKS4_imm,@function
        .size           _ZN2at6native54_GLOBAL__N__aa9a477a_21_UpSampleBilinear2d_cu_607db5e343upsample_bilinear2d_backward_nhwc_out_frameIffEEviiiiT0_S3_bPT_PKS4_imm,(.L_x_1810 - _ZN2at6native54_GLOBAL__N__aa9a477a_21_UpSampleBilinear2d_cu_607db5e343upsample_bilinear2d_backward_nhwc_out_frameIffEEviiiiT0_S3_bPT_PKS4_imm)
        .other          _ZN2at6native54_GLOBAL__N__aa9a477a_21_UpSampleBilinear2d_cu_607db5e343upsample_bilinear2d_backward_nhwc_out_frameIffEEviiiiT0_S3_bPT_PKS4_imm,@"STO_CUDA_ENTRY STV_DEFAULT"
_ZN2at6native54_GLOBAL__N__aa9a477a_21_UpSampleBilinear2d_cu_607db5e343upsample_bilinear2d_backward_nhwc_out_frameIffEEviiiiT0_S3_bPT_PKS4_imm:
[----:B------:R-:W-:Y:S01]  /*0000*/  LDC R1, c[0x0][0x28] ;  /* 0x00000a00ff017b82 */ /* 0x000fe20000000800 */
[----:B------:R-:W0:Y:S01]  /*0010*/  S2R R8, SR_CTAID.X ;  /* 0x0000000000087919 */ /* 0x000e220000002500 */
[----:B------:R-:W-:Y:S01]  /*0020*/  ULDC UR4, c[0x0][0x0] ;  /* 0x0000000000047ab9 */ /* 0x000fe20000000800 */
[----:B------:R-:W0:Y:S02]  /*0030*/  S2R R3, SR_TID.X ;  /* 0x0000000000037919 */ /* 0x000e240000002100 */
        /* <DEDUP_REMOVED lines=11> */
[----:B------:R-:W-:Y:S01]  /*00f0*/  IABS R9, R8 ;  /* 0x0000000800097213 */ /* 0x000fe20000000000 */
[----:B------:R-:W-:Y:S01]  /*0100*/  ULDC UR8, c[0x0][0x210] ;  /* 0x0000840000087ab9 */ /* 0x000fe20000000800 */
[----:B------:R-:W-:Y:S01]  /*0110*/  LEA.HI.X R13, R8, UR5, R5, 0x2, P0 ;  /* 0x00000005080d7c11 */ /* 0x000fe200080f1405 */
[----:B------:R-:W1:Y:S08]  /*0120*/  LDC R2, c[0x0][0x21c] ;  /* 0x00008700ff027b82 */ /* 0x000e700000000800 */
[----:B------:R-:W2:Y:S01]  /*0130*/  LDC R19, c[0x0][0x220] ;  /* 0x00008800ff137b82 */ /* 0x000ea20000000800 */
[----:B0-----:R-:W-:-:S02]  /*0140*/  IABS R4, R17 ;  /* 0x0000001100047213 */ /* 0x001fc40000000000 */
[----:B------:R-:W-:Y:S01]  /*0150*/  ISETP.NE.AND P3, PT, R17, RZ, PT ;  /* 0x000000ff1100720c */ /* 0x000fe20003f65270 */
[----:B------:R-:W-:Y:S01]  /*0160*/  UPRMT UR4, UR4, 0x8880, URZ ;  /* 0x0000888004047896 */ /* 0x000fe2000800003f */
[----:B------:R-:W0:Y:S01]  /*0170*/  I2F.RP R0, R4 ;  /* 0x0000000400007306 */ /* 0x000e220000209400 */
[----:B------:R-:W-:Y:S01]  /*0180*/  ULDC UR5, c[0x0][0x214] ;  /* 0x0000850000057ab9 */ /* 0x000fe20000000800 */
[----:B-1----:R-:W-:-:S06]  /*0190*/  IABS R10, R2 ;  /* 0x00000002000a7213 */ /* 0x002fcc0000000000 */
[----:B0-----:R-:W0:Y:S02]  /*01a0*/  MUFU.RCP R0, R0 ;  /* 0x0000000000007308 */ /* 0x001e240000001000 */
[----:B0-----:R-:W-:Y:S02]  /*01b0*/  VIADD R6, R0, 0xffffffe ;  /* 0x0ffffffe00067836 */ /* 0x001fe40000000000 */
[----:B------:R0:W3:Y:S04]  /*01c0*/  LDG.E.CONSTANT R0, desc[UR6][R12.64] ;  /* 0x000000060c007981 */ /* 0x0000e8000c1e9900 */
[----:B------:R1:W4:Y:S02]  /*01d0*/  F2I.FTZ.U32.TRUNC.NTZ R7, R6 ;  /* 0x0000000600077305 */ /* 0x000324000021f000 */
[----:B-1----:R-:W-:-:S02]  /*01e0*/  IMAD.MOV.U32 R6, RZ, RZ, RZ ;  /* 0x000000ffff067224 */ /* 0x002fc400078e00ff */
[----:B----4-:R-:W-:-:S04]  /*01f0*/  IMAD.MOV R3, RZ, RZ, -R7 ;  /* 0x000000ffff037224 */ /* 0x010fc800078e0a07 */
[----:B------:R-:W-:-:S04]  /*0200*/  IMAD R3, R3, R4, RZ ;  /* 0x0000000403037224 */ /* 0x000fc800078e02ff */
[----:B------:R-:W-:Y:S01]  /*0210*/  IMAD.HI.U32 R7, R7, R3, R6 ;  /* 0x0000000307077227 */ /* 0x000fe200078e0006 */
[----:B------:R-:W-:-:S04]  /*0220*/  MOV R6, R10 ;  /* 0x0000000a00067202 */ /* 0x000fc80000000f00 */
[----:B------:R-:W1:Y:S01]  /*0230*/  I2F.RP R14, R6 ;  /* 0x00000006000e7306 */ /* 0x000e620000209400 */
[----:B------:R-:W-:Y:S02]  /*0240*/  IMAD.HI.U32 R3, R7, R9, RZ ;  /* 0x0000000907037227 */ /* 0x000fe400078e00ff */
[----:B------:R-:W4:Y:S02]  /*0250*/  LDC R7, c[0x0][0x218] ;  /* 0x00008600ff077b82 */ /* 0x000f240000000800 */
[----:B------:R-:W-:-:S04]  /*0260*/  IMAD.MOV R5, RZ, RZ, -R3 ;  /* 0x000000ffff057224 */ /* 0x000fc800078e0a03 */
[----:B------:R-:W-:-:S05]  /*0270*/  IMAD R5, R4, R5, R9 ;  /* 0x0000000504057224 */ /* 0x000fca00078e0209 */
[----:B------:R-:W-:Y:S01]  /*0280*/  ISETP.GT.U32.AND P1, PT, R4, R5, PT ;  /* 0x000000050400720c */ /* 0x000fe20003f24070 */
[----:B-1----:R-:W1:Y:S01]  /*0290*/  MUFU.RCP R14, R14 ;  /* 0x0000000e000e7308 */ /* 0x002e620000001000 */
[----:B------:R-:W-:-:S11]  /*02a0*/  LOP3.LUT R9, R8, R17, RZ, 0x3c, !PT ;  /* 0x0000001108097212 */ /* 0x000fd600078e3cff */
[----:B------:R-:W-:Y:S01]  /*02b0*/  @!P1 IMAD.IADD R5, R5, 0x1, -R4 ;  /* 0x0000000105059824 */ /* 0x000fe200078e0a04 */
[----:B------:R-:W-:-:S04]  /*02c0*/  ISETP.GE.AND P2, PT, R9, RZ, PT ;  /* 0x000000ff0900720c */ /* 0x000fc80003f46270 */
[----:B------:R-:W-:Y:S02]  /*02d0*/  ISETP.GE.U32.AND P0, PT, R5, R4, PT ;  /* 0x000000040500720c */ /* 0x000fe40003f06070 */
[----:B-1----:R-:W-:-:S04]  /*02e0*/  IADD3 R10, R14, 0xffffffe, RZ ;  /* 0x0ffffffe0e0a7810 */ /* 0x002fc80007ffe0ff */
[----:B------:R-:W0:Y:S01]  /*02f0*/  F2I.FTZ.U32.TRUNC.NTZ R11, R10 ;  /* 0x0000000a000b7305 */ /* 0x000e22000021f000 */
[----:B------:R-:W-:Y:S01]  /*0300*/  @!P1 VIADD R3, R3, 0x1 ;  /* 0x0000000103039836 */ /* 0x000fe20000000000 */
[----:B------:R-:W-:-:S05]  /*0310*/  LOP3.LUT R9, RZ, R17, RZ, 0x33, !PT ;  /* 0x00000011ff097212 */ /* 0x000fca00078e33ff */
[----:B------:R-:W-:-:S04]  /*0320*/  @P0 VIADD R3, R3, 0x1 ;  /* 0x0000000103030836 */ /* 0x000fc80000000000 */
[----:B------:R-:W-:Y:S01]  /*0330*/  @!P2 IMAD.MOV R3, RZ, RZ, -R3 ;  /* 0x000000ffff03a224 */ /* 0x000fe200078e0a03 */
[----:B0-----:R-:W-:-:S04]  /*0340*/  IADD3 R13, RZ, -R11, RZ ;  /* 0x8000000bff0d7210 */ /* 0x001fc80007ffe0ff */
[----:B------:R-:W-:Y:S01]  /*0350*/  SEL R15, R9, R3, !P3 ;  /* 0x00000003090f7207 */ /* 0x000fe20005800000 */
[----:B------:R-:W-:Y:S02]  /*0360*/  IMAD.MOV.U32 R10, RZ, RZ, RZ ;  /* 0x000000ffff0a7224 */ /* 0x000fe400078e00ff */
[----:B------:R-:W-:Y:S01]  /*0370*/  IMAD R3, R13, R6, RZ ;  /* 0x000000060d037224 */ /* 0x000fe200078e02ff */
[----:B----4-:R-:W-:Y:S02]  /*0380*/  IABS R13, R7 ;  /* 0x00000007000d7213 */ /* 0x010fe40000000000 */
[----:B------:R-:W-:Y:S01]  /*0390*/  IABS R12, R15 ;  /* 0x0000000f000c7213 */ /* 0x000fe20000000000 */
[----:B------:R-:W-:Y:S01]  /*03a0*/  IMAD.HI.U32 R11, R11, R3, R10 ;  /* 0x000000030b0b7227 */ /* 0x000fe200078e000a */
[----:B------:R-:W-:-:S03]  /*03b0*/  MOV R10, R13 ;  /* 0x0000000d000a7202 */ /* 0x000fc60000000f00 */
[----:B------:R-:W-:Y:S01]  /*03c0*/  IMAD.MOV.U32 R3, RZ, RZ, R12 ;  /* 0x000000ffff037224 */ /* 0x000fe200078e000c */
[----:B------:R-:W0:Y:S03]  /*03d0*/  I2F.RP R14, R10 ;  /* 0x0000000a000e7306 */ /* 0x000e260000209400 */
[----:B------:R-:W-:-:S04]  /*03e0*/  IMAD.HI.U32 R12, R11, R3, RZ ;  /* 0x000000030b0c7227 */ /* 0x000fc800078e00ff */
[----:B------:R-:W-:-:S04]  /*03f0*/  IMAD.MOV R11, RZ, RZ, -R12 ;  /* 0x000000ffff0b7224 */ /* 0x000fc800078e0a0c */
[C---:B------:R-:W-:Y:S01]  /*0400*/  IMAD R11, R6.reuse, R11, R3 ;  /* 0x0000000b060b7224 */ /* 0x040fe200078e0203 */
[----:B0-----:R-:W0:Y:S04]  /*0410*/  MUFU.RCP R14, R14 ;  /* 0x0000000e000e7308 */ /* 0x001e280000001000 */
[----:B------:R-:W-:Y:S02]  /*0420*/  ISETP.GT.U32.AND P1, PT, R6, R11, PT ;  /* 0x0000000b0600720c */ /* 0x000fe40003f24070 */
[----:B------:R-:W-:-:S11]  /*0430*/  LOP3.LUT R13, R15, R2, RZ, 0x3c, !PT ;  /* 0x000000020f0d7212 */ /* 0x000fd600078e3cff */
[----:B------:R-:W-:Y:S01]  /*0440*/  @!P1 IADD3 R11, R11, -R6, RZ ;  /* 0x800000060b0b9210 */ /* 0x000fe20007ffe0ff */
[----:B0-----:R-:W-:-:S03]  /*0450*/  VIADD R3, R14, 0xffffffe ;  /* 0x0ffffffe0e037836 */ /* 0x001fc60000000000 */
[----:B------:R-:W-:Y:S02]  /*0460*/  ISETP.GE.U32.AND P0, PT, R11, R6, PT ;  /* 0x000000060b00720c */ /* 0x000fe40003f06070 */
[----:B------:R-:W-:Y:S01]  /*0470*/  ISETP.GE.AND P2, PT, R13, RZ, PT ;  /* 0x000000ff0d00720c */ /* 0x000fe20003f46270 */
[----:B------:R-:W-:Y:S01]  /*0480*/  @!P1 VIADD R12, R12, 0x1 ;  /* 0x000000010c0c9836 */ /* 0x000fe20000000000 */
[----:B------:R-:W0:Y:S01]  /*0490*/  F2I.FTZ.U32.TRUNC.NTZ R3, R3 ;  /* 0x0000000300037305 */ /* 0x000e22000021f000 */
[----:B------:R-:W-:-:S08]  /*04a0*/  ISETP.NE.AND P4, PT, R2, RZ, PT ;  /* 0x000000ff0200720c */ /* 0x000fd00003f85270 */
[----:B------:R-:W-:Y:S02]  /*04b0*/  @P0 IADD3 R12, R12, 0x1, RZ ;  /* 0x000000010c0c0810 */ /* 0x000fe40007ffe0ff */
[----:B------:R-:W-:Y:S01]  /*04c0*/  LOP3.LUT R14, RZ, R2, RZ, 0x33, !PT ;  /* 0x00000002ff0e7212 */ /* 0x000fe200078e33ff */
[----:B------:R-:W-:Y:S02]  /*04d0*/  HFMA2.MMA R2, -RZ, RZ, 0, 0 ;  /* 0x00000000ff027435 */ /* 0x000fe400000001ff */
[----:B------:R-:W-:Y:S02]  /*04e0*/  @!P2 IMAD.MOV R12, RZ, RZ, -R12 ;  /* 0x000000ffff0ca224 */ /* 0x000fe400078e0a0c */
[----:B0-----:R-:W-:-:S03]  /*04f0*/  IMAD.MOV R13, RZ, RZ, -R3 ;  /* 0x000000ffff0d7224 */ /* 0x001fc600078e0a03 */
[----:B------:R-:W-:Y:S01]  /*0500*/  SEL R12, R14, R12, !P4 ;  /* 0x0000000c0e0c7207 */ /* 0x000fe20006000000 */
[----:B------:R-:W-:-:S03]  /*0510*/  IMAD R13, R13, R10, RZ ;  /* 0x0000000a0d0d7224 */ /* 0x000fc600078e02ff */
[----:B------:R-:W-:Y:S01]  /*0520*/  IABS R16, R12 ;  /* 0x0000000c00107213 */ /* 0x000fe20000000000 */
[----:B------:R-:W-:-:S04]  /*0530*/  IMAD.HI.U32 R2, R3, R13, R2 ;  /* 0x0000000d03027227 */ /* 0x000fc800078e0002 */
[----:B------:R-:W-:-:S04]  /*0540*/  IMAD.MOV.U32 R13, RZ, RZ, R16 ;  /* 0x000000ffff0d7224 */ /* 0x000fc800078e0010 */
[----:B------:R-:W-:-:S04]  /*0550*/  IMAD.HI.U32 R2, R2, R13, RZ ;  /* 0x0000000d02027227 */ /* 0x000fc800078e00ff */
[----:B------:R-:W-:-:S04]  /*0560*/  IMAD.MOV R3, RZ, RZ, -R2 ;  /* 0x000000ffff037224 */ /* 0x000fc800078e0a02 */
[----:B------:R-:W-:-:S05]  /*0570*/  IMAD R13, R10, R3, R13 ;  /* 0x000000030a0d7224 */ /* 0x000fca00078e020d */
[----:B------:R-:W-:Y:S02]  /*0580*/  ISETP.GT.U32.AND P2, PT, R10, R13, PT ;  /* 0x0000000d0a00720c */ /* 0x000fe40003f44070 */
[----:B------:R-:W-:-:S11]  /*0590*/  ISETP.GE.AND P5, PT, R12, RZ, PT ;  /* 0x000000ff0c00720c */ /* 0x000fd60003fa6270 */
[----:B------:R-:W-:-:S04]  /*05a0*/  @!P2 IADD3 R13, R13, -R10, RZ ;  /* 0x8000000a0d0da210 */ /* 0x000fc80007ffe0ff */
[-C--:B------:R-:W-:Y:S01]  /*05b0*/  ISETP.GT.U32.AND P1, PT, R10, R13.reuse, PT ;  /* 0x0000000d0a00720c */ /* 0x080fe20003f24070 */
[----:B------:R-:W-:Y:S01]  /*05c0*/  IMAD.IADD R16, R13, 0x1, -R10 ;  /* 0x000000010d107824 */ /* 0x000fe200078e0a0a */
[----:B------:R-:W-:Y:S02]  /*05d0*/  ISETP.GE.AND P6, PT, R15, RZ, PT ;  /* 0x000000ff0f00720c */ /* 0x000fe40003fc6270 */
[----:B------:R-:W-:Y:S01]  /*05e0*/  ISETP.NE.AND P0, PT, R7, RZ, PT ;  /* 0x000000ff0700720c */ /* 0x000fe20003f05270 */
[----:B------:R-:W0:Y:S01]  /*05f0*/  LDC R15, c[0x0][0x224] ;  /* 0x00008900ff0f7b82 */ /* 0x000e220000000800 */
[----:B------:R-:W-:Y:S02]  /*0600*/  SEL R16, R16, R13, !P1 ;  /* 0x0000000d10107207 */ /* 0x000fe40004800000 */
[----:B------:R-:W-:Y:S02]  /*0610*/  LOP3.LUT R3, RZ, R7, RZ, 0x33, !PT ;  /* 0x00000007ff037212 */ /* 0x000fe400078e33ff */
[----:B------:R-:W-:Y:S01]  /*0620*/  ISETP.NE.AND P1, PT, RZ, UR4, PT ;  /* 0x00000004ff007c0c */ /* 0x000fe2000bf25270 */
[----:B------:R-:W-:Y:S01]  /*0630*/  @!P5 IMAD.MOV R16, RZ, RZ, -R16 ;  /* 0x000000ffff10d224 */ /* 0x000fe200078e0a10 */
[----:B------:R-:W-:-:S02]  /*0640*/  ISETP.GT.U32.AND P5, PT, R6, R11, PT ;  /* 0x0000000b0600720c */ /* 0x000fc40003fa4070 */
[----:B------:R-:W-:Y:S02]  /*0650*/  IADD3 R6, R11, -R6, RZ ;  /* 0x800000060b067210 */ /* 0x000fe40007ffe0ff */
[----:B------:R-:W-:Y:S02]  /*0660*/  SEL R16, R3, R16, !P0 ;  /* 0x0000001003107207 */ /* 0x000fe40004000000 */
[----:B------:R-:W-:Y:S02]  /*0670*/  SEL R11, R6, R11, !P5 ;  /* 0x0000000b060b7207 */ /* 0x000fe40006800000 */
[----:B------:R-:W-:-:S03]  /*0680*/  I2FP.F32.S32 R16, R16 ;  /* 0x0000001000107245 */ /* 0x000fc60000201400 */
[----:B------:R-:W-:Y:S02]  /*0690*/  @!P6 IMAD.MOV R11, RZ, RZ, -R11 ;  /* 0x000000ffff0be224 */ /* 0x000fe400078e0a0b */
[----:B------:R-:W-:-:S03]  /*06a0*/  @!P1 FADD.FTZ R6, R16, 0.5 ;  /* 0x3f00000010069421 */ /* 0x000fc60000010000 */
[----:B------:R-:W-:Y:S01]  /*06b0*/  SEL R11, R14, R11, !P4 ;  /* 0x0000000b0e0b7207 */ /* 0x000fe20006000000 */
[----:B--2---:R-:W-:-:S03]  /*06c0*/  @!P1 FFMA.FTZ R6, R6, R19, -0.5 ;  /* 0xbf00000006069423 */ /* 0x004fc60000010013 */
[----:B------:R-:W-:Y:S02]  /*06d0*/  I2FP.F32.S32 R18, R11 ;  /* 0x0000000b00127245 */ /* 0x000fe40000201400 */
[----:B------:R-:W-:Y:S01]  /*06e0*/  @!P1 FSETP.GEU.FTZ.AND P4, PT, R6, RZ, PT ;  /* 0x000000ff0600920b */ /* 0x000fe20003f9e000 */
[----:B------:R-:W-:Y:S02]  /*06f0*/  @P1 FMUL.FTZ R11, R16, R19 ;  /* 0x00000013100b1220 */ /* 0x000fe40000410000 */
[----:B------:R-:W-:Y:S01]  /*0700*/  @!P1 FADD.FTZ R14, R18, 0.5 ;  /* 0x3f000000120e9421 */ /* 0x000fe20000010000 */
[----:B------:R-:W-:-:S03]  /*0710*/  @!P1 FSEL R11, R6, RZ, P4 ;  /* 0x000000ff060b9208 */ /* 0x000fc60002000000 */
[----:B0-----:R-:W-:Y:S01]  /*0720*/  @!P1 FFMA.FTZ R14, R14, R15, -0.5 ;  /* 0xbf0000000e0e9423 */ /* 0x001fe2000001000f */
[----:B------:R-:W0:Y:S01]  /*0730*/  F2I.FTZ.TRUNC.NTZ R6, R11 ;  /* 0x0000000b00067305 */ /* 0x000e22000021f100 */
[----:B------:R-:W-:-:S03]  /*0740*/  ISETP.GE.U32.AND P5, PT, R13, R10, PT ;  /* 0x0000000a0d00720c */ /* 0x000fc60003fa6070 */
[----:B------:R-:W-:Y:S01]  /*0750*/  @!P1 FSETP.GEU.FTZ.AND P6, PT, R14, RZ, PT ;  /* 0x000000ff0e00920b */ /* 0x000fe20003fde000 */
[----:B------:R-:W-:Y:S01]  /*0760*/  @P1 FMUL.FTZ R15, R18, R15 ;  /* 0x0000000f120f1220 */ /* 0x000fe20000410000 */
[----:B------:R-:W-:Y:S02]  /*0770*/  ISETP.GE.AND P4, PT, R8, RZ, PT ;  /* 0x000000ff0800720c */ /* 0x000fe40003f86270 */
[----:B------:R-:W-:Y:S01]  /*0780*/  LOP3.LUT R7, R12, R7, RZ, 0x3c, !PT ;  /* 0x000000070c077212 */ /* 0x000fe200078e3cff */
[----:B------:R-:W-:Y:S01]  /*0790*/  UIADD3 UR4, UR8, -0x1, URZ ;  /* 0xffffffff08047890 */ /* 0x000fe2000fffe03f */
[----:B------:R-:W-:Y:S01]  /*07a0*/  @!P1 FSEL R15, R14, RZ, P6 ;  /* 0x000000ff0e0f9208 */ /* 0x000fe20003000000 */
[----:B------:R-:W-:Y:S01]  /*07b0*/  IMAD.IADD R8, R5, 0x1, -R4 ;  /* 0x0000000105087824 */ /* 0x000fe200078e0a04 */
[----:B------:R-:W-:Y:S02]  /*07c0*/  @!P2 IADD3 R2, R2, 0x1, RZ ;  /* 0x000000010202a810 */ /* 0x000fe40007ffe0ff */
[----:B------:R-:W-:-:S02]  /*07d0*/  ISETP.GT.U32.AND P6, PT, R4, R5, PT ;  /* 0x000000050400720c */ /* 0x000fc40003fc4070 */
[----:B------:R-:W-:Y:S01]  /*07e0*/  ISETP.GE.AND P1, PT, R7, RZ, PT ;  /* 0x000000ff0700720c */ /* 0x000fe20003f26270 */
[----:B------:R-:W1:Y:S01]  /*07f0*/  F2I.FTZ.TRUNC.NTZ R4, R15 ;  /* 0x0000000f00047305 */ /* 0x000e62000021f100 */
[----:B------:R-:W-:Y:S01]  /*0800*/  @P5 VIADD R2, R2, 0x1 ;  /* 0x0000000102025836 */ /* 0x000fe20000000000 */
[----:B------:R-:W-:Y:S02]  /*0810*/  SEL R8, R8, R5, !P6 ;  /* 0x0000000508087207 */ /* 0x000fe40007000000 */
[C---:B0-----:R-:W-:Y:S02]  /*0820*/  ISETP.GE.AND P2, PT, R6.reuse, UR4, PT ;  /* 0x0000000406007c0c */ /* 0x041fe4000bf46270 */
[----:B------:R-:W-:Y:S01]  /*0830*/  MOV R12, R2 ;  /* 0x00000002000c7202 */ /* 0x000fe20000000f00 */
[----:B------:R-:W-:Y:S01]  /*0840*/  @!P4 IMAD.MOV R8, RZ, RZ, -R8 ;  /* 0x000000ffff08c224 */ /* 0x000fe200078e0a08 */
[----:B------:R-:W-:Y:S01]  /*0850*/  UIADD3 UR4, UR5, -0x1, URZ ;  /* 0xffffffff05047890 */ /* 0x000fe2000fffe03f */
[----:B------:R-:W-:-:S03]  /*0860*/  VIADD R5, R6, 0x1 ;  /* 0x0000000106057836 */ /* 0x000fc60000000000 */
[----:B------:R-:W-:Y:S01]  /*0870*/  @!P1 IMAD.MOV R12, RZ, RZ, -R12 ;  /* 0x000000ffff0c9224 */ /* 0x000fe200078e0a0c */
[----:B------:R-:W-:Y:S02]  /*0880*/  SEL R2, R9, R8, !P3 ;  /* 0x0000000809027207 */ /* 0x000fe40005800000 */
[----:B------:R-:W-:Y:S02]  /*0890*/  I2FP.F32.S32 R8, R6 ;  /* 0x0000000600087245 */ /* 0x000fe40000201400 */
[----:B-1----:R-:W-:Y:S02]  /*08a0*/  I2FP.F32.S32 R10, R4 ;  /* 0x00000004000a7245 */ /* 0x002fe40000201400 */
[----:B------:R-:W-:Y:S02]  /*08b0*/  @P2 IADD3 R5, R6, RZ, RZ ;  /* 0x000000ff06052210 */ /* 0x000fe40007ffe0ff */
[----:B------:R-:W-:Y:S02]  /*08c0*/  SEL R3, R3, R12, !P0 ;  /* 0x0000000c03037207 */ /* 0x000fe40004000000 */
[--C-:B------:R-:W-:Y:S01]  /*08d0*/  SHF.R.S32.HI R7, RZ, 0x1f, R6.reuse ;  /* 0x0000001fff077819 */ /* 0x100fe20000011406 */
[----:B------:R-:W-:Y:S01]  /*08e0*/  FADD.FTZ R21, -R8, R11 ;  /* 0x0000000b08157221 */ /* 0x000fe20000010100 */
[----:B------:R-:W-:Y:S01]  /*08f0*/  SHF.R.S32.HI R11, RZ, 0x1f, R5 ;  /* 0x0000001fff0b7819 */ /* 0x000fe20000011405 */
[----:B------:R-:W-:Y:S01]  /*0900*/  FADD.FTZ R12, -R10, R15 ;  /* 0x0000000f0a0c7221 */ /* 0x000fe20000010100 */
[----:B------:R-:W-:Y:S01]  /*0910*/  IMAD.MOV.U32 R10, RZ, RZ, R5 ;  /* 0x000000ffff0a7224 */ /* 0x000fe200078e0005 */
[----:B------:R-:W-:Y:S01]  /*0920*/  ISETP.GE.AND P0, PT, R4, UR4, PT ;  /* 0x0000000404007c0c */ /* 0x000fe2000bf06270 */
[----:B------:R-:W-:Y:S01]  /*0930*/  IMAD.WIDE R8, R3, UR8, R6 ;  /* 0x0000000803087c25 */ /* 0x000fe2000f8e0206 */
[----:B------:R-:W-:-:S03]  /*0940*/  USHF.R.S32.HI UR4, URZ, 0x1f, UR5 ;  /* 0x0000001f3f047899 */ /* 0x000fc60008011405 */
[----:B------:R-:W-:-:S04]  /*0950*/  IMAD.WIDE R6, R3, UR8, R10 ;  /* 0x0000000803067c25 */ /* 0x000fc8000f8e020a */
[----:B------:R-:W-:Y:S02]  /*0960*/  IMAD R3, R9, UR5, RZ ;  /* 0x0000000509037c24 */ /* 0x000fe4000f8e02ff */
[----:B------:R-:W-:Y:S01]  /*0970*/  FADD.FTZ R10, -R12, 1 ;  /* 0x3f8000000c0a7421 */ /* 0x000fe20000010100 */
[----:B------:R-:W-:Y:S01]  /*0980*/  FADD.FTZ R19, -R21, 1 ;  /* 0x3f80000015137421 */ /* 0x000fe20000010100 */
[C---:B------:R-:W-:Y:S02]  /*0990*/  IMAD R3, R8.reuse, UR4, R3 ;  /* 0x0000000408037c24 */ /* 0x040fe4000f8e0203 */
[----:B------:R-:W-:-:S04]  /*09a0*/  IMAD.WIDE.U32 R8, R8, UR5, RZ ;  /* 0x0000000508087c25 */ /* 0x000fc8000f8e00ff */
[-C--:B------:R-:W-:Y:S01]  /*09b0*/  FMUL.FTZ R23, R21, R10.reuse ;  /* 0x0000000a15177220 */ /* 0x080fe20000410000 */
[----:B------:R-:W-:Y:S01]  /*09c0*/  FMUL.FTZ R25, R19, R10 ;  /* 0x0000000a13197220 */ /* 0x000fe20000410000 */
[-C--:B------:R-:W-:Y:S01]  /*09d0*/  FMUL.FTZ R21, R21, R12.reuse ;  /* 0x0000000c15157220 */ /* 0x080fe20000410000 */
[C---:B------:R-:W-:Y:S02]  /*09e0*/  VIADD R11, R4.reuse, 0x1 ;  /* 0x00000001040b7836 */ /* 0x040fe40000000000 */
[----:B------:R-:W-:Y:S01]  /*09f0*/  FMUL.FTZ R19, R19, R12 ;  /* 0x0000000c13137220 */ /* 0x000fe20000410000 */
[C---:B------:R-:W-:Y:S01]  /*0a00*/  @P0 IADD3 R11, R4.reuse, RZ, RZ ;  /* 0x000000ff040b0210 */ /* 0x040fe20007ffe0ff */
[----:B------:R-:W-:Y:S01]  /*0a10*/  IMAD.IADD R13, R9, 0x1, R3 ;  /* 0x00000001090d7824 */ /* 0x000fe200078e0203 */
[--C-:B------:R-:W-:Y:S02]  /*0a20*/  SHF.R.S32.HI R5, RZ, 0x1f, R4.reuse ;  /* 0x0000001fff057819 */ /* 0x100fe40000011404 */
[----:B------:R-:W-:Y:S01]  /*0a30*/  IADD3 R12, P0, R4, R8, RZ ;  /* 0x00000008040c7210 */ /* 0x000fe20007f1e0ff */
[----:B------:R-:W-:Y:S01]  /*0a40*/  IMAD R7, R7, UR5, RZ ;  /* 0x0000000507077c24 */ /* 0x000fe2000f8e02ff */
[----:B------:R-:W-:Y:S01]  /*0a50*/  IADD3 R10, P1, R8, R11, RZ ;  /* 0x0000000b080a7210 */ /* 0x000fe20007f3e0ff */
[--C-:B------:R-:W-:Y:S01]  /*0a60*/  IMAD.MOV.U32 R8, RZ, RZ, R11.reuse ;  /* 0x000000ffff087224 */ /* 0x100fe200078e000b */
[----:B------:R-:W-:Y:S01]  /*0a70*/  SHF.R.S32.HI R9, RZ, 0x1f, R11 ;  /* 0x0000001fff097819 */ /* 0x000fe2000001140b */
[----:B------:R-:W-:Y:S01]  /*0a80*/  IMAD.X R16, R5, 0x1, R13, P0 ;  /* 0x0000000105107824 */ /* 0x000fe200000e060d */
[----:B------:R-:W-:Y:S01]  /*0a90*/  SHF.R.S32.HI R27, RZ, 0x1f, R17 ;  /* 0x0000001fff1b7819 */ /* 0x000fe20000011411 */
[----:B------:R-:W-:Y:S01]  /*0aa0*/  IMAD.WIDE.U32 R4, R6, UR5, R4 ;  /* 0x0000000506047c25 */ /* 0x000fe2000f8e0004 */
[----:B------:R-:W-:-:S03]  /*0ab0*/  IADD3.X R14, R9, R13, RZ, P1, !PT ;  /* 0x0000000d090e7210 */ /* 0x000fc60000ffe4ff */
[----:B------:R-:W-:Y:S02]  /*0ac0*/  IMAD R11, R6, UR4, R7 ;  /* 0x00000004060b7c24 */ /* 0x000fe4000f8e0207 */
[-C--:B------:R-:W-:Y:S02]  /*0ad0*/  IMAD R16, R16, R17.reuse, RZ ;  /* 0x0000001110107224 */ /* 0x080fe400078e02ff */
[----:B------:R-:W-:Y:S01]  /*0ae0*/  IMAD.WIDE.U32 R6, R6, UR5, R8 ;  /* 0x0000000506067c25 */ /* 0x000fe2000f8e0008 */
[----:B------:R-:W-:Y:S01]  /*0af0*/  SHF.R.S32.HI R3, RZ, 0x1f, R2 ;  /* 0x0000001fff037819 */ /* 0x000fe20000011402 */
[----:B------:R-:W-:Y:S02]  /*0b00*/  ULDC.64 UR4, c[0x0][0x230] ;  /* 0x00008c0000047ab9 */ /* 0x000fe40000000a00 */
[----:B------:R-:W-:Y:S02]  /*0b10*/  IMAD R14, R14, R17, RZ ;  /* 0x000000110e0e7224 */ /* 0x000fe400078e02ff */
[----:B------:R-:W-:Y:S01]  /*0b20*/  IMAD R29, R27, R12, R16 ;  /* 0x0000000c1b1d7224 */ /* 0x000fe200078e0210 */
[----:B------:R-:W-:Y:S01]  /*0b30*/  IADD3 R16, R11, R7, RZ ;  /* 0x000000070b107210 */ /* 0x000fe20007ffe0ff */
[----:B------:R-:W-:-:S04]  /*0b40*/  IMAD.WIDE.U32 R8, R12, R17, RZ ;  /* 0x000000110c087225 */ /* 0x000fc800078e00ff */
[----:B------:R-:W-:Y:S02]  /*0b50*/  IMAD.IADD R18, R5, 0x1, R11 ;  /* 0x0000000105127824 */ /* 0x000fe400078e020b */
[----:B------:R-:W-:Y:S02]  /*0b60*/  IMAD R5, R27, R10, R14 ;  /* 0x0000000a1b057224 */ /* 0x000fe400078e020e */
[----:B------:R-:W-:-:S04]  /*0b70*/  IMAD.WIDE.U32 R10, R10, R17, R2 ;  /* 0x000000110a0a7225 */ /* 0x000fc800078e0002 */
[----:B------:R-:W-:-:S04]  /*0b80*/  IMAD.WIDE.U32 R12, R4, R17, R2 ;  /* 0x00000011040c7225 */ /* 0x000fc800078e0002 */
[----:B------:R-:W-:Y:S01]  /*0b90*/  IMAD.WIDE.U32 R14, R6, R17, R2 ;  /* 0x00000011060e7225 */ /* 0x000fe200078e0002 */
[----:B------:R-:W-:-:S03]  /*0ba0*/  IADD3 R2, P0, R2, R8, RZ ;  /* 0x0000000802027210 */ /* 0x000fc60007f1e0ff */
[-C--:B------:R-:W-:Y:S02]  /*0bb0*/  IMAD R7, R18, R17.reuse, RZ ;  /* 0x0000001112077224 */ /* 0x080fe400078e02ff */
[----:B------:R-:W-:Y:S02]  /*0bc0*/  IMAD R16, R16, R17, RZ ;  /* 0x0000001110107224 */ /* 0x000fe400078e02ff */
[----:B------:R-:W-:Y:S02]  /*0bd0*/  IMAD.IADD R17, R9, 0x1, R29 ;  /* 0x0000000109117824 */ /* 0x000fe400078e021d */
[C---:B------:R-:W-:Y:S02]  /*0be0*/  IMAD R7, R27.reuse, R4, R7 ;  /* 0x000000041b077224 */ /* 0x040fe400078e0207 */
[----:B------:R-:W-:Y:S02]  /*0bf0*/  IMAD R27, R27, R6, R16 ;  /* 0x000000061b1b7224 */ /* 0x000fe400078e0210 */
[----:B------:R-:W-:Y:S01]  /*0c00*/  IMAD.X R17, R3, 0x1, R17, P0 ;  /* 0x0000000103117824 */ /* 0x000fe200000e0611 */
[----:B------:R-:W-:Y:S01]  /*0c10*/  LEA R16, P0, R2, UR4, 0x2 ;  /* 0x0000000402107c11 */ /* 0x000fe2000f8010ff */
[----:B------:R-:W-:Y:S01]  /*0c20*/  IMAD.IADD R7, R13, 0x1, R7 ;  /* 0x000000010d077824 */ /* 0x000fe200078e0207 */
[----:B------:R-:W-:-:S02]  /*0c30*/  LEA R4, P1, R10, UR4, 0x2 ;  /* 0x000000040a047c11 */ /* 0x000fc4000f8210ff */
[----:B------:R-:W-:Y:S02]  /*0c40*/  IADD3 R5, R11, R5, RZ ;  /* 0x000000050b057210 */ /* 0x000fe40007ffe0ff */
[----:B------:R-:W-:Y:S01]  /*0c50*/  LEA R6, P2, R12, UR4, 0x2 ;  /* 0x000000040c067c11 */ /* 0x000fe2000f8410ff */
[----:B---3--:R-:W-:Y:S01]  /*0c60*/  FMUL.FTZ R25, R25, R0 ;  /* 0x0000000019197220 */ /* 0x008fe20000410000 */
[----:B------:R-:W-:Y:S02]  /*0c70*/  LEA R8, P3, R14, UR4, 0x2 ;  /* 0x000000040e087c11 */ /* 0x000fe4000f8610ff */
[----:B------:R-:W-:Y:S01]  /*0c80*/  IADD3 R3, R15, R27, RZ ;  /* 0x0000001b0f037210 */ /* 0x000fe20007ffe0ff */
[----:B------:R-:W-:Y:S01]  /*0c90*/  FMUL.FTZ R19, R0, R19 ;  /* 0x0000001300137220 */ /* 0x000fe20000410000 */
[----:B------:R-:W-:Y:S01]  /*0ca0*/  LEA.HI.X R17, R2, UR5, R17, 0x2, P0 ;  /* 0x0000000502117c11 */ /* 0x000fe200080f1411 */
[----:B------:R-:W-:Y:S01]  /*0cb0*/  FMUL.FTZ R23, R0, R23 ;  /* 0x0000001700177220 */ /* 0x000fe20000410000 */
[----:B------:R-:W-:Y:S01]  /*0cc0*/  LEA.HI.X R5, R10, UR5, R5, 0x2, P1 ;  /* 0x000000050a057c11 */ /* 0x000fe200088f1405 */
[----:B------:R-:W-:Y:S01]  /*0cd0*/  FMUL.FTZ R21, R0, R21 ;  /* 0x0000001500157220 */ /* 0x000fe20000410000 */
[----:B------:R-:W-:Y:S01]  /*0ce0*/  LEA.HI.X R7, R12, UR5, R7, 0x2, P2 ;  /* 0x000000050c077c11 */ /* 0x000fe200090f1407 */
[----:B------:R-:W-:Y:S01]  /*0cf0*/  REDG.E.ADD.F32.FTZ.RN.STRONG.GPU desc[UR6][R16.64], R25 ;  /* 0x00000019100079a6 */ /* 0x000fe2000c10f386 */
[----:B------:R-:W-:-:S03]  /*0d00*/  LEA.HI.X R9, R14, UR5, R3, 0x2, P3 ;  /* 0x000000050e097c11 */ /* 0x000fc600098f1403 */
[----:B------:R-:W-:Y:S04]  /*0d10*/  REDG.E.ADD.F32.FTZ.RN.STRONG.GPU desc[UR6][R4.64], R19 ;  /* 0x00000013040079a6 */ /* 0x000fe8000c10f386 */
[----:B------:R-:W-:Y:S04]  /*0d20*/  REDG.E.ADD.F32.FTZ.RN.STRONG.GPU desc[UR6][R6.64], R23 ;  /* 0x00000017060079a6 */ /* 0x000fe8000c10f386 */
[----:B------:R-:W-:Y:S01]  /*0d30*/  REDG.E.ADD.F32.FTZ.RN.STRONG.GPU desc[UR6][R8.64], R21 ;  /* 0x00000015080079a6 */ /* 0x000fe2000c10f386 */
[----:B------:R-:W-:Y:S05]  /*0d40*/  EXIT ;  /* 0x000000000000794d */ /* 0x000fea0003800000 */
.L_x_1716:
        /* <DEDUP_REMOVED lines=11> */
.L_x_1810:


//--------------------- .text._ZN2at6native54_GLOBAL__N__aa9a477a_21_UpSampleBilinear2d_cu_607db5e338upsample_bilinear2d_backward_out_frameIddEEvmiiiiT0_S3_bPT_PKS4_ --------------------------
	.section	.text._ZN2at6native54_GLOBAL__N__aa9a477a_21_UpSampleBilinear2d_cu_607db5e338upsample_bilinear2d_backward_out_frameIddEEvmiiiiT0_S3_bPT_PKS4_,"ax",@progbits
	.align	128
.text._ZN2at6native54_GLOBAL__N__aa9a477a_21_UpSampleBilinear2d_cu_607db5e338upsample_bilinear2d_backward_out_frameIddEEvmiiiiT0_S3_bPT_PKS4_:
        .type           _ZN2at6native54_GLOBAL__N__aa9a477a_21_UpSampleBilinear2d_cu_607db5e338upsample_bilinear2d_backward_out_frameIddEEvmiiiiT0_S3_bPT_PKS4_,@function
        .size           _ZN2at6native54_GLOBAL__N__aa9a477a_21_UpSampleBilinear2d_cu_607db5e338upsample_bilinear2d_backward_out_frameIddEEvmiiiiT0_S3_bPT_PKS4_,(.L_x_1811 - _ZN2at6native54_GLOBAL__N__aa9a477a_21_UpSampleBilinear2d_cu_607db5e338upsample_bilinear2d_backward_out_frameIddEEvmiiiiT0_S3_bPT_PKS4_)
        .other          _ZN2at6native54_GLOBAL__N__aa9a477a_21_UpSampleBilinear2d_cu_607db5e338upsample_bilinear2d_backward_out_frameIddEEvmiiiiT0_S3_bPT_PKS4_,@"STO_CUDA_ENTRY STV_DEFAULT"
_ZN2at6native54_GLOBAL__N__aa9a477a_21_UpSampleBilinear2d_cu_607db5e338upsample_bilinear2d_backward_out_frameIddEEvmiiiiT0_S3_bPT_PKS4_:
        /* <DEDUP_REMOVED lines=25> */
[----:B------:R-:W-:Y:S01]  /*0190*/  ULDC UR14, c[0x0][0xc] ;  /* 0x00000300000e7ab9 */ /* 0x000fe20000000800 */
[----:B------:R-:W-:Y:S01]  /*01a0*/  USHF.R.S32.HI UR7, URZ, 0x1f, UR10 ;  /* 0x0000001f3f077899 */ /* 0x000fe2000801140a */
[----:B------:R-:W-:Y:S01]  /*01b0*/  IMAD R2, R2, UR14, RZ ;  /* 0x0000000e02027c24 */ /* 0x000fe2000f8e02ff */
[----:B------:R-:W-:Y:S01]  /*01c0*/  USHF.R.S32.HI UR8, URZ, 0x1f, UR11 ;  /* 0x0000001f3f087899 */ /* 0x000fe2000801140b */
[----:B------:R-:W-:Y:S01]  /*01d0*/  ISETP.NE.AND P0, PT, RZ, UR6, PT ;  /* 0x00000006ff007c0c */ /* 0x000fe2000bf05270 */
[----:B------:R-:W-:Y:S01]  /*01e0*/  ULDC.64 UR12, c[0x0][0x208] ;  /* 0x00008200000c7ab9 */ /* 0x000fe20000000a00 */
        /* <DEDUP_REMOVED lines=14> */
.L_x_1725:
[----:B0-----:R-:W-:Y:S01]  /*02d0*/  LOP3.LUT R4, R0, UR16, RZ, 0xfc, !PT ;  /* 0x0000001000047c12 */ /* 0x001fe2000f8efcff */
[----:B------:R-:W-:Y:S05]  /*02e0*/  YIELD ;  /* 0x0000000000007946 */ /* 0x000fea0003800000 */
[----:B------:R-:W-:Y:S01]  /*02f0*/  ISETP.NE.U32.AND P0, PT, R4, RZ, PT ;  /* 0x000000ff0400720c */ /* 0x000fe20003f05070 */
[----:B------:R-:W-:-:S12]  /*0300*/  BSSY B1, `(.L_x_1719) ;  /* 0x0000023000017945 */ /* 0x000fd80003800000 */
[----:B------:R-:W-:Y:S05]  /*0310*/  @!P0 BRA `(.L_x_1720) ;  /* 0x0000000000308947 */ /* 0x000fea0003800000 */
[----:B------:R-:W-:Y:S01]  /*0320*/  ULDC UR6, c[0x0][0x224] ;  /* 0x0000890000067ab9 */ /* 0x000fe20000000800 */
[----:B------:R-:W-:Y:S01]  /*0330*/  MOV R14, R3 ;  /* 0x00000003000e7202 */ /* 0x000fe20000000f00 */
[----:B------:R-:W-:Y:S01]  /*0340*/  IMAD.MOV.U32 R15, RZ, RZ, R0 ;  /* 0x000000ffff0f7224 */ /* 0x000fe200078e0000 */
[----:B------:R-:W-:Y:S01]  /*0350*/  MOV R13, UR6 ;  /* 0x00000006000d7c02 */ /* 0x000fe20008000f00 */
[----:B------:R-:W-:Y:S01]  /*0360*/  IMAD.U32 R11, RZ, RZ, UR16 ;  /* 0x00000010ff0b7e24 */ /* 0x000fe2000f8e00ff */
[----:B------:R-:W-:-:S07]  /*0370*/  MOV R12, 0x390 ;  /* 0x00000390000c7802 */ /* 0x000fce0000000f00 */
[----:B------:R-:W-:Y:S05]  /*0380*/  CALL.REL.NOINC `($__internal_23_$__cuda_sm20_div_u64) ;  /* 0x0000001000947944 */ /* 0x000fea0003c00000 */
[--C-:B------:R-:W-:Y:S01]  /*0390*/  IMAD.MOV R10, RZ, RZ, -R20.reuse ;  /* 0x000000ffff0a7224 */ /* 0x100fe200078e0a14 */
[----:B------:R-:W-:Y:S01]  /*03a0*/  MOV R7, R21 ;  /* 0x0000001500077202 */ /* 0x000fe20000000f00 */
[----:B------:R-:W-:Y:S02]  /*03b0*/  IMAD.MOV.U32 R6, RZ, RZ, R20 ;  /* 0x000000ffff067224 */ /* 0x000fe400078e0014 */
[----:B------:R-:W-:Y:S01]  /*03c0*/  IMAD R10, R10, UR17, R3 ;  /* 0x000000110a0a7c24 */ /* 0x000fe2000f8e0203 */
[----:B------:R-:W-:Y:S06]  /*03d0*/  BRA `(.L_x_1721) ;  /* 0x0000000000547947 */ /* 0x000fec0003800000 */
.L_x_1720:
[----:B------:R-:W0:Y:S01]  /*03e0*/  I2F.U32.RP R6, UR17 ;  /* 0x0000001100067d06 */ /* 0x000e220008209000 */
[----:B------:R-:W-:-:S07]  /*03f0*/  ISETP.NE.U32.AND P2, PT, RZ, UR17, PT ;  /* 0x00000011ff007c0c */ /* 0x000fce000bf45070 */
[----:B0-----:R-:W0:Y:S02]  /*0400*/  MUFU.RCP R6, R6 ;  /* 0x0000000600067308 */ /* 0x001e240000001000 */
[----:B0-----:R-:W-:-:S06]  /*0410*/  VIADD R4, R6, 0xffffffe ;  /* 0x0ffffffe06047836 */ /* 0x001fcc0000000000 */
[----:B------:R0:W1:Y:S02]  /*0420*/  F2I.FTZ.U32.TRUNC.NTZ R5, R4 ;  /* 0x0000000400057305 */ /* 0x000064000021f000 */
[----:B0-----:R-:W-:Y:S01]  /*0430*/  HFMA2.MMA R4, -RZ, RZ, 0, 0 ;  /* 0x00000000ff047435 */ /* 0x001fe200000001ff */
[----:B-1----:R-:W-:-:S04]  /*0440*/  IMAD.MOV R7, RZ, RZ, -R5 ;  /* 0x000000ffff077224 */ /* 0x002fc800078e0a05 */
[----:B------:R-:W-:-:S05]  /*0450*/  IMAD R7, R7, UR17, RZ ;  /* 0x0000001107077c24 */ /* 0x000fca000f8e02ff */
[----:B------:R-:W-:Y:S01]  /*0460*/  IMAD.HI.U32 R8, R5, R7, R4 ;  /* 0x0000000705087227 */ /* 0x000fe200078e0004 */
[----:B------:R-:W-:-:S05]  /*0470*/  MOV R7, RZ ;  /* 0x000000ff00077202 */ /* 0x000fca0000000f00 */
        /* <DEDUP_REMOVED lines=11> */
.L_x_1721:
[----:B------:R-:W-:Y:S05]  /*0530*/  BSYNC B1 ;  /* 0x0000000000017941 */ /* 0x000fea0003800000 */
.L_x_1719:
[----:B------:R-:W-:Y:S01]  /*0540*/  LOP3.LUT R4, R7, UR15, RZ, 0xfc, !PT ;  /* 0x0000000f07047c12 */ /* 0x000fe2000f8efcff */
[----:B------:R-:W-:Y:S03]  /*0550*/  BSSY B1, `(.L_x_1722) ;  /* 0x0000022000017945 */ /* 0x000fe60003800000 */
[----:B------:R-:W-:-:S13]  /*0560*/  ISETP.NE.U32.AND P0, PT, R4, RZ, PT ;  /* 0x000000ff0400720c */ /* 0x000fda0003f05070 */
[----:B------:R-:W-:Y:S05]  /*0570*/  @!P0 BRA `(.L_x_1723) ;  /* 0x0000000000288947 */ /* 0x000fea0003800000 */
[----:B------:R-:W-:Y:S01]  /*0580*/  ULDC UR6, c[0x0][0x220] ;  /* 0x0000880000067ab9 */ /* 0x000fe20000000800 */
[----:B------:R-:W-:Y:S01]  /*0590*/  IMAD.MOV.U32 R14, RZ, RZ, R6 ;  /* 0x000000ffff0e7224 */ /* 0x000fe200078e0006 */
[----:B------:R-:W-:Y:S01]  /*05a0*/  MOV R11, UR15 ;  /* 0x0000000f000b7c02 */ /* 0x000fe20008000f00 */
[----:B------:R-:W-:Y:S01]  /*05b0*/  IMAD.MOV.U32 R15, RZ, RZ, R7 ;  /* 0x000000ffff0f7224 */ /* 0x000fe200078e0007 */
[----:B------:R-:W-:Y:S01]  /*05c0*/  MOV R12, 0x5f0 ;  /* 0x000005f0000c7802 */ /* 0x000fe20000000f00 */
[----:B------:R-:W-:-:S07]  /*05d0*/  IMAD.U32 R13, RZ, RZ, UR6 ;  /* 0x00000006ff0d7e24 */ /* 0x000fce000f8e00ff */
[----:B------:R-:W-:Y:S05]  /*05e0*/  CALL.REL.NOINC `($__internal_23_$__cuda_sm20_div_u64) ;  /* 0x0000000c00fc7944 */ /* 0x000fea0003c00000 */
[----:B------:R-:W-:-:S04]  /*05f0*/  IMAD.MOV R5, RZ, RZ, -R20 ;  /* 0x000000ffff057224 */ /* 0x000fc800078e0a14 */
[----:B------:R-:W-:Y:S01]  /*0600*/  IMAD R8, R5, UR24, R6 ;  /* 0x0000001805087c24 */ /* 0x000fe2000f8e0206 */
[----:B------:R-:W-:Y:S06]  /*0610*/  BRA `(.L_x_1724) ;  /* 0x0000000000547947 */ /* 0x000fec0003800000 */
.L_x_1723:
[----:B------:R-:W0:Y:S01]  /*0620*/  I2F.U32.RP R7, UR24 ;  /* 0x0000001800077d06 */ /* 0x000e220008209000 */
[----:B------:R-:W-:Y:S01]  /*0630*/  ISETP.NE.U32.AND P2, PT, RZ, UR24, PT ;  /* 0x00000018ff007c0c */ /* 0x000fe2000bf45070 */
[----:B------:R-:W-:-:S06]  /*0640*/  IMAD.MOV.U32 R21, RZ, RZ, RZ ;  /* 0x000000ffff157224 */ /* 0x000fcc00078e00ff */
[----:B0-----:R-:W0:Y:S02]  /*0650*/  MUFU.RCP R7, R7 ;  /* 0x0000000700077308 */ /* 0x001e240000001000 */
[----:B0-----:R-:W-:-:S06]  /*0660*/  IADD3 R4, R7, 0xffffffe, RZ ;  /* 0x0ffffffe07047810 */ /* 0x001fcc0007ffe0ff */
[----:B------:R0:W1:Y:S02]  /*0670*/  F2I.FTZ.U32.TRUNC.NTZ R5, R4 ;  /* 0x0000000400057305 */ /* 0x000064000021f000 */
[----:B0-----:R-:W-:Y:S02]  /*0680*/  IMAD.MOV.U32 R4, RZ, RZ, RZ ;  /* 0x000000ffff047224 */ /* 0x001fe400078e00ff */
[----:B-1----:R-:W-:-:S04]  /*0690*/  IMAD.MOV R9, RZ, RZ, -R5 ;  /* 0x000000ffff097224 */ /* 0x002fc800078e0a05 */
[----:B------:R-:W-:-:S04]  /*06a0*/  IMAD R9, R9, UR24, RZ ;  /* 0x0000001809097c24 */ /* 0x000fc8000f8e02ff */
[----:B------:R-:W-:-:S06]  /*06b0*/  IMAD.HI.U32 R5, R5, R9, R4 ;  /* 0x0000000905057227 */ /* 0x000fcc00078e0004 */
[----:B------:R-:W-:-:S05]  /*06c0*/  IMAD.HI.U32 R20, R5, R6, RZ ;  /* 0x0000000605147227 */ /* 0x000fca00078e00ff */
[----:B------:R-:W-:-:S05]  /*06d0*/  IADD3 R5, -R20, RZ, RZ ;  /* 0x000000ff14057210 */ /* 0x000fca0007ffe1ff */
[----:B------:R-:W-:-:S05]  /*06e0*/  IMAD R5, R5, UR24, R6 ;  /* 0x0000001805057c24 */ /* 0x000fca000f8e0206 */
[----:B------:R-:W-:-:S13]  /*06f0*/  ISETP.GE.U32.AND P0, PT, R5, UR24, PT ;  /* 0x0000001805007c0c */ /* 0x000fda000bf06070 */
[----:B------:R-:W-:Y:S02]  /*0700*/  @P0 VIADD R5, R5, -UR24 ;  /* 0x8000001805050c36 */ /* 0x000fe40008000000 */
[----:B------:R-:W-:-:S03]  /*0710*/  @P0 VIADD R20, R20, 0x1 ;  /* 0x0000000114140836 */ /* 0x000fc60000000000 */
[----:B------:R-:W-:-:S13]  /*0720*/  ISETP.GE.U32.AND P1, PT, R5, UR24, PT ;  /* 0x0000001805007c0c */ /* 0x000fda000bf26070 */
[----:B------:R-:W-:Y:S02]  /*0730*/  @P1 IADD3 R20, R20, 0x1, RZ ;  /* 0x0000000114141810 */ /* 0x000fe40007ffe0ff */
[----:B------:R-:W-:-:S05]  /*0740*/  @!P2 LOP3.LUT R20, RZ, UR24, RZ, 0x33, !PT ;  /* 0x00000018ff14ac12 */ /* 0x000fca000f8e33ff */
[----:B------:R-:W-:-:S04]  /*0750*/  IMAD.MOV R5, RZ, RZ, -R20 ;  /* 0x000000ffff057224 */ /* 0x000fc800078e0a14 */
[----:B------:R-:W-:-:S07]  /*0760*/  IMAD R8, R5, UR24, R6 ;  /* 0x0000001805087c24 */ /* 0x000fce000f8e0206 */
.L_x_1724:
[----:B------:R-:W-:Y:S05]  /*0770*/  BSYNC B1 ;  /* 0x0000000000017941 */ /* 0x000fea0003800000 */
.L_x_1722:
[----:B------:R-:W-:-:S04]  /*0780*/  LEA R14, P0, R3, UR20, 0x3 ;  /* 0x00000014030e7c11 */ /* 0x000fc8000f8018ff */
[----:B------:R-:W-:-:S06]  /*0790*/  LEA.HI.X R15, R3, UR21, R0, 0x3, P0 ;  /* 0x00000015030f7c11 */ /* 0x000fcc00080f1c00 */
[----:B------:R-:W2:Y:S01]  /*07a0*/  LDG.E.64.CONSTANT R14, desc[UR12][R14.64] ;  /* 0x0000000c0e0e7981 */ /* 0x000ea2000c1e9b00 */
[----:B------:R-:W0:Y:S01]  /*07b0*/  I2F.F64 R4, R8 ;  /* 0x0000000800047312 */ /* 0x000e220000201c00 */
[----:B------:R-:W-:Y:S02]  /*07c0*/  UIADD3 UR6, UR26, -0x1, URZ ;  /* 0xffffffff1a067890 */ /* 0x000fe4000fffe03f */
[----:B------:R-:W-:-:S05]  /*07d0*/  IMAD R9, R21, UR26, RZ ;  /* 0x0000001a15097c24 */ /* 0x000fca000f8e02ff */
[----:B------:R-:W1:Y:S01]  /*07e0*/  I2F.F64 R10, R10 ;  /* 0x0000000a000a7312 */ /* 0x000e620000201c00 */
[----:B0-----:R-:W-:-:S07]  /*07f0*/  DMUL R6, R4, UR10 ;  /* 0x0000000a04067c28 */ /* 0x001fce0008000000 */
[----:B------:R-:W0:Y:S01]  /*0800*/  F2I.F64.TRUNC R12, R6 ;  /* 0x00000006000c7311 */ /* 0x000e22000030d100 */
[----:B-1----:R-:W-:-:S07]  /*0810*/  DMUL R24, R10, UR18 ;  /* 0x000000120a187c28 */ /* 0x002fce0008000000 */
[----:B------:R-:W1:Y:S01]  /*0820*/  F2I.F64.TRUNC R22, R24 ;  /* 0x0000001800167311 */ /* 0x000e62000030d100 */
[----:B0-----:R-:W-:-:S07]  /*0830*/  ISETP.GE.AND P0, PT, R12, UR6, PT ;  /* 0x000000060c007c0c */ /* 0x001fce000bf06270 */
[----:B------:R0:W3:Y:S01]  /*0840*/  I2F.F64 R16, R12 ;  /* 0x0000000c00107312 */ /* 0x0000e20000201c00 */
[----:B------:R-:W-:Y:S01]  /*0850*/  SHF.R.S32.HI R13, RZ, 0x1f, R12 ;  /* 0x0000001fff0d7819 */ /* 0x000fe2000001140c */
[----:B------:R-:W-:Y:S01]  /*0860*/  UIADD3 UR6, UR27, -0x1, URZ ;  /* 0xffffffff1b067890 */ /* 0x000fe2000fffe03f */
[----:B------:R-:W-:Y:S02]  /*0870*/  IADD3 R8, R12, 0x1, RZ ;  /* 0x000000010c087810 */ /* 0x000fe40007ffe0ff */
[----:B-1----:R-:W-:-:S03]  /*0880*/  SHF.R.S32.HI R23, RZ, 0x1f, R22 ;  /* 0x0000001fff177819 */ /* 0x002fc60000011416 */
[----:B------:R-:W1:Y:S01]  /*0890*/  I2F.F64 R4, R22 ;  /* 0x0000001600047312 */ /* 0x000e620000201c00 */
[--C-:B------:R-:W-:Y:S02]  /*08a0*/  @P0 IMAD.MOV R8, RZ, RZ, R12.reuse ;  /* 0x000000ffff080224 */ /* 0x100fe400078e020c */
[----:B0-----:R-:W-:Y:S01]  /*08b0*/  IMAD.WIDE.U32 R12, R20, UR26, R12 ;  /* 0x0000001a140c7c25 */ /* 0x001fe2000f8e000c */
[----:B---3--:R-:W-:-:S03]  /*08c0*/  DADD R16, R6, -R16 ;  /* 0x0000000006107229 */ /* 0x008fc60000000810 */
[----:B------:R-:W-:Y:S01]  /*08d0*/  IMAD R7, R20, UR7, R9 ;  /* 0x0000000714077c24 */ /* 0x000fe2000f8e0209 */
[----:B------:R-:W-:-:S03]  /*08e0*/  SHF.R.S32.HI R9, RZ, 0x1f, R8 ;  /* 0x0000001fff097819 */ /* 0x000fc60000011408 */
[----:B------:R-:W-:Y:S01]  /*08f0*/  IMAD.IADD R6, R13, 0x1, R7 ;  /* 0x000000010d067824 */ /* 0x000fe200078e0207 */
[----:B-1----:R-:W-:Y:S01]  /*0900*/  DADD R4, R24, -R4 ;  /* 0x0000000018047229 */ /* 0x002fe20000000804 */
[----:B------:R-:W-:Y:S01]  /*0910*/  IMAD.WIDE.U32 R20, R20, UR26, R8 ;  /* 0x0000001a14147c25 */ /* 0x000fe2000f8e0008 */
[----:B------:R-:W-:-:S03]  /*0920*/  DADD R18, -R16, 1 ;  /* 0x3ff0000010127429 */ /* 0x000fc60000000100 */
[----:B------:R-:W-:Y:S02]  /*0930*/  IMAD R13, R6, UR27, RZ ;  /* 0x0000001b060d7c24 */ /* 0x000fe4000f8e02ff */
[C---:B------:R-:W-:Y:S01]  /*0940*/  IMAD.WIDE.U32 R8, R12.reuse, UR27, R22 ;  /* 0x0000001b0c087c25 */ /* 0x040fe2000f8e0016 */
[----:B------:R-:W-:Y:S02]  /*0950*/  DADD R24, -R4, 1 ;  /* 0x3ff0000004187429 */ /* 0x000fe40000000100 */
[-C--:B------:R-:W-:Y:S01]  /*0960*/  DMUL R10, R16, R4.reuse ;  /* 0x00000004100a7228 */ /* 0x080fe20000000000 */
[----:B------:R-:W-:Y:S01]  /*0970*/  IMAD R26, R12, UR8, R13 ;  /* 0x000000080c1a7c24 */ /* 0x000fe2000f8e020d */
[----:B------:R-:W-:Y:S01]  /*0980*/  IADD3 R13, R7, R21, RZ ;  /* 0x00000015070d7210 */ /* 0x000fe20007ffe0ff */
[C---:B------:R-:W-:Y:S01]  /*0990*/  DMUL R4, R18.reuse, R4 ;  /* 0x0000000412047228 */ /* 0x040fe20000000000 */
[----:B------:R-:W-:Y:S01]  /*09a0*/  LEA R6, P0, R8, UR22, 0x3 ;  /* 0x0000001608067c11 */ /* 0x000fe2000f8018ff */
[----:B------:R-:W-:Y:S01]  /*09b0*/  IMAD.IADD R7, R9, 0x1, R26 ;  /* 0x0000000109077824 */ /* 0x000fe200078e021a */
[-C--:B------:R-:W-:Y:S01]  /*09c0*/  DMUL R18, R18, R24.reuse ;  /* 0x0000001812127228 */ /* 0x080fe20000000000 */
[----:B------:R-:W-:Y:S01]  /*09d0*/  IMAD R13, R13, UR27, RZ ;  /* 0x0000001b0d0d7c24 */ /* 0x000fe2000f8e02ff */
[----:B------:R-:W-:-:S02]  /*09e0*/  DMUL R16, R16, R24 ;  /* 0x0000001810107228 */ /* 0x000fc40000000000 */
[----:B------:R-:W-:Y:S01]  /*09f0*/  LEA.HI.X R7, R8, UR23, R7, 0x3, P0 ;  /* 0x0000001708077c11 */ /* 0x000fe200080f1c07 */
[----:B------:R-:W-:Y:S01]  /*0a00*/  IMAD.WIDE.U32 R8, R20, UR27, R22 ;  /* 0x0000001b14087c25 */ /* 0x000fe2000f8e0016 */
[----:B------:R-:W-:-:S03]  /*0a10*/  ISETP.GE.AND P0, PT, R22, UR6, PT ;  /* 0x0000000616007c0c */ /* 0x000fc6000bf06270 */
[----:B------:R-:W-:Y:S01]  /*0a20*/  IMAD R13, R20, UR8, R13 ;  /* 0x00000008140d7c24 */ /* 0x000fe2000f8e020d */
[----:B------:R-:W-:-:S03]  /*0a30*/  LEA R24, P1, R8, UR22, 0x3 ;  /* 0x0000001608187c11 */ /* 0x000fc6000f8218ff */
[----:B------:R-:W-:-:S05]  /*0a40*/  IMAD.IADD R9, R9, 0x1, R13 ;  /* 0x0000000109097824 */ /* 0x000fca00078e020d */
[----:B------:R-:W-:Y:S02]  /*0a50*/  LEA.HI.X R25, R8, UR23, R9, 0x3, P1 ;  /* 0x0000001708197c11 */ /* 0x000fe400088f1c09 */
[----:B------:R-:W-:Y:S01]  /*0a60*/  IADD3 R8, R22, 0x1, RZ ;  /* 0x0000000116087810 */ /* 0x000fe20007ffe0ff */
[----:B------:R-:W-:-:S05]  /*0a70*/  @P0 IMAD.MOV R8, RZ, RZ, R22 ;  /* 0x000000ffff080224 */ /* 0x000fca00078e0216 */
[----:B------:R-:W-:-:S03]  /*0a80*/  SHF.R.S32.HI R9, RZ, 0x1f, R8 ;  /* 0x0000001fff097819 */ /* 0x000fc60000011408 */
[----:B------:R-:W-:-:S04]  /*0a90*/  IMAD.WIDE.U32 R22, R12, UR27, R8 ;  /* 0x0000001b0c167c25 */ /* 0x000fc8000f8e0008 */
[----:B------:R-:W-:Y:S01]  /*0aa0*/  IMAD.WIDE.U32 R8, R20, UR27, R8 ;  /* 0x0000001b14087c25 */ /* 0x000fe2000f8e0008 */
[----:B------:R-:W-:-:S03]  /*0ab0*/  LEA R20, P0, R22, UR22, 0x3 ;  /* 0x0000001616147c11 */ /* 0x000fc6000f8018ff */
[----:B------:R-:W-:Y:S01]  /*0ac0*/  IMAD.IADD R21, R26, 0x1, R23 ;  /* 0x000000011a157824 */ /* 0x000fe200078e0217 */
[----:B------:R-:W-:-:S04]  /*0ad0*/  IADD3 R13, R13, R9, RZ ;  /* 0x000000090d0d7210 */ /* 0x000fc80007ffe0ff */
[----:B------:R-:W-:Y:S02]  /*0ae0*/  LEA.HI.X R21, R22, UR23, R21, 0x3, P0 ;  /* 0x0000001716157c11 */ /* 0x000fe400080f1c15 */
[----:B------:R-:W-:-:S04]  /*0af0*/  LEA R12, P0, R8, UR22, 0x3 ;  /* 0x00000016080c7c11 */ /* 0x000fc8000f8018ff */
[----:B------:R-:W-:Y:S02]  /*0b00*/  LEA.HI.X R13, R8, UR23, R13, 0x3, P0 ;  /* 0x00000017080d7c11 */ /* 0x000fe400080f1c0d */
[----:B------:R-:W-:-:S05]  /*0b10*/  IADD3 R3, P0, R2, R3, RZ ;  /* 0x0000000302037210 */ /* 0x000fca0007f1e0ff */
[----:B------:R-:W-:Y:S01]  /*0b20*/  IMAD.X R0, RZ, RZ, R0, P0 ;  /* 0x000000ffff007224 */ /* 0x000fe200000e0600 */
[----:B------:R-:W-:-:S04]  /*0b30*/  ISETP.GE.U32.AND P0, PT, R3, UR4, PT ;  /* 0x0000000403007c0c */ /* 0x000fc8000bf06070 */
[----:B------:R-:W-:Y:S01]  /*0b40*/  ISETP.GE.U32.AND.EX P0, PT, R0, UR9, PT, P0 ;  /* 0x0000000900007c0c */ /* 0x000fe2000bf06100 */
[----:B--2---:R-:W-:Y:S02]  /*0b50*/  DMUL R18, R18, R14 ;  /* 0x0000000e12127228 */ /* 0x004fe40000000000 */
[C---:B------:R-:W-:Y:S02]  /*0b60*/  DMUL R4, R14.reuse, R4 ;  /* 0x000000040e047228 */ /* 0x040fe40000000000 */
[C---:B------:R-:W-:Y:S02]  /*0b70*/  DMUL R16, R14.reuse, R16 ;  /* 0x000000100e107228 */ /* 0x040fe40000000000 */
[----:B------:R-:W-:Y:S01]  /*0b80*/  DMUL R10, R14, R10 ;  /* 0x0000000a0e0a7228 */ /* 0x000fe20000000000 */
[----:B------:R0:W-:Y:S04]  /*0b90*/  REDG.E.ADD.F64.RN.STRONG.GPU desc[UR12][R6.64], R18 ;  /* 0x00000012060079a6 */ /* 0x0001e8000c10ff8c */
[----:B------:R0:W-:Y:S04]  /*0ba0*/  REDG.E.ADD.F64.RN.STRONG.GPU desc[UR12][R20.64], R4 ;  /* 0x00000004140079a6 */ /* 0x0001e8000c10ff8c */
[----:B------:R0:W-:Y:S04]  /*0bb0*/  REDG.E.ADD.F64.RN.STRONG.GPU desc[UR12][R24.64], R16 ;  /* 0x00000010180079a6 */ /* 0x0001e8000c10ff8c */
[----:B------:R0:W-:Y:S01]  /*0bc0*/  REDG.E.ADD.F64.RN.STRONG.GPU desc[UR12][R12.64], R10 ;  /* 0x0000000a0c0079a6 */ /* 0x0001e2000c10ff8c */
[----:B------:R-:W-:Y:S05]  /*0bd0*/  @!P0 BRA `(.L_x_1725) ;  /* 0xfffffff400bc8947 */ /* 0x000fea000383ffff */
[----:B------:R-:W-:Y:S05]  /*0be0*/  BSYNC B0 ;  /* 0x0000000000007941 */ /* 0x000fea0003800000 */
.L_x_1718:
[----:B------:R-:W-:Y:S05]  /*0bf0*/  EXIT ;  /* 0x000000000000794d */ /* 0x000fea0003800000 */
.L_x_1717:
[----:B------:R-:W-:Y:S01]  /*0c00*/  BSSY B0, `(.L_x_1726) ;  /* 0x000009c000007945 */ /* 0x000fe20003800000 */
.L_x_1733:
[----:B0-----:R-:W-:Y:S01]  /*0c10*/  LOP3.LUT R4, R0, UR16, RZ, 0xfc, !PT ;  /* 0x0000001000047c12 */ /* 0x001fe2000f8efcff */
[----:B------:R-:W-:Y:S05]  /*0c20*/  YIELD ;  /* 0x0000000000007946 */ /* 0x000fea0003800000 */
[----:B------:R-:W-:Y:S01]  /*0c30*/  ISETP.NE.U32.AND P0, PT, R4, RZ, PT ;  /* 0x000000ff0400720c */ /* 0x000fe20003f05070 */
[----:B------:R-:W-:-:S12]  /*0c40*/  BSSY B1, `(.L_x_1727) ;  /* 0x0000023000017945 */ /* 0x000fd80003800000 */
[----:B------:R-:W-:Y:S05]  /*0c50*/  @!P0 BRA `(.L_x_1728) ;  /* 0x0000000000308947 */ /* 0x000fea0003800000 */
[----:B------:R-:W-:Y:S01]  /*0c60*/  ULDC UR6, c[0x0][0x224] ;  /* 0x0000890000067ab9 */ /* 0x000fe20000000800 */
[----:B------:R-:W-:Y:S01]  /*0c70*/  IMAD.MOV.U32 R14, RZ, RZ, R3 ;  /* 0x000000ffff0e7224 */ /* 0x000fe200078e0003 */
[----:B------:R-:W-:Y:S01]  /*0c80*/  MOV R15, R0 ;  /* 0x00000000000f7202 */ /* 0x000fe20000000f00 */
[----:B------:R-:W-:Y:S01]  /*0c90*/  IMAD.U32 R11, RZ, RZ, UR16 ;  /* 0x00000010ff0b7e24 */ /* 0x000fe2000f8e00ff */
[----:B------:R-:W-:Y:S01]  /*0ca0*/  MOV R12, 0xcd0 ;  /* 0x00000cd0000c7802 */ /* 0x000fe20000000f00 */
[----:B------:R-:W-:-:S07]  /*0cb0*/  IMAD.U32 R13, RZ, RZ, UR6 ;  /* 0x00000006ff0d7e24 */ /* 0x000fce000f8e00ff */
[----:B------:R-:W-:Y:S05]  /*0cc0*/  CALL.REL.NOINC `($__internal_23_$__cuda_sm20_div_u64) ;  /* 0x0000000800447944 */ /* 0x000fea0003c00000 */
[----:B------:R-:W-:Y:S01]  /*0cd0*/  IADD3 R10, -R20, RZ, RZ ;  /* 0x000000ff140a7210 */ /* 0x000fe20007ffe1ff */
[----:B------:R-:W-:Y:S02]  /*0ce0*/  IMAD.MOV.U32 R6, RZ, RZ, R20 ;  /* 0x000000ffff067224 */ /* 0x000fe400078e0014 */
[----:B------:R-:W-:Y:S02]  /*0cf0*/  IMAD.MOV.U32 R7, RZ, RZ, R21 ;  /* 0x000000ffff077224 */ /* 0x000fe400078e0015 */
[----:B------:R-:W-:Y:S01]  /*0d00*/  IMAD R10, R10, UR25, R3 ;  /* 0x000000190a0a7c24 */ /* 0x000fe2000f8e0203 */
[----:B------:R-:W-:Y:S06]  /*0d10*/  BRA `(.L_x_1729) ;  /* 0x0000000000547947 */ /* 0x000fec0003800000 */
.L_x_1728:
[----:B------:R-:W0:Y:S01]  /*0d20*/  I2F.U32.RP R7, UR25 ;  /* 0x0000001900077d06 */ /* 0x000e220008209000 */
[----:B------:R-:W-:Y:S01]  /*0d30*/  IMAD.MOV.U32 R4, RZ, RZ, RZ ;  /* 0x000000ffff047224 */ /* 0x000fe200078e00ff */
[----:B------:R-:W-:-:S06]  /*0d40*/  ISETP.NE.U32.AND P2, PT, RZ, UR25, PT ;  /* 0x00000019ff007c0c */ /* 0x000fcc000bf45070 */
[----:B0-----:R-:W0:Y:S02]  /*0d50*/  MUFU.RCP R7, R7 ;  /* 0x0000000700077308 */ /* 0x001e240000001000 */
[----:B0-----:R-:W-:Y:S01]  /*0d60*/  IADD3 R5, R7, 0xffffffe, RZ ;  /* 0x0ffffffe07057810 */ /* 0x001fe20007ffe0ff */
[----:B------:R-:W-:-:S05]  /*0d70*/  IMAD.MOV.U32 R7, RZ, RZ, RZ ;  /* 0x000000ffff077224 */ /* 0x000fca00078e00ff */
[----:B------:R-:W0:Y:S02]  /*0d80*/  F2I.FTZ.U32.TRUNC.NTZ R5, R5 ;  /* 0x0000000500057305 */ /* 0x000e24000021f000 */
[----:B0-----:R-:W-:-:S04]  /*0d90*/  IMAD.MOV R9, RZ, RZ, -R5 ;  /* 0x000000ffff097224 */ /* 0x001fc800078e0a05 */
        /* <DEDUP_REMOVED lines=13> */
.L_x_1729:
[----:B------:R-:W-:Y:S05]  /*0e70*/  BSYNC B1 ;  /* 0x0000000000017941 */ /* 0x000fea0003800000 */
.L_x_1727:
        /* <DEDUP_REMOVED lines=11> */
[----:B------:R-:W-:-:S04]  /*0f30*/  IMAD.MOV R5, RZ, RZ, -R20 ;  /* 0x000000ffff057224 */ /* 0x000fc800078e0a14 */
[----:B------:R-:W-:Y:S01]  /*0f40*/  IMAD R16, R5, UR28, R6 ;  /* 0x0000001c05107c24 */ /* 0x000fe2000f8e0206 */
[----:B------:R-:W-:Y:S06]  /*0f50*/  BRA `(.L_x_1732) ;  /* 0x0000000000547947 */ /* 0x000fec0003800000 */
.L_x_1731:
[----:B------:R-:W0:Y:S01]  /*0f60*/  I2F.U32.RP R7, UR28 ;  /* 0x0000001c00077d06 */ /* 0x000e220008209000 */
[----:B------:R-:W-:Y:S01]  /*0f70*/  IMAD.MOV.U32 R4, RZ, RZ, RZ ;  /* 0x000000ffff047224 */ /* 0x000fe200078e00ff */
[----:B------:R-:W-:Y:S01]  /*0f80*/  ISETP.NE.U32.AND P2, PT, RZ, UR28, PT ;  /* 0x0000001cff007c0c */ /* 0x000fe2000bf45070 */
[----:B------:R-:W-:-:S05]  /*0f90*/  IMAD.MOV.U32 R21, RZ, RZ, RZ ;  /* 0x000000ffff157224 */ /* 0x000fca00078e00ff */
[----:B0-----:R-:W0:Y:S02]  /*0fa0*/  MUFU.RCP R7, R7 ;  /* 0x0000000700077308 */ /* 0x001e240000001000 */
[----:B0-----:R-:W-:-:S06]  /*0fb0*/  VIADD R8, R7, 0xffffffe ;  /* 0x0ffffffe07087836 */ /* 0x001fcc0000000000 */
[----:B------:R-:W0:Y:S02]  /*0fc0*/  F2I.FTZ.U32.TRUNC.NTZ R5, R8 ;  /* 0x0000000800057305 */ /* 0x000e24000021f000 */
[----:B0-----:R-:W-:-:S05]  /*0fd0*/  IADD3 R9, RZ, -R5, RZ ;  /* 0x80000005ff097210 */ /* 0x001fca0007ffe0ff */
        /* <DEDUP_REMOVED lines=13> */
.L_x_1732:
[----:B------:R-:W-:Y:S05]  /*10b0*/  BSYNC B1 ;  /* 0x0000000000017941 */ /* 0x000fea0003800000 */
.L_x_1730:
[C---:B------:R-:W-:Y:S01]  /*10c0*/  LEA R14, P0, R3.reuse, UR32, 0x3 ;  /* 0x00000020030e7c11 */ /* 0x040fe2000f8018ff */
[----:B------:R-:W0:Y:S03]  /*10d0*/  LDC.64 R8, c[0x0][0x228] ;  /* 0x00008a00ff087b82 */ /* 0x000e260000000a00 */
[----:B------:R-:W-:Y:S01]  /*10e0*/  LEA.HI.X R15, R3, UR33, R0, 0x3, P0 ;  /* 0x00000021030f7c11 */ /* 0x000fe200080f1c00 */
[----:B------:R-:W1:Y:S04]  /*10f0*/  I2F.F64 R4, R16 ;  /* 0x0000001000047312 */ /* 0x000e680000201c00 */
[----:B------:R-:W2:Y:S01]  /*1100*/  LDC.64 R12, c[0x0][0x230] ;  /* 0x00008c00ff0c7b82 */ /* 0x000ea20000000a00 */
[----:B------:R-:W3:Y:S01]  /*1110*/  LDG.E.64.CONSTANT R14, desc[UR12][R14.64] ;  /* 0x0000000c0e0e7981 */ /* 0x000ee2000c1e9b00 */
[----:B------:R-:W-:-:S02]  /*1120*/  UIADD3 UR6, UR30, -0x1, URZ ;  /* 0xffffffff1e067890 */ /* 0x000fc4000fffe03f */
[----:B------:R-:W4:Y:S01]  /*1130*/  I2F.F64 R10, R10 ;  /* 0x0000000a000a7312 */ /* 0x000f220000201c00 */
[----:B-1----:R-:W-:Y:S02]  /*1140*/  DADD R4, R4, 0.5 ;  /* 0x3fe0000004047429 */ /* 0x002fe40000000000 */
[----:B----4-:R-:W-:-:S06]  /*1150*/  DADD R6, R10, 0.5 ;  /* 0x3fe000000a067429 */ /* 0x010fcc0000000000 */
[----:B0-----:R-:W-:Y:S01]  /*1160*/  DFMA R4, R4, R8, -0.5 ;  /* 0xbfe000000404742b */ /* 0x001fe20000000008 */
[----:B------:R-:W-:Y:S01]  /*1170*/  IMAD R11, R21, UR30, RZ ;  /* 0x0000001e150b7c24 */ /* 0x000fe2000f8e02ff */
[----:B--2---:R-:W-:-:S06]  /*1180*/  DFMA R6, R6, R12, -0.5 ;  /* 0xbfe000000606742b */ /* 0x004fcc000000000c */
[----:B------:R-:W-:-:S06]  /*1190*/  DSETP.GEU.AND P0, PT, R4, RZ, PT ;  /* 0x000000ff0400722a */ /* 0x000fcc0003f0e000 */
[----:B------:R-:W-:Y:S02]  /*11a0*/  FSEL R4, R4, RZ, P0 ;  /* 0x000000ff04047208 */ /* 0x000fe40000000000 */
[----:B------:R-:W-:Y:S01]  /*11b0*/  FSEL R5, R5, RZ, P0 ;  /* 0x000000ff05057208 */ /* 0x000fe20000000000 */
[----:B------:R-:W-:-:S03]  /*11c0*/  DSETP.GEU.AND P0, PT, R6, RZ, PT ;  /* 0x000000ff0600722a */ /* 0x000fc60003f0e000 */
[----:B------:R-:W0:Y:S03]  /*11d0*/  F2I.F64.TRUNC R12, R4 ;  /* 0x00000004000c7311 */ /* 0x000e26000030d100 */
[----:B------:R-:W-:Y:S02]  /*11e0*/  FSEL R6, R6, RZ, P0 ;  /* 0x000000ff06067208 */ /* 0x000fe40000000000 */
[----:B------:R-:W-:-:S04]  /*11f0*/  FSEL R7, R7, RZ, P0 ;  /* 0x000000ff07077208 */ /* 0x000fc80000000000 */
[----:B------:R-:W1:Y:S01]  /*1200*/  F2I.F64.TRUNC R22, R6 ;  /* 0x0000000600167311 */ /* 0x000e62000030d100 */
[----:B0-----:R-:W-:Y:S01]  /*1210*/  ISETP.GE.AND P0, PT, R12, UR6, PT ;  /* 0x000000060c007c0c */ /* 0x001fe2000bf06270 */
[----:B------:R-:W-:-:S06]  /*1220*/  UIADD3 UR6, UR31, -0x1, URZ ;  /* 0xffffffff1f067890 */ /* 0x000fcc000fffe03f */
[----:B------:R0:W2:Y:S01]  /*1230*/  I2F.F64 R16, R12 ;  /* 0x0000000c00107312 */ /* 0x0000a20000201c00 */
[----:B------:R-:W-:Y:S02]  /*1240*/  SHF.R.S32.HI R13, RZ, 0x1f, R12 ;  /* 0x0000001fff0d7819 */ /* 0x000fe4000001140c */
[----:B------:R-:W-:Y:S02]  /*1250*/  IADD3 R10, R12, 0x1, RZ ;  /* 0x000000010c0a7810 */ /* 0x000fe40007ffe0ff */
[----:B-1----:R-:W-:-:S03]  /*1260*/  SHF.R.S32.HI R23, RZ, 0x1f, R22 ;  /* 0x0000001fff177819 */ /* 0x002fc60000011416 */
[----:B------:R-:W1:Y:S01]  /*1270*/  I2F.F64 R8, R22 ;  /* 0x0000001600087312 */ /* 0x000e620000201c00 */
[--C-:B------:R-:W-:Y:S02]  /*1280*/  @P0 IMAD.MOV R10, RZ, RZ, R12.reuse ;  /* 0x000000ffff0a0224 */ /* 0x100fe400078e020c */
[C---:B0-----:R-:W-:Y:S01]  /*1290*/  IMAD.WIDE.U32 R12, R20.reuse, UR30, R12 ;  /* 0x0000001e140c7c25 */ /* 0x041fe2000f8e000c */
[----:B--2---:R-:W-:Y:S02]  /*12a0*/  DADD R16, R4, -R16 ;  /* 0x0000000004107229 */ /* 0x004fe40000000810 */
[----:B-1----:R-:W-:Y:S01]  /*12b0*/  DADD R4, R6, -R8 ;  /* 0x0000000006047229 */ /* 0x002fe20000000808 */
[----:B------:R-:W-:-:S05]  /*12c0*/  IMAD R7, R20, UR7, R11 ;  /* 0x0000000714077c24 */ /* 0x000fca000f8e020b */
[----:B------:R-:W-:Y:S01]  /*12d0*/  DADD R18, -R16, 1 ;  /* 0x3ff0000010127429 */ /* 0x000fe20000000100 */
[--C-:B------:R-:W-:Y:S02]  /*12e0*/  SHF.R.S32.HI R11, RZ, 0x1f, R10.reuse ;  /* 0x0000001fff0b7819 */ /* 0x100fe4000001140a */
[----:B------:R-:W-:Y:S01]  /*12f0*/  IADD3 R6, R13, R7, RZ ;  /* 0x000000070d067210 */ /* 0x000fe20007ffe0ff */
[----:B------:R-:W-:Y:S01]  /*1300*/  DADD R8, -R4, 1 ;  /* 0x3ff0000004087429 */ /* 0x000fe20000000100 */
[----:B------:R-:W-:Y:S01]  /*1310*/  IMAD.WIDE.U32 R20, R20, UR30, R10 ;  /* 0x0000001e14147c25 */ /* 0x000fe2000f8e000a */
[-C--:B------:R-:W-:Y:S02]  /*1320*/  DMUL R10, R16, R4.reuse ;  /* 0x00000004100a7228 */ /* 0x080fe40000000000 */
[----:B------:R-:W-:Y:S01]  /*1330*/  DMUL R4, R18, R4 ;  /* 0x0000000412047228 */ /* 0x000fe20000000000 */
[----:B------:R-:W-:-:S03]  /*1340*/  IMAD R13, R6, UR31, RZ ;  /* 0x0000001f060d7c24 */ /* 0x000fc6000f8e02ff */
[-C--:B------:R-:W-:Y:S01]  /*1350*/  DMUL R18, R18, R8.reuse ;  /* 0x0000000812127228 */ /* 0x080fe20000000000 */
[C---:B------:R-:W-:Y:S01]  /*1360*/  IMAD R26, R12.reuse, UR8, R13 ;  /* 0x000000080c1a7c24 */ /* 0x040fe2000f8e020d */
[----:B------:R-:W-:Y:S01]  /*1370*/  DMUL R16, R16, R8 ;  /* 0x0000000810107228 */ /* 0x000fe20000000000 */
[----:B------:R-:W-:Y:S02]  /*1380*/  IMAD.IADD R13, R7, 0x1, R21 ;  /* 0x00000001070d7824 */ /* 0x000fe400078e0215 */
[----:B------:R-:W-:-:S04]  /*1390*/  IMAD.WIDE.U32 R8, R12, UR31, R22 ;  /* 0x0000001f0c087c25 */ /* 0x000fc8000f8e0016 */
[----:B------:R-:W-:Y:S01]  /*13a0*/  IMAD R13, R13, UR31, RZ ;  /* 0x0000001f0d0d7c24 */ /* 0x000fe2000f8e02ff */
[----:B------:R-:W-:Y:S02]  /*13b0*/  LEA R6, P0, R8, UR34, 0x3 ;  /* 0x0000002208067c11 */ /* 0x000fe4000f8018ff */
[----:B------:R-:W-:Y:S01]  /*13c0*/  IADD3 R7, R9, R26, RZ ;  /* 0x0000001a09077210 */ /* 0x000fe20007ffe0ff */
[----:B------:R-:W-:-:S03]  /*13d0*/  IMAD R13, R20, UR8, R13 ;  /* 0x00000008140d7c24 */ /* 0x000fc6000f8e020d */
[----:B------:R-:W-:Y:S01]  /*13e0*/  LEA.HI.X R7, R8, UR35, R7, 0x3, P0 ;  /* 0x0000002308077c11 */ /* 0x000fe200080f1c07 */
[----:B------:R-:W-:Y:S01]  /*13f0*/  IMAD.WIDE.U32 R8, R20, UR31, R22 ;  /* 0x0000001f14087c25 */ /* 0x000fe2000f8e0016 */
[----:B------:R-:W-:-:S03]  /*1400*/  ISETP.GE.AND P0, PT, R22, UR6, PT ;  /* 0x0000000616007c0c */ /* 0x000fc6000bf06270 */
[----:B------:R-:W-:Y:S01]  /*1410*/  IMAD.IADD R9, R9, 0x1, R13 ;  /* 0x0000000109097824 */ /* 0x000fe200078e020d */
[----:B------:R-:W-:-:S04]  /*1420*/  LEA R24, P1, R8, UR34, 0x3 ;  /* 0x0000002208187c11 */ /* 0x000fc8000f8218ff */
[----:B------:R-:W-:Y:S02]  /*1430*/  LEA.HI.X R25, R8, UR35, R9, 0x3, P1 ;  /* 0x0000002308197c11 */ /* 0x000fe400088f1c09 */
[----:B------:R-:W-:-:S03]  /*1440*/  IADD3 R8, R22, 0x1, RZ ;  /* 0x0000000116087810 */ /* 0x000fc60007ffe0ff */
[----:B------:R-:W-:-:S05]  /*1450*/  @P0 IMAD.MOV R8, RZ, RZ, R22 ;  /* 0x000000ffff080224 */ /* 0x000fca00078e0216 */
[----:B------:R-:W-:-:S03]  /*1460*/  SHF.R.S32.HI R9, RZ, 0x1f, R8 ;  /* 0x0000001fff097819 */ /* 0x000fc60000011408 */
[----:B------:R-:W-:-:S04]  /*1470*/  IMAD.WIDE.U32 R22, R12, UR31, R8 ;  /* 0x0000001f0c167c25 */ /* 0x000fc8000f8e0008 */
[----:B------:R-:W-:Y:S01]  /*1480*/  IMAD.WIDE.U32 R8, R20, UR31, R8 ;  /* 0x0000001f14087c25 */ /* 0x000fe2000f8e0008 */
[----:B------:R-:W-:Y:S02]  /*1490*/  LEA R20, P0, R22, UR34, 0x3 ;  /* 0x0000002216147c11 */ /* 0x000fe4000f8018ff */
[----:B------:R-:W-:Y:S01]  /*14a0*/  IADD3 R21, R26, R23, RZ ;  /* 0x000000171a157210 */ /* 0x000fe20007ffe0ff */
[----:B------:R-:W-:-:S03]  /*14b0*/  IMAD.IADD R13, R13, 0x1, R9 ;  /* 0x000000010d0d7824 */ /* 0x000fc600078e0209 */
[----:B------:R-:W-:Y:S02]  /*14c0*/  LEA.HI.X R21, R22, UR35, R21, 0x3, P0 ;  /* 0x0000002316157c11 */ /* 0x000fe400080f1c15 */
[----:B------:R-:W-:-:S04]  /*14d0*/  LEA R12, P0, R8, UR34, 0x3 ;  /* 0x00000022080c7c11 */ /* 0x000fc8000f8018ff */
[----:B------:R-:W-:Y:S02]  /*14e0*/  LEA.HI.X R13, R8, UR35, R13, 0x3, P0 ;  /* 0x00000023080d7c11 */ /* 0x000fe400080f1c0d */
[----:B------:R-:W-:-:S04]  /*14f0*/  IADD3 R3, P0, R2, R3, RZ ;  /* 0x0000000302037210 */ /* 0x000fc80007f1e0ff */
[----:B------:R-:W-:Y:S02]  /*1500*/  IADD3.X R0, RZ, R0, RZ, P0, !PT ;  /* 0x00000000ff007210 */ /* 0x000fe400007fe4ff */
[----:B------:R-:W-:-:S04]  /*1510*/  ISETP.GE.U32.AND P0, PT, R3, UR4, PT ;  /* 0x0000000403007c0c */ /* 0x000fc8000bf06070 */
[----:B------:R-:W-:Y:S01]  /*1520*/  ISETP.GE.U32.AND.EX P0, PT, R0, UR9, PT, P0 ;  /* 0x0000000900007c0c */ /* 0x000fe2000bf06100 */
[----:B---3--:R-:W-:Y:S02]  /*1530*/  DMUL R18, R18, R14 ;  /* 0x0000000e12127228 */ /* 0x008fe40000000000 */
        /* <DEDUP_REMOVED lines=9> */
.L_x_1726:
[----:B------:R-:W-:Y:S05]  /*15d0*/  EXIT ;  /* 0x000000000000794d */ /* 0x000fea0003800000 */
        .weak           $__internal_23_$__cuda_sm20_div_u64
        .type           $__internal_23_$__cuda_sm20_div_u64,@function
        .size           $__internal_23_$__cuda_sm20_div_u64,(.L_x_1811 - $__internal_23_$__cuda_sm20_div_u64)
$__internal_23_$__cuda_sm20_div_u64:
[----:B------:R-:W-:Y:S01]  /*15e0*/  IMAD.MOV.U32 R16, RZ, RZ, R13 ;  /* 0x000000ffff107224 */ /* 0x000fe200078e000d */
[----:B------:R-:W-:-:S05]  /*15f0*/  MOV R17, R11 ;  /* 0x0000000b00117202 */ /* 0x000fca0000000f00 */
        /* <DEDUP_REMOVED lines=8> */
[----:B------:R-:W-:-:S03]  /*1680*/  IMAD.HI.U32 R8, R4, R19, RZ ;  /* 0x0000001304087227 */ /* 0x000fc600078e00ff */
[----:B------:R-:W-:Y:S01]  /*1690*/  IADD3.X R21, RZ, ~R9, RZ, P0, !PT ;  /* 0x80000009ff157210 */ /* 0x000fe200007fe4ff */
[----:B------:R-:W-:-:S04]  /*16a0*/  IMAD.MOV.U32 R9, RZ, RZ, R4 ;  /* 0x000000ffff097224 */ /* 0x000fc800078e0004 */
[----:B------:R-:W-:-:S04]  /*16b0*/  IMAD.WIDE.U32 R8, P0, R4, R21, R8 ;  /* 0x0000001504087225 */ /* 0x000fc80007800008 */
[C---:B------:R-:W-:Y:S02]  /*16c0*/  IMAD R17, R5.reuse, R21, RZ ;  /* 0x0000001505117224 */ /* 0x040fe400078e02ff */
[----:B------:R-:W-:-:S04]  /*16d0*/  IMAD.HI.U32 R8, P1, R5, R19, R8 ;  /* 0x0000001305087227 */ /* 0x000fc80007820008 */
[----:B------:R-:W-:Y:S01]  /*16e0*/  IMAD.HI.U32 R21, R5, R21, RZ ;  /* 0x0000001505157227 */ /* 0x000fe200078e00ff */
[----:B------:R-:W-:-:S04]  /*16f0*/  IADD3 R9, P2, R17, R8, RZ ;  /* 0x0000000811097210 */ /* 0x000fc80007f5e0ff */
[----:B------:R-:W-:Y:S01]  /*1700*/  IADD3.X R8, R21, R5, RZ, P0, !PT ;  /* 0x0000000515087210 */ /* 0x000fe200007fe4ff */
[----:B------:R-:W-:-:S03]  /*1710*/  IMAD.WIDE.U32 R4, R9, R13, RZ ;  /* 0x0000000d09047225 */ /* 0x000fc600078e00ff */
[----:B------:R-:W-:Y:S01]  /*1720*/  IADD3.X R16, RZ, RZ, R8, P2, P1 ;  /* 0x000000ffff107210 */ /* 0x000fe200017e2408 */
        /* <DEDUP_REMOVED lines=9> */
[----:B------:R-:W-:-:S04]  /*17c0*/  IADD3 R9, P2, R4, R9, RZ ;  /* 0x0000000904097210 */ /* 0x000fc80007f5e0ff */
[----:B------:R-:W-:Y:S01]  /*17d0*/  IADD3.X R16, R5, R16, RZ, P0, !PT ;  /* 0x0000001005107210 */ /* 0x000fe200007fe4ff */
[----:B------:R-:W-:-:S03]  /*17e0*/  IMAD.HI.U32 R4, R9, R14, RZ ;  /* 0x0000000e09047227 */ /* 0x000fc600078e00ff */
[----:B------:R-:W-:Y:S01]  /*17f0*/  IADD3.X R16, RZ, RZ, R16, P2, P1 ;  /* 0x000000ffff107210 */ /* 0x000fe200017e2410 */
[----:B------:R-:W-:Y:S02]  /*1800*/  IMAD.MOV.U32 R5, RZ, RZ, RZ ;  /* 0x000000ffff057224 */ /* 0x000fe400078e00ff */
[----:B------:R-:W-:-:S04]  /*1810*/  IMAD.WIDE.U32 R4, R9, R15, R4 ;  /* 0x0000000f09047225 */ /* 0x000fc800078e0004 */
[C---:B------:R-:W-:Y:S02]  /*1820*/  IMAD R9, R16.reuse, R15, RZ ;  /* 0x0000000f10097224 */ /* 0x040fe400078e02ff */
[----:B------:R-:W-:-:S04]  /*1830*/  IMAD.HI.U32 R4, P0, R16, R14, R4 ;  /* 0x0000000e10047227 */ /* 0x000fc80007800004 */
[----:B------:R-:W-:Y:S01]  /*1840*/  IMAD.HI.U32 R8, R16, R15, RZ ;  /* 0x0000000f10087227 */ /* 0x000fe200078e00ff */
[----:B------:R-:W-:-:S04]  /*1850*/  IADD3 R16, P1, R9, R4, RZ ;  /* 0x0000000409107210 */ /* 0x000fc80007f3e0ff */
[----:B------:R-:W-:Y:S01]  /*1860*/  IADD3.X R8, R8, RZ, RZ, P0, !PT ;  /* 0x000000ff08087210 */ /* 0x000fe200007fe4ff */
[----:B------:R-:W-:-:S04]  /*1870*/  IMAD.WIDE.U32 R4, R16, R13, RZ ;  /* 0x0000000d10047225 */ /* 0x000fc800078e00ff */
[----:B------:R-:W-:Y:S01]  /*1880*/  IMAD.X R8, RZ, RZ, R8, P1 ;  /* 0x000000ffff087224 */ /* 0x000fe200008e0608 */
[----:B------:R-:W-:Y:S01]  /*1890*/  IADD3 R18, P1, -R4, R14, RZ ;  /* 0x0000000e04127210 */ /* 0x000fe20007f3e1ff */
[----:B------:R-:W-:-:S03]  /*18a0*/  IMAD R5, R16, R11, R5 ;  /* 0x0000000b10057224 */ /* 0x000fc600078e0205 */
[-C--:B------:R-:W-:Y:S01]  /*18b0*/  ISETP.GE.U32.AND P0, PT, R18, R13.reuse, PT ;  /* 0x0000000d1200720c */ /* 0x080fe20003f06070 */
[----:B------:R-:W-:-:S05]  /*18c0*/  IMAD R4, R8, R13, R5 ;  /* 0x0000000d08047224 */ /* 0x000fca00078e0205 */
[----:B------:R-:W-:Y:S02]  /*18d0*/  IADD3.X R20, ~R4, R15, RZ, P1, !PT ;  /* 0x0000000f04147210 */ /* 0x000fe40000ffe5ff */
[----:B------:R-:W-:Y:S02]  /*18e0*/  IADD3 R4, P2, -R13, R18, RZ ;  /* 0x000000120d047210 */ /* 0x000fe40007f5e1ff */
[----:B------:R-:W-:Y:S02]  /*18f0*/  IADD3 R5, P1, R16, 0x1, RZ ;  /* 0x0000000110057810 */ /* 0x000fe40007f3e0ff */
[C---:B------:R-:W-:Y:S01]  /*1900*/  ISETP.GE.U32.AND.EX P0, PT, R20.reuse, R11, PT, P0 ;  /* 0x0000000b1400720c */ /* 0x040fe20003f06100 */
[----:B------:R-:W-:Y:S01]  /*1910*/  IMAD.X R14, R20, 0x1, ~R11, P2 ;  /* 0x00000001140e7824 */ /* 0x000fe200010e0e0b */
[----:B------:R-:W-:Y:S02]  /*1920*/  IADD3.X R9, RZ, R8, RZ, P1, !PT ;  /* 0x00000008ff097210 */ /* 0x000fe40000ffe4ff */
[----:B------:R-:W-:-:S02]  /*1930*/  SEL R5, R5, R16, P0 ;  /* 0x0000001005057207 */ /* 0x000fc40000000000 */
[----:B------:R-:W-:Y:S02]  /*1940*/  SEL R4, R4, R18, P0 ;  /* 0x0000001204047207 */ /* 0x000fe40000000000 */
[----:B------:R-:W-:Y:S02]  /*1950*/  SEL R14, R14, R20, P0 ;  /* 0x000000140e0e7207 */ /* 0x000fe40000000000 */
[----:B------:R-:W-:Y:S02]  /*1960*/  SEL R8, R9, R8, P0 ;  /* 0x0000000809087207 */ /* 0x000fe40000000000 */
[----:B------:R-:W-:Y:S02]  /*1970*/  IADD3 R20, P2, R5, 0x1, RZ ;  /* 0x0000000105147810 */ /* 0x000fe40007f5e0ff */
[----:B------:R-:W-:Y:S02]  /*1980*/  ISETP.GE.U32.AND P0, PT, R4, R13, PT ;  /* 0x0000000d0400720c */ /* 0x000fe40003f06070 */
[----:B------:R-:W-:Y:S01]  /*1990*/  ISETP.NE.U32.AND P1, PT, R13, RZ, PT ;  /* 0x000000ff0d00720c */ /* 0x000fe20003f25070 */
[----:B------:R-:W-:Y:S01]  /*19a0*/  IMAD.X R21, RZ, RZ, R8, P2 ;  /* 0x000000ffff157224 */ /* 0x000fe200010e0608 */
[----:B------:R-:W-:Y:S01]  /*19b0*/  ISETP.GE.U32.AND.EX P0, PT, R14, R11, PT, P0 ;  /* 0x0000000b0e00720c */ /* 0x000fe20003f06100 */
[----:B------:R-:W-:Y:S01]  /*19c0*/  HFMA2.MMA R13, -RZ, RZ, 0, 0 ;  /* 0x00000000ff0d7435 */ /* 0x000fe200000001ff */
[----:B------:R-:W-:-:S02]  /*19d0*/  ISETP.NE.AND.EX P1, PT, R11, RZ, PT, P1 ;  /* 0x000000ff0b00720c */ /* 0x000fc40003f25310 */
[----:B------:R-:W-:Y:S02]  /*19e0*/  SEL R20, R20, R5, P0 ;  /* 0x0000000514147207 */ /* 0x000fe40000000000 */
[----:B------:R-:W-:Y:S02]  /*19f0*/  SEL R21, R21, R8, P0 ;  /* 0x0000000815157207 */ /* 0x000fe40000000000 */
[----:B------:R-:W-:Y:S02]  /*1a00*/  SEL R20, R20, 0xffffffff, P1 ;  /* 0xffffffff14147807 */ /* 0x000fe40000800000 */
[----:B------:R-:W-:Y:S01]  /*1a10*/  SEL R21, R21, 0xffffffff, P1 ;  /* 0xffffffff15157807 */ /* 0x000fe20000800000 */
[----:B------:R-:W-:Y:S06]  /*1a20*/  RET.REL.NODEC R12 `(_ZN2at6native54_GLOBAL__N__aa9a477a_21_UpSampleBilinear2d_cu_607db5e338upsample_bilinear2d_backward_out_frameIddEEvmiiiiT0_S3_bPT_PKS4_) ;  /* 0xffffffe40c747950 */ /* 0x000fec0003c3ffff */
.L_x_1734:
        /* <DEDUP_REMOVED lines=13> */
.L_x_1811:


//--------------------- .text._ZN2at6native54_GLOBAL__N__aa9a477a_21_UpSampleBilinear2d_cu_607db5e343upsample_bilinear2d_backward_nhwc_out_frameIddEEviiiiT0_S3_bPT_PKS4_imm --------------------------
	.section	.text._ZN2at6native54_GLOBAL__N__aa9a477a_21_UpSampleBilinear2d_cu_607db5e343upsample_bilinear2d_backward_nhwc_out_frameIddEEviiiiT0_S3_bPT_PKS4_imm,"ax",@progbits
	.align	128
.text._ZN2at6native54_GLOBAL__N__aa9a477a_21_UpSampleBilinear2d_cu_607db5e343upsample_bilinear2d_backward_nhwc_out_frameIddEEviiiiT0_S3_bPT_PKS4_imm:
        .type           _ZN2at6native54_GLOBAL__N__aa9a477a_21_UpSampleBilinear2d_cu_607db5e343upsample_bilinear2d_backward_nhwc_out_frameIddEEviiiiT0_S3_bPT_PKS4_imm,@function
        .size           _ZN2at6native54_GLOBAL__N__aa9a477a_21_UpSampleBilinear2d_cu_607db5e343upsample_bilinear2d_backward_nhwc_out_frameIddEEviiiiT0_S3_bPT_PKS4_imm,(.L_x_1813 - _ZN2at6native54_GLOBAL__N__aa9a477a_21_UpSampleBilinear2d_cu_607db5e343upsample_bilinear2d_backward_nhwc_out_frameIddEEviiiiT0_S3_bPT_PKS4_imm)
        .other          _ZN2at6native54_GLOBAL__N__aa9a477a_21_UpSampleBilinear2d_cu_607db5e343upsample_bilinear2d_backward_nhwc_out_frameIddEEviiiiT0_S3_bPT_PKS4_imm,@"STO_CUDA_ENTRY STV_DEFAULT"
_ZN2at6native54_GLOBAL__N__aa9a477a_21_UpSampleBilinear2d_cu_607db5e343upsample_bilinear2d_backward_nhwc_out_frameIddEEviiiiT0_S3_bPT_PKS4_imm:
        /* <DEDUP_REMOVED lines=11> */
[----:B------:R-:W-:Y:S01]  /*00b0*/  IABS R8, R0 ;  /* 0x0000000000087213 */ /* 0x000fe20000000000 */
[----:B------:R-:W-:Y:S02]  /*00c0*/  ULDC.U8 UR4, c[0x0][0x230] ;  /* 0x00008c0000047ab9 */ /* 0x000fe40000000000 */
[----:B------:R-:W-:-:S04]  /*00d0*/  UPRMT UR4, UR4, 0x8880, URZ ;  /* 0x0000888004047896 */ /* 0x000fc8000800003f */
[----:B------:R-:W1:Y:S01]  /*00e0*/  LDC R9, c[0x0][0x21c] ;  /* 0x00008700ff097b82 */ /* 0x000e620000000800 */
[----:B0-----:R-:W-:Y:S02]  /*00f0*/  IABS R2, R5 ;  /* 0x0000000500027213 */ /* 0x001fe40000000000 */
[----:B------:R-:W-:Y:S02]  /*0100*/  ISETP.NE.AND P2, PT, R5, RZ, PT ;  /* 0x000000ff0500720c */ /* 0x000fe40003f45270 */
[----:B------:R-:W0:Y:S01]  /*0110*/  I2F.RP R4, R2 ;  /* 0x0000000200047306 */ /* 0x000e220000209400 */
[----:B-1----:R-:W-:Y:S02]  /*0120*/  IABS R12, R9 ;  /* 0x00000009000c7213 */ /* 0x002fe40000000000 */
[----:B------:R-:W-:-:S05]  /*0130*/  ISETP.NE.AND P5, PT, R9, RZ, PT ;  /* 0x000000ff0900720c */ /* 0x000fca0003fa5270 */
[----:B------:R-:W1:Y:S08]  /*0140*/  I2F.RP R13, R12 ;  /* 0x0000000c000d7306 */ /* 0x000e700000209400 */
[----:B0-----:R-:W0:Y:S08]  /*0150*/  MUFU.RCP R4, R4 ;  /* 0x0000000400047308 */ /* 0x001e300000001000 */
[----:B-1----:R-:W1:Y:S01]  /*0160*/  MUFU.RCP R13, R13 ;  /* 0x0000000d000d7308 */ /* 0x002e620000001000 */
[----:B0-----:R-:W-:-:S02]  /*0170*/  VIADD R6, R4, 0xffffffe ;  /* 0x0ffffffe04067836 */ /* 0x001fc40000000000 */
[----:B------:R-:W0:Y:S05]  /*0180*/  LDC R4, c[0x0][0x218] ;  /* 0x00008600ff047b82 */ /* 0x000e2a0000000800 */
[----:B------:R2:W3:Y:S01]  /*0190*/  F2I.FTZ.U32.TRUNC.NTZ R7, R6 ;  /* 0x0000000600077305 */ /* 0x0004e2000021f000 */
[----:B-1----:R-:W-:Y:S01]  /*01a0*/  IADD3 R10, R13, 0xffffffe, RZ ;  /* 0x0ffffffe0d0a7810 */ /* 0x002fe20007ffe0ff */
[----:B--2---:R-:W-:Y:S02]  /*01b0*/  IMAD.MOV.U32 R6, RZ, RZ, RZ ;  /* 0x000000ffff067224 */ /* 0x004fe400078e00ff */
[----:B---3--:R-:W-:-:S04]  /*01c0*/  IMAD.MOV R11, RZ, RZ, -R7 ;  /* 0x000000ffff0b7224 */ /* 0x008fc800078e0a07 */
[----:B------:R-:W-:Y:S01]  /*01d0*/  IMAD R11, R11, R2, RZ ;  /* 0x000000020b0b7224 */ /* 0x000fe200078e02ff */
[----:B0-----:R-:W-:-:S03]  /*01e0*/  LOP3.LUT R20, RZ, R4, RZ, 0x33, !PT ;  /* 0x00000004ff147212 */ /* 0x001fc600078e33ff */
[----:B------:R-:W-:Y:S02]  /*01f0*/  IMAD.HI.U32 R7, R7, R11, R6 ;  /* 0x0000000b07077227 */ /* 0x000fe400078e0006 */
[----:B------:R0:W1:Y:S04]  /*0200*/  F2I.FTZ.U32.TRUNC.NTZ R11, R10 ;  /* 0x0000000a000b7305 */ /* 0x000068000021f000 */
[----:B------:R-:W-:-:S04]  /*0210*/  IMAD.HI.U32 R6, R7, R8, RZ ;  /* 0x0000000807067227 */ /* 0x000fc800078e00ff */
[----:B------:R-:W-:Y:S02]  /*0220*/  IMAD.MOV R7, RZ, RZ, -R6 ;  /* 0x000000ffff077224 */ /* 0x000fe400078e0a06 */
[----:B0-----:R-:W-:Y:S02]  /*0230*/  IMAD.MOV.U32 R10, RZ, RZ, RZ ;  /* 0x000000ffff0a7224 */ /* 0x001fe400078e00ff */
[----:B------:R-:W-:Y:S01]  /*0240*/  IMAD R7, R2, R7, R8 ;  /* 0x0000000702077224 */ /* 0x000fe200078e0208 */
[----:B------:R-:W-:Y:S01]  /*0250*/  LOP3.LUT R8, R0, R5, RZ, 0x3c, !PT ;  /* 0x0000000500087212 */ /* 0x000fe200078e3cff */
[----:B-1----:R-:W-:-:S03]  /*0260*/  IMAD.MOV R15, RZ, RZ, -R11 ;  /* 0x000000ffff0f7224 */ /* 0x002fc600078e0a0b */
[----:B------:R-:W-:Y:S02]  /*0270*/  ISETP.GT.U32.AND P1, PT, R2, R7, PT ;  /* 0x000000070200720c */ /* 0x000fe40003f24070 */
[----:B------:R-:W-:Y:S02]  /*0280*/  ISETP.GE.AND P3, PT, R8, RZ, PT ;  /* 0x000000ff0800720c */ /* 0x000fe40003f66270 */
[----:B------:R-:W-:-:S04]  /*0290*/  IABS R8, R4 ;  /* 0x0000000400087213 */ /* 0x000fc80000000000 */
[----:B------:R-:W0:Y:S05]  /*02a0*/  I2F.RP R16, R8 ;  /* 0x0000000800107306 */ /* 0x000e2a0000209400 */
[----:B------:R-:W-:Y:S02]  /*02b0*/  @!P1 IMAD.IADD R7, R7, 0x1, -R2 ;  /* 0x0000000107079824 */ /* 0x000fe400078e0a02 */
[----:B------:R-:W-:-:S03]  /*02c0*/  @!P1 VIADD R6, R6, 0x1 ;  /* 0x0000000106069836 */ /* 0x000fc60000000000 */
[----:B------:R-:W-:Y:S01]  /*02d0*/  ISETP.GE.U32.AND P0, PT, R7, R2, PT ;  /* 0x000000020700720c */ /* 0x000fe20003f06070 */
[----:B0-----:R-:W0:-:S12]  /*02e0*/  MUFU.RCP R16, R16 ;  /* 0x0000001000107308 */ /* 0x001e180000001000 */
[----:B------:R-:W-:-:S04]  /*02f0*/  @P0 VIADD R6, R6, 0x1 ;  /* 0x0000000106060836 */ /* 0x000fc80000000000 */
[----:B------:R-:W-:Y:S01]  /*0300*/  IMAD.MOV.U32 R13, RZ, RZ, R6 ;  /* 0x000000ffff0d7224 */ /* 0x000fe200078e0006 */
[----:B------:R-:W-:-:S04]  /*0310*/  LOP3.LUT R6, RZ, R5, RZ, 0x33, !PT ;  /* 0x00000005ff067212 */ /* 0x000fc800078e33ff */
[----:B------:R-:W-:-:S04]  /*0320*/  @!P3 IADD3 R13, -R13, RZ, RZ ;  /* 0x000000ff0d0db210 */ /* 0x000fc80007ffe1ff */
[----:B------:R-:W-:Y:S01]  /*0330*/  SEL R14, R6, R13, !P2 ;  /* 0x0000000d060e7207 */ /* 0x000fe20005000000 */
[----:B------:R-:W-:-:S03]  /*0340*/  IMAD R13, R15, R12, RZ ;  /* 0x0000000c0f0d7224 */ /* 0x000fc600078e02ff */
[----:B------:R-:W-:Y:S01]  /*0350*/  IABS R15, R14 ;  /* 0x0000000e000f7213 */ /* 0x000fe20000000000 */
[----:B------:R-:W-:Y:S01]  /*0360*/  IMAD.HI.U32 R10, R11, R13, R10 ;  /* 0x0000000d0b0a7227 */ /* 0x000fe200078e000a */
[----:B------:R-:W-:-:S03]  /*0370*/  ISETP.GE.AND P4, PT, R14, RZ, PT ;  /* 0x000000ff0e00720c */ /* 0x000fc60003f86270 */
[----:B------:R-:W-:Y:S01]  /*0380*/  IMAD.MOV.U32 R13, RZ, RZ, R15 ;  /* 0x000000ffff0d7224 */ /* 0x000fe200078e000f */
[----:B------:R-:W-:-:S03]  /*0390*/  LOP3.LUT R15, R14, R9, RZ, 0x3c, !PT ;  /* 0x000000090e0f7212 */ /* 0x000fc600078e3cff */
[----:B------:R-:W-:Y:S01]  /*03a0*/  IMAD.HI.U32 R10, R10, R13, RZ ;  /* 0x0000000d0a0a7227 */ /* 0x000fe200078e00ff */
[----:B------:R-:W-:Y:S02]  /*03b0*/  ISETP.GE.AND P3, PT, R15, RZ, PT ;  /* 0x000000ff0f00720c */ /* 0x000fe40003f66270 */
[----:B------:R-:W-:Y:S01]  /*03c0*/  LOP3.LUT R15, RZ, R9, RZ, 0x33, !PT ;  /* 0x00000009ff0f7212 */ /* 0x000fe200078e33ff */
[----:B------:R-:W-:-:S04]  /*03d0*/  IMAD.MOV R11, RZ, RZ, -R10 ;  /* 0x000000ffff0b7224 */ /* 0x000fc800078e0a0a */
[----:B------:R-:W-:Y:S01]  /*03e0*/  IMAD R13, R12, R11, R13 ;  /* 0x0000000b0c0d7224 */ /* 0x000fe200078e020d */
[----:B0-----:R-:W-:-:S04]  /*03f0*/  IADD3 R11, R16, 0xffffffe, RZ ;  /* 0x0ffffffe100b7810 */ /* 0x001fc80007ffe0ff */
[----:B------:R-:W-:Y:S02]  /*0400*/  ISETP.GT.U32.AND P1, PT, R12, R13, PT ;  /* 0x0000000d0c00720c */ /* 0x000fe40003f24070 */
[----:B------:R-:W0:Y:S11]  /*0410*/  F2I.FTZ.U32.TRUNC.NTZ R11, R11 ;  /* 0x0000000b000b7305 */ /* 0x000e36000021f000 */
[----:B------:R-:W-:-:S02]  /*0420*/  @!P1 IMAD.IADD R13, R13, 0x1, -R12 ;  /* 0x000000010d0d9824 */ /* 0x000fc400078e0a0c */
[----:B------:R-:W-:Y:S02]  /*0430*/  @!P1 VIADD R10, R10, 0x1 ;  /* 0x000000010a0a9836 */ /* 0x000fe40000000000 */
[----:B0-----:R-:W-:Y:S01]  /*0440*/  IMAD.MOV R17, RZ, RZ, -R11 ;  /* 0x000000ffff117224 */ /* 0x001fe200078e0a0b */
[----:B------:R-:W-:-:S03]  /*0450*/  ISETP.GE.U32.AND P0, PT, R13, R12, PT ;  /* 0x0000000c0d00720c */ /* 0x000fc60003f06070 */
[----:B------:R-:W-:-:S10]  /*0460*/  IMAD R17, R17, R8, RZ ;  /* 0x0000000811117224 */ /* 0x000fd400078e02ff */
[----:B------:R-:W-:Y:S01]  /*0470*/  @P0 VIADD R10, R10, 0x1 ;  /* 0x000000010a0a0836 */ /* 0x000fe20000000000 */
[----:B------:R-:W-:-:S03]  /*0480*/  ISETP.NE.AND P0, PT, RZ, UR4, PT ;  /* 0x00000004ff007c0c */ /* 0x000fc6000bf05270 */
[----:B------:R-:W-:Y:S01]  /*0490*/  @!P3 IMAD.MOV R10, RZ, RZ, -R10 ;  /* 0x000000ffff0ab224 */ /* 0x000fe200078e0a0a */
[----:B------:R-:W-:Y:S01]  /*04a0*/  ISETP.GT.U32.AND P3, PT, R12, R13, PT ;  /* 0x0000000d0c00720c */ /* 0x000fe20003f64070 */
[----:B------:R-:W-:-:S03]  /*04b0*/  IMAD.IADD R12, R13, 0x1, -R12 ;  /* 0x000000010d0c7824 */ /* 0x000fc600078e0a0c */
[----:B------:R-:W-:Y:S01]  /*04c0*/  SEL R9, R15, R10, !P5 ;  /* 0x0000000a0f097207 */ /* 0x000fe20006800000 */
[----:B------:R-:W-:Y:S01]  /*04d0*/  HFMA2.MMA R10, -RZ, RZ, 0, 0 ;  /* 0x00000000ff0a7435 */ /* 0x000fe200000001ff */
[----:B------:R-:W-:Y:S02]  /*04e0*/  SEL R14, R12, R13, !P3 ;  /* 0x0000000d0c0e7207 */ /* 0x000fe40005800000 */
[----:B------:R-:W-:Y:S01]  /*04f0*/  IABS R16, R9 ;  /* 0x0000000900107213 */ /* 0x000fe20000000000 */
[----:B------:R-:W0:Y:S01]  /*0500*/  @P0 LDC.64 R18, c[0x0][0x220] ;  /* 0x00008800ff120b82 */ /* 0x000e220000000a00 */
[----:B------:R-:W-:Y:S02]  /*0510*/  ISETP.GE.AND P3, PT, R9, RZ, PT ;  /* 0x000000ff0900720c */ /* 0x000fe40003f66270 */
[----:B------:R-:W-:-:S03]  /*0520*/  @!P4 IADD3 R14, -R14, RZ, RZ ;  /* 0x000000ff0e0ec210 */ /* 0x000fc60007ffe1ff */
[----:B------:R-:W-:Y:S01]  /*0530*/  IMAD.HI.U32 R10, R11, R17, R10 ;  /* 0x000000110b0a7227 */ /* 0x000fe200078e000a */
[----:B------:R-:W-:Y:S02]  /*0540*/  SEL R13, R15, R14, !P5 ;  /* 0x0000000e0f0d7207 */ /* 0x000fe40006800000 */
[----:B------:R-:W-:Y:S01]  /*0550*/  ISETP.NE.AND P5, PT, R4, RZ, PT ;  /* 0x000000ff0400720c */ /* 0x000fe20003fa5270 */
[----:B------:R-:W-:Y:S01]  /*0560*/  IMAD.MOV.U32 R11, RZ, RZ, R16 ;  /* 0x000000ffff0b7224 */ /* 0x000fe200078e0010 */
[----:B------:R-:W1:Y:S03]  /*0570*/  @P0 LDC.64 R14, c[0x0][0x228] ;  /* 0x00008a00ff0e0b82 */ /* 0x000e660000000a00 */
[----:B------:R-:W-:-:S04]  /*0580*/  IMAD.HI.U32 R10, R10, R11, RZ ;  /* 0x0000000b0a0a7227 */ /* 0x000fc800078e00ff */
[----:B------:R-:W-:-:S04]  /*0590*/  IMAD.MOV R16, RZ, RZ, -R10 ;  /* 0x000000ffff107224 */ /* 0x000fc800078e0a0a */
[----:B------:R-:W-:-:S05]  /*05a0*/  IMAD R11, R8, R16, R11 ;  /* 0x00000010080b7224 */ /* 0x000fca00078e020b */
[----:B------:R-:W-:-:S13]  /*05b0*/  ISETP.GT.U32.AND P1, PT, R8, R11, PT ;  /* 0x0000000b0800720c */ /* 0x000fda0003f24070 */
[----:B------:R-:W-:-:S04]  /*05c0*/  @!P1 IMAD.IADD R11, R11, 0x1, -R8 ;  /* 0x000000010b0b9824 */ /* 0x000fc800078e0a08 */
[----:B------:R-:W-:Y:S01]  /*05d0*/  IMAD.IADD R12, R11, 0x1, -R8 ;  /* 0x000000010b0c7824 */ /* 0x000fe200078e0a08 */
[----:B------:R-:W-:-:S04]  /*05e0*/  ISETP.GT.U32.AND P4, PT, R8, R11, PT ;  /* 0x0000000b0800720c */ /* 0x000fc80003f84070 */
[----:B------:R-:W-:Y:S02]  /*05f0*/  SEL R17, R12, R11, !P4 ;  /* 0x0000000b0c117207 */ /* 0x000fe40006000000 */
[----:B------:R-:W1:Y:S03]  /*0600*/  I2F.F64 R12, R13 ;  /* 0x0000000d000c7312 */ /* 0x000e660000201c00 */
[----:B------:R-:W-:-:S05]  /*0610*/  @!P3 IMAD.MOV R17, RZ, RZ, -R17 ;  /* 0x000000ffff11b224 */ /* 0x000fca00078e0a11 */
[----:B------:R-:W-:-:S06]  /*0620*/  SEL R17, R20, R17, !P5 ;  /* 0x0000001114117207 */ /* 0x000fcc0006800000 */
[----:B------:R-:W0:Y:S01]  /*0630*/  I2F.F64 R16, R17 ;  /* 0x0000001100107312 */ /* 0x000e220000201c00 */
[----:B-1----:R-:W-:Y:S02]  /*0640*/  @P0 DMUL R14, R12, R14 ;  /* 0x0000000e0c0e0228 */ /* 0x002fe40000000000 */
[----:B0-----:R-:W-:Y:S01]  /*0650*/  @P0 DMUL R18, R16, R18 ;  /* 0x0000001210120228 */ /* 0x001fe20000000000 */
[----:B------:R-:W-:Y:S10]  /*0660*/  @P0 BRA `(.L_x_1735) ;  /* 0x0000000000180947 */ /* 0x000ff40003800000 */
[----:B------:R-:W0:Y:S01]  /*0670*/  LDC.64 R18, c[0x0][0x220] ;  /* 0x00008800ff127b82 */ /* 0x000e220000000a00 */
[----:B------:R-:W-:-:S08]  /*0680*/  DADD R16, R16, 0.5 ;  /* 0x3fe0000010107429 */ /* 0x000fd00000000000 */
[----:B0-----:R-:W-:-:S08]  /*0690*/  DFMA R16, R16, R18, -0.5 ;  /* 0xbfe000001010742b */ /* 0x001fd00000000012 */
[----:B------:R-:W-:-:S06]  /*06a0*/  DSETP.GEU.AND P3, PT, R16, RZ, PT ;  /* 0x000000ff1000722a */ /* 0x000fcc0003f6e000 */
[----:B------:R-:W-:Y:S02]  /*06b0*/  FSEL R18, R16, RZ, P3 ;  /* 0x000000ff10127208 */ /* 0x000fe40001800000 */
[----:B------:R-:W-:-:S07]  /*06c0*/  FSEL R19, R17, RZ, P3 ;  /* 0x000000ff11137208 */ /* 0x000fce0001800000 */
.L_x_1735:
[----:B------:R-:W-:Y:S05]  /*06d0*/  @P0 BRA `(.L_x_1736) ;  /* 0x0000000000180947 */ /* 0x000fea0003800000 */
[----:B------:R-:W0:Y:S01]  /*06e0*/  LDC.64 R14, c[0x0][0x228] ;  /* 0x00008a00ff0e7b82 */ /* 0x000e220000000a00 */
[----:B------:R-:W-:-:S08]  /*06f0*/  DADD R12, R12, 0.5 ;  /* 0x3fe000000c0c7429 */ /* 0x000fd00000000000 */
[----:B0-----:R-:W-:-:S08]  /*0700*/  DFMA R12, R12, R14, -0.5 ;  /* 0xbfe000000c0c742b */ /* 0x001fd0000000000e */
[----:B------:R-:W-:-:S06]  /*0710*/  DSETP.GEU.AND P0, PT, R12, RZ, PT ;  /* 0x000000ff0c00722a */ /* 0x000fcc0003f0e000 */
[----:B------:R-:W-:Y:S02]  /*0720*/  FSEL R14, R12, RZ, P0 ;  /* 0x000000ff0c0e7208 */ /* 0x000fe40000000000 */
[----:B------:R-:W-:-:S07]  /*0730*/  FSEL R15, R13, RZ, P0 ;  /* 0x000000ff0d0f7208 */ /* 0x000fce0000000000 */
.L_x_1736:
[----:B------:R-:W-:Y:S01]  /*0740*/  ULDC.64 UR4, c[0x0][0x240] ;  /* 0x0000900000047ab9 */ /* 0x000fe20000000a00 */
[----:B------:R-:W-:Y:S01]  /*0750*/  ULDC.64 UR6, c[0x0][0x208] ;  /* 0x0000820000067ab9 */ /* 0x000fe20000000a00 */
[----:B------:R-:W-:Y:S02]  /*0760*/  LEA R12, P0, R0, UR4, 0x3 ;  /* 0x00000004000c7c11 */ /* 0x000fe4000f8018ff */
[----:B------:R-:W-:Y:S01]  /*0770*/  LOP3.LUT R4, R9, R4, RZ, 0x3c, !PT ;  /* 0x0000000409047212 */ /* 0x000fe200078e3cff */
[----:B------:R-:W-:Y:S01]  /*0780*/  @!P1 VIADD R10, R10, 0x1 ;  /* 0x000000010a0a9836 */ /* 0x000fe20000000000 */
[----:B------:R-:W-:Y:S01]  /*0790*/  LEA.HI.X R13, R0, UR5, R3, 0x3, P0 ;  /* 0x00000005000d7c11 */ /* 0x000fe200080f1c03 */
[----:B------:R-:W-:Y:S01]  /*07a0*/  ULDC UR10, c[0x0][0x210] ;  /* 0x00008400000a7ab9 */ /* 0x000fe20000000800 */
[----:B------:R-:W-:Y:S01]  /*07b0*/  ULDC UR9, c[0x0][0x214] ;  /* 0x0000850000097ab9 */ /* 0x000fe20000000800 */
[----:B------:R-:W-:-:S03]  /*07c0*/  ULDC.64 UR12, c[0x0][0x238] ;  /* 0x00008e00000c7ab9 */ /* 0x000fc60000000a00 */
[----:B------:R-:W2:Y:S01]  /*07d0*/  LDG.E.64.CONSTANT R12, desc[UR6][R12.64] ;  /* 0x000000060c0c7981 */ /* 0x000ea2000c1e9b00 */
[----:B------:R-:W-:Y:S01]  /*07e0*/  ISETP.GE.U32.AND P0, PT, R11, R8, PT ;  /* 0x000000080b00720c */ /* 0x000fe20003f06070 */
[----:B------:R-:W-:Y:S01]  /*07f0*/  USHF.R.S32.HI UR8, URZ, 0x1f, UR9 ;  /* 0x0000001f3f087899 */ /* 0x000fe20008011409 */
[----:B------:R-:W-:Y:S01]  /*0800*/  ISETP.GE.AND P3, PT, R4, RZ, PT ;  /* 0x000000ff0400720c */ /* 0x000fe20003f66270 */
[----:B------:R-:W0:Y:S01]  /*0810*/  F2I.F64.TRUNC R8, R18 ;  /* 0x0000001200087311 */ /* 0x000e22000030d100 */
[----:B------:R-:W-:Y:S01]  /*0820*/  ISETP.GE.AND P1, PT, R0, RZ, PT ;  /* 0x000000ff0000720c */ /* 0x000fe20003f26270 */
[----:B------:R-:W-:Y:S01]  /*0830*/  IMAD.IADD R4, R7, 0x1, -R2 ;  /* 0x0000000107047824 */ /* 0x000fe200078e0a02 */
[----:B------:R-:W-:Y:S02]  /*0840*/  UIADD3 UR5, UR10, -0x1, URZ ;  /* 0xffffffff0a057890 */ /* 0x000fe4000fffe03f */
[----:B------:R-:W-:-:S05]  /*0850*/  UIADD3 UR4, UR9, -0x1, URZ ;  /* 0xffffffff09047890 */ /* 0x000fca000fffe03f */
[----:B------:R-:W-:Y:S01]  /*0860*/  @P0 VIADD R10, R10, 0x1 ;  /* 0x000000010a0a0836 */ /* 0x000fe20000000000 */
[----:B------:R-:W-:-:S04]  /*0870*/  ISETP.GT.U32.AND P0, PT, R2, R7, PT ;  /* 0x000000070200720c */ /* 0x000fc80003f04070 */
[----:B------:R-:W-:Y:S01]  /*0880*/  MOV R3, R10 ;  /* 0x0000000a00037202 */ /* 0x000fe20000000f00 */
[----:B0-----:R-:W0:Y:S01]  /*0890*/  I2F.F64 R22, R8 ;  /* 0x0000000800167312 */ /* 0x001e220000201c00 */
[----:B------:R-:W-:Y:S02]  /*08a0*/  SHF.R.S32.HI R9, RZ, 0x1f, R8 ;  /* 0x0000001fff097819 */ /* 0x000fe40000011408 */
[----:B------:R-:W-:Y:S01]  /*08b0*/  SEL R7, R4, R7, !P0 ;  /* 0x0000000704077207 */ /* 0x000fe20004000000 */
[----:B------:R-:W-:-:S03]  /*08c0*/  @!P3 IMAD.MOV R3, RZ, RZ, -R3 ;  /* 0x000000ffff03b224 */ /* 0x000fc600078e0a03 */
[----:B------:R-:W-:Y:S01]  /*08d0*/  @!P1 IADD3 R7, -R7, RZ, RZ ;  /* 0x000000ff07079210 */ /* 0x000fe20007ffe1ff */
[----:B------:R-:W1:Y:S01]  /*08e0*/  F2I.F64.TRUNC R10, R14 ;  /* 0x0000000e000a7311 */ /* 0x000e62000030d100 */
[----:B------:R-:W-:Y:S02]  /*08f0*/  SEL R20, R20, R3, !P5 ;  /* 0x0000000314147207 */ /* 0x000fe40006800000 */
[----:B------:R-:W-:-:S03]  /*0900*/  SEL R6, R6, R7, !P2 ;  /* 0x0000000706067207 */ /* 0x000fc60005000000 */
[----:B------:R-:W-:Y:S01]  /*0910*/  IMAD.WIDE R26, R20, UR10, R8 ;  /* 0x0000000a141a7c25 */ /* 0x000fe2000f8e0208 */
[----:B0-----:R-:W-:-:S03]  /*0920*/  DADD R22, -R22, R18 ;  /* 0x0000000016167229 */ /* 0x001fc60000000112 */
[----:B------:R-:W-:Y:S02]  /*0930*/  IMAD R3, R27, UR9, RZ ;  /* 0x000000091b037c24 */ /* 0x000fe4000f8e02ff */
[C---:B------:R-:W-:Y:S01]  /*0940*/  IMAD.WIDE.U32 R24, R26.reuse, UR9, RZ ;  /* 0x000000091a187c25 */ /* 0x040fe2000f8e00ff */
[----:B-1----:R-:W0:Y:S03]  /*0950*/  I2F.F64 R16, R10 ;  /* 0x0000000a00107312 */ /* 0x002e260000201c00 */
[----:B------:R-:W-:Y:S01]  /*0960*/  IMAD R3, R26, UR8, R3 ;  /* 0x000000081a037c24 */ /* 0x000fe2000f8e0203 */
[----:B------:R-:W-:Y:S01]  /*0970*/  SHF.R.S32.HI R11, RZ, 0x1f, R10 ;  /* 0x0000001fff0b7819 */ /* 0x000fe2000001140a */
[----:B------:R-:W-:Y:S01]  /*0980*/  DADD R26, -R22, 1 ;  /* 0x3ff00000161a7429 */ /* 0x000fe20000000100 */
[----:B------:R-:W-:Y:S01]  /*0990*/  IADD3 R2, P3, R10, R24, RZ ;  /* 0x000000180a027210 */ /* 0x000fe20007f7e0ff */
[----:B------:R-:W-:Y:S01]  /*09a0*/  IMAD.IADD R0, R25, 0x1, R3 ;  /* 0x0000000119007824 */ /* 0x000fe200078e0203 */
[----:B------:R-:W-:-:S02]  /*09b0*/  SHF.R.S32.HI R3, RZ, 0x1f, R5 ;  /* 0x0000001fff037819 */ /* 0x000fc40000011405 */
[----:B------:R-:W-:Y:S01]  /*09c0*/  ISETP.GE.AND P1, PT, R10, UR4, PT ;  /* 0x000000040a007c0c */ /* 0x000fe2000bf26270 */
[----:B------:R-:W-:-:S04]  /*09d0*/  IMAD.X R4, R11, 0x1, R0, P3 ;  /* 0x000000010b047824 */ /* 0x000fc800018e0600 */
[-C--:B------:R-:W-:Y:S01]  /*09e0*/  IMAD R4, R4, R5.reuse, RZ ;  /* 0x0000000504047224 */ /* 0x080fe200078e02ff */
[----:B0-----:R-:W-:Y:S01]  /*09f0*/  DADD R16, -R16, R14 ;  /* 0x0000000010107229 */ /* 0x001fe2000000010e */
[----:B------:R-:W-:-:S04]  /*0a00*/  IMAD.WIDE.U32 R14, R2, R5, RZ ;  /* 0x00000005020e7225 */ /* 0x000fc800078e00ff */
[----:B------:R-:W-:Y:S01]  /*0a10*/  IMAD R7, R3, R2, R4 ;  /* 0x0000000203077224 */ /* 0x000fe200078e0204 */
[----:B------:R-:W-:Y:S02]  /*0a20*/  IADD3 R2, P0, R6, R14, RZ ;  /* 0x0000000e06027210 */ /* 0x000fe40007f1e0ff */
[----:B------:R-:W-:Y:S01]  /*0a30*/  DADD R18, -R16, 1 ;  /* 0x3ff0000010127429 */ /* 0x000fe20000000100 */
[----:B------:R-:W-:Y:S01]  /*0a40*/  IMAD.IADD R9, R15, 0x1, R7 ;  /* 0x000000010f097824 */ /* 0x000fe200078e0207 */
[----:B------:R-:W-:-:S05]  /*0a50*/  SHF.R.S32.HI R7, RZ, 0x1f, R6 ;  /* 0x0000001fff077819 */ /* 0x000fca0000011406 */
[----:B------:R-:W-:Y:S01]  /*0a60*/  IMAD.X R9, R7, 0x1, R9, P0 ;  /* 0x0000000107097824 */ /* 0x000fe200000e0609 */
[----:B------:R-:W-:Y:S01]  /*0a70*/  LEA R14, P0, R2, UR12, 0x3 ;  /* 0x0000000c020e7c11 */ /* 0x000fe2000f8018ff */
[----:B------:R-:W-:Y:S01]  /*0a80*/  VIADD R21, R8, 0x1 ;  /* 0x0000000108157836 */ /* 0x000fe20000000000 */
[----:B------:R-:W-:Y:S02]  /*0a90*/  DMUL R28, R26, R18 ;  /* 0x000000121a1c7228 */ /* 0x000fe40000000000 */
[----:B------:R-:W-:Y:S02]  /*0aa0*/  LEA.HI.X R15, R2, UR13, R9, 0x3, P0 ;  /* 0x0000000d020f7c11 */ /* 0x000fe400080f1c09 */
[----:B------:R-:W-:-:S13]  /*0ab0*/  ISETP.GE.AND P0, PT, R8, UR5, PT ;  /* 0x0000000508007c0c */ /* 0x000fda000bf06270 */
[----:B------:R-:W-:Y:S01]  /*0ac0*/  @P0 IMAD.MOV R21, RZ, RZ, R8 ;  /* 0x000000ffff150224 */ /* 0x000fe200078e0208 */
[----:B------:R-:W-:Y:S01]  /*0ad0*/  IADD3 R8, R10, 0x1, RZ ;  /* 0x000000010a087810 */ /* 0x000fe20007ffe0ff */
[----:B------:R-:W-:-:S03]  /*0ae0*/  @P1 IMAD.MOV R8, RZ, RZ, R10 ;  /* 0x000000ffff081224 */ /* 0x000fc600078e020a */
[--C-:B------:R-:W-:Y:S02]  /*0af0*/  SHF.R.S32.HI R25, RZ, 0x1f, R21.reuse ;  /* 0x0000001fff197819 */ /* 0x100fe40000011415 */
[----:B------:R-:W-:Y:S01]  /*0b00*/  IADD3 R2, P0, R24, R8, RZ ;  /* 0x0000000818027210 */ /* 0x000fe20007f1e0ff */
[----:B------:R-:W-:Y:S01]  /*0b10*/  IMAD.MOV.U32 R24, RZ, RZ, R21 ;  /* 0x000000ffff187224 */ /* 0x000fe200078e0015 */
[----:B------:R-:W-:-:S03]  /*0b20*/  SHF.R.S32.HI R9, RZ, 0x1f, R8 ;  /* 0x0000001fff097819 */ /* 0x000fc60000011408 */
[----:B------:R-:W-:-:S04]  /*0b30*/  IMAD.WIDE R20, R20, UR10, R24 ;  /* 0x0000000a14147c25 */ /* 0x000fc8000f8e0218 */
[----:B------:R-:W-:Y:S02]  /*0b40*/  IMAD.X R0, R9, 0x1, R0, P0 ;  /* 0x0000000109007824 */ /* 0x000fe400000e0600 */
[----:B------:R-:W-:-:S04]  /*0b50*/  IMAD.WIDE.U32 R10, R20, UR9, R10 ;  /* 0x00000009140a7c25 */ /* 0x000fc8000f8e000a */
[----:B------:R-:W-:Y:S02]  /*0b60*/  IMAD R0, R0, R5, RZ ;  /* 0x0000000500007224 */ /* 0x000fe400078e02ff */
[----:B------:R-:W-:Y:S01]  /*0b70*/  IMAD.WIDE.U32 R24, R20, UR9, R8 ;  /* 0x0000000914187c25 */ /* 0x000fe2000f8e0008 */
[----:B------:R-:W-:Y:S02]  /*0b80*/  DMUL R26, R26, R16 ;  /* 0x000000101a1a7228 */ /* 0x000fe40000000000 */
[C---:B------:R-:W-:Y:S02]  /*0b90*/  DMUL R18, R22.reuse, R18 ;  /* 0x0000001216127228 */ /* 0x040fe40000000000 */
[----:B------:R-:W-:Y:S02]  /*0ba0*/  DMUL R16, R22, R16 ;  /* 0x0000001016107228 */ /* 0x000fe40000000000 */
[----:B--2---:R-:W-:-:S07]  /*0bb0*/  DMUL R28, R28, R12 ;  /* 0x0000000c1c1c7228 */ /* 0x004fce0000000000 */
[----:B------:R0:W-:Y:S01]  /*0bc0*/  REDG.E.ADD.F64.RN.STRONG.GPU desc[UR6][R14.64], R28 ;  /* 0x0000001c0e0079a6 */ /* 0x0001e2000c10ff86 */
[C---:B------:R-:W-:Y:S02]  /*0bd0*/  DMUL R26, R12.reuse, R26 ;  /* 0x0000001a0c1a7228 */ /* 0x040fe40000000000 */
[C---:B------:R-:W-:Y:S02]  /*0be0*/  DMUL R18, R12.reuse, R18 ;  /* 0x000000120c127228 */ /* 0x040fe40000000000 */
[----:B------:R-:W-:Y:S01]  /*0bf0*/  DMUL R16, R12, R16 ;  /* 0x000000100c107228 */ /* 0x000fe20000000000 */
[----:B0-----:R-:W-:Y:S02]  /*0c00*/  IMAD R29, R21, UR9, RZ ;  /* 0x00000009151d7c24 */ /* 0x001fe4000f8e02ff */
[----:B------:R-:W-:Y:S02]  /*0c10*/  IMAD R21, R3, R2, R0 ;  /* 0x0000000203157224 */ /* 0x000fe400078e0200 */
[----:B------:R-:W-:-:S02]  /*0c20*/  IMAD R29, R20, UR8, R29 ;  /* 0x00000008141d7c24 */ /* 0x000fc4000f8e021d */
[----:B------:R-:W-:-:S03]  /*0c30*/  IMAD.WIDE.U32 R14, R2, R5, R6 ;  /* 0x00000005020e7225 */ /* 0x000fc600078e0006 */
[----:B------:R-:W-:Y:S01]  /*0c40*/  IADD3 R2, R11, R29, RZ ;  /* 0x0000001d0b027210 */ /* 0x000fe20007ffe0ff */
[----:B------:R-:W-:Y:S01]  /*0c50*/  IMAD.IADD R21, R15, 0x1, R21 ;  /* 0x000000010f157824 */ /* 0x000fe200078e0215 */
[----:B------:R-:W-:Y:S01]  /*0c60*/  LEA R8, P0, R14, UR12, 0x3 ;  /* 0x0000000c0e087c11 */ /* 0x000fe2000f8018ff */
[----:B------:R-:W-:Y:S02]  /*0c70*/  IMAD.IADD R0, R29, 0x1, R25 ;  /* 0x000000011d007824 */ /* 0x000fe400078e0219 */
[-C--:B------:R-:W-:Y:S01]  /*0c80*/  IMAD R2, R2, R5.reuse, RZ ;  /* 0x0000000502027224 */ /* 0x080fe200078e02ff */
[----:B------:R-:W-:Y:S01]  /*0c90*/  LEA.HI.X R9, R14, UR13, R21, 0x3, P0 ;  /* 0x0000000d0e097c11 */ /* 0x000fe200080f1c15 */
[-C--:B------:R-:W-:Y:S02]  /*0ca0*/  IMAD R0, R0, R5.reuse, RZ ;  /* 0x0000000500007224 */ /* 0x080fe400078e02ff */
[-CC-:B------:R-:W-:Y:S02]  /*0cb0*/  IMAD.WIDE.U32 R14, R10, R5.reuse, R6.reuse ;  /* 0x000000050a0e7225 */ /* 0x180fe400078e0006 */
[----:B------:R-:W-:Y:S02]  /*0cc0*/  REDG.E.ADD.F64.RN.STRONG.GPU desc[UR6][R8.64], R26 ;  /* 0x0000001a080079a6 */ /* 0x000fe4000c10ff86 */
[----:B------:R-:W-:-:S04]  /*0cd0*/  IMAD.WIDE.U32 R6, R24, R5, R6 ;  /* 0x0000000518067225 */ /* 0x000fc800078e0006 */
[C---:B------:R-:W-:Y:S01]  /*0ce0*/  IMAD R11, R3.reuse, R10, R2 ;  /* 0x0000000a030b7224 */ /* 0x040fe200078e0202 */
[----:B------:R-:W-:Y:S01]  /*0cf0*/  LEA R2, P0, R14, UR12, 0x3 ;  /* 0x0000000c0e027c11 */ /* 0x000fe2000f8018ff */
[----:B------:R-:W-:Y:S01]  /*0d00*/  IMAD R5, R3, R24, R0 ;  /* 0x0000001803057224 */ /* 0x000fe200078e0200 */
[----:B------:R-:W-:Y:S01]  /*0d10*/  LEA R4, P1, R6, UR12, 0x3 ;  /* 0x0000000c06047c11 */ /* 0x000fe2000f8218ff */
[----:B------:R-:W-:Y:S02]  /*0d20*/  IMAD.IADD R3, R15, 0x1, R11 ;  /* 0x000000010f037824 */ /* 0x000fe400078e020b */
[----:B------:R-:W-:-:S03]  /*0d30*/  IMAD.IADD R5, R7, 0x1, R5 ;  /* 0x0000000107057824 */ /* 0x000fc600078e0205 */
[----:B------:R-:W-:Y:S02]  /*0d40*/  LEA.HI.X R3, R14, UR13, R3, 0x3, P0 ;  /* 0x0000000d0e037c11 */ /* 0x000fe400080f1c03 */
[----:B------:R-:W-:-:S03]  /*0d50*/  LEA.HI.X R5, R6, UR13, R5, 0x3, P1 ;  /* 0x0000000d06057c11 */ /* 0x000fc600088f1c05 */
[----:B------:R-:W-:Y:S04]  /*0d60*/  REDG.E.ADD.F64.RN.STRONG.GPU desc[UR6][R2.64], R18 ;  /* 0x00000012020079a6 */ /* 0x000fe8000c10ff86 */
[----:B------:R-:W-:Y:S01]  /*0d70*/  REDG.E.ADD.F64.RN.STRONG.GPU desc[UR6][R4.64], R16 ;  /* 0x00000010040079a6 */ /* 0x000fe2000c10ff86 */
[----:B------:R-:W-:Y:S05]  /*0d80*/  EXIT ;  /* 0x000000000000794d */ /* 0x000fea0003800000 */
.L_x_1737:
        /* <DEDUP_REMOVED lines=15> */
.L_x_1813:


//--------------------- .text._ZN2at6native54_GLOBAL__N__aa9a477a_21_UpSampleBilinear2d_cu_607db5e329upsample_bilinear2d_out_frameIN3c108BFloat16EfEEviT0_S5_bNS_27GenericPackedTensorAccessorIKT_Lm4ENS_16DefaultPtrTraitsElEENS6_IS7_Lm4ES9_lEE --------------------------
	.section	.text._ZN2at6native54_GLOBAL__N__aa9a477a_21_UpSampleBilinear2d_cu_607db5e329upsample_bilinear2d_out_frameIN3c108BFloat16EfEEviT0_S5_bNS_27GenericPackedTensorAccessorIKT_Lm4ENS_16DefaultPtrTraitsElEENS6_IS7_Lm4ES9_lEE,"ax",@progbits
	.align	128
.text._ZN2at6native54_GLOBAL__N__aa9a477a_21_UpSampleBilinear2d_cu_607db5e329upsample_bilinear2d_out_frameIN3c108BFloat16EfEEviT0_S5_bNS_27GenericPackedTensorAccessorIKT_Lm4ENS_16DefaultPtrTraitsElEENS6_IS7_Lm4ES9_lEE:
        .type           _ZN2at6native54_GLOBAL__N__aa9a477a_21_UpSampleBilinear2d_cu_607db5e329upsample_bilinear2d_out_frameIN3c108BFloat16EfEEviT0_S5_bNS_27GenericPackedTensorAccessorIKT_Lm4ENS_16DefaultPtrTraitsElEENS6_IS7_Lm4ES9_lEE,@function
        .size           _ZN2at6native54_GLOBAL__N__aa9a477a_21_UpSampleBilinear2d_cu_607db5e329upsample_bilinear2d_out_frameIN3c108BFloat16EfEEviT0_S5_bNS_27GenericPackedTensorAccessorIKT_Lm4ENS_16DefaultPtrTraitsElEENS6_IS7_Lm4ES9_lEE,(.L_x_1814 - _ZN2at6native54_GLOBAL__N__aa9a477a_21_UpSampleBilinear2d_cu_607db5e329upsample_bilinear2d_out_frameIN3c108BFloat16EfEEviT0_S5_bNS_27GenericPackedTensorAccessorIKT_Lm4ENS_16DefaultPtrTraitsElEENS6_IS7_Lm4ES9_lEE)
        .other          _ZN2at6native54_GLOBAL__N__aa9a477a_21_UpSampleBilinear2d_cu_607db5e329upsample_bilinear2d_out_frameIN3c108BFloat16EfEEviT0_S5_bNS_27GenericPackedTensorAccessorIKT_Lm4ENS_16DefaultPtrTraitsElEENS6_IS7_Lm4ES9_lEE,@"STO_CUDA_ENTRY STV_DEFAULT"
_ZN2at6native54_GLOBAL__N__aa9a477a_21_UpSampleBilinear2d_cu_607db5e329upsample_bilinear2d_out_frameIN3c108BFloat16EfEEviT0_S5_bNS_27GenericPackedTensorAccessorIKT_Lm4ENS_16DefaultPtrTraitsElEENS6_IS7_Lm4ES9_lEE:
[----:B------:R-:W-:Y:S01]  /*0000*/  LDC R1, c[0x0][0x28] ;  /* 0x00000a00ff017b82 */ /* 0x000fe20000000800 */
[----:B------:R-:W0:Y:S01]  /*0010*/  S2R R0, SR_CTAID.X ;  /* 0x0000000000007919 */ /* 0x000e220000002500 */
[----:B------:R-:W-:Y:S01]  /*0020*/  ULDC UR4, c[0x0][0x0] ;  /* 0x0000000000047ab9 */ /* 0x000fe20000000800 */
[----:B------:R-:W0:Y:S02]  /*0030*/  S2R R3, SR_TID.X ;  /* 0x0000000000037919 */ /* 0x000e240000002100 */
[----:B0-----:R-:W-:Y:S01]  /*0040*/  IMAD R0, R0, UR4, R3 ;  /* 0x0000000400007c24 */ /* 0x001fe2000f8e0203 */
[----:B------:R-:W-:-:S04]  /*0050*/  ULDC UR4, c[0x0][0x210] ;  /* 0x0000840000047ab9 */ /* 0x000fc80000000800 */
[----:B------:R-:W-:-:S13]  /*0060*/  ISETP.GE.AND P0, PT, R0, UR4, PT ;  /* 0x0000000400007c0c */ /* 0x000fda000bf06270 */
[----:B------:R-:W-:Y:S05]  /*0070*/  @P0 EXIT ;  /* 0x000000000000094d */ /* 0x000fea0003800000 */
[----:B------:R-:W0:Y:S01]  /*0080*/  LDC R7, c[0x0][0x288] ;  /* 0x0000a200ff077b82 */ /* 0x000e220000000800 */
[----:B------:R-:W-:Y:S02]  /*0090*/  ULDC.U8 UR4, c[0x0][0x21c] ;  /* 0x0000870000047ab9 */ /* 0x000fe40000000000 */
[----:B------:R-:W-:-:S05]  /*00a0*/  UPRMT UR4, UR4, 0x8880, URZ ;  /* 0x0000888004047896 */ /* 0x000fca000800003f */
[----:B------:R-:W1:Y:S01]  /*00b0*/  LDC R14, c[0x0][0x218] ;  /* 0x00008600ff0e7b82 */ /* 0x000e620000000800 */
[----:B0-----:R-:W-:-:S04]  /*00c0*/  IABS R5, R7 ;  /* 0x0000000700057213 */ /* 0x001fc80000000000 */
[----:B------:R-:W0:Y:S08]  /*00d0*/  I2F.RP R4, R5 ;  /* 0x0000000500047306 */ /* 0x000e300000209400 */
[----:B0-----:R-:W0:Y:S02]  /*00e0*/  MUFU.RCP R4, R4 ;  /* 0x0000000400047308 */ /* 0x001e240000001000 */
[----:B0-----:R-:W-:-:S06]  /*00f0*/  VIADD R2, R4, 0xffffffe ;  /* 0x0ffffffe04027836 */ /* 0x001fcc0000000000 */
[----:B------:R0:W2:Y:S02]  /*0100*/  F2I.FTZ.U32.TRUNC.NTZ R3, R2 ;  /* 0x0000000200037305 */ /* 0x0000a4000021f000 */
[----:B0-----:R-:W-:Y:S01]  /*0110*/  HFMA2.MMA R2, -RZ, RZ, 0, 0 ;  /* 0x00000000ff027435 */ /* 0x001fe200000001ff */
[----:B--2---:R-:W-:-:S04]  /*0120*/  IMAD.MOV R6, RZ, RZ, -R3 ;  /* 0x000000ffff067224 */ /* 0x004fc800078e0a03 */
[----:B------:R-:W-:Y:S01]  /*0130*/  IMAD R9, R6, R5, RZ ;  /* 0x0000000506097224 */ /* 0x000fe200078e02ff */
[----:B------:R-:W-:-:S04]  /*0140*/  IABS R6, R0 ;  /* 0x0000000000067213 */ /* 0x000fc80000000000 */
[----:B------:R-:W-:Y:S01]  /*0150*/  IMAD.HI.U32 R3, R3, R9, R2 ;  /* 0x0000000903037227 */ /* 0x000fe200078e0002 */
[----:B------:R-:W-:-:S04]  /*0160*/  LOP3.LUT R2, R0, R7, RZ, 0x3c, !PT ;  /* 0x0000000700027212 */ /* 0x000fc800078e3cff */
[----:B------:R-:W-:Y:S01]  /*0170*/  ISETP.GE.AND P2, PT, R2, RZ, PT ;  /* 0x000000ff0200720c */ /* 0x000fe20003f46270 */
[----:B------:R-:W-:-:S04]  /*0180*/  IMAD.HI.U32 R3, R3, R6, RZ ;  /* 0x0000000603037227 */ /* 0x000fc800078e00ff */
[----:B------:R-:W-:-:S04]  /*0190*/  IMAD.MOV R4, RZ, RZ, -R3 ;  /* 0x000000ffff047224 */ /* 0x000fc800078e0a03 */
[C---:B------:R-:W-:Y:S02]  /*01a0*/  IMAD R4, R5.reuse, R4, R6 ;  /* 0x0000000405047224 */ /* 0x040fe400078e0206 */
[----:B------:R-:W0:Y:S03]  /*01b0*/  LDC R6, c[0x0][0x228] ;  /* 0x00008a00ff067b82 */ /* 0x000e260000000800 */
[----:B------:R-:W-:-:S13]  /*01c0*/  ISETP.GT.U32.AND P1, PT, R5, R4, PT ;  /* 0x000000040500720c */ /* 0x000fda0003f24070 */
[----:B------:R-:W-:Y:S01]  /*01d0*/  @!P1 IMAD.IADD R4, R4, 0x1, -R5 ;  /* 0x0000000104049824 */ /* 0x000fe200078e0a05 */
[----:B------:R-:W-:Y:S02]  /*01e0*/  @!P1 IADD3 R3, R3, 0x1, RZ ;  /* 0x0000000103039810 */ /* 0x000fe40007ffe0ff */
[----:B------:R-:W-:Y:S02]  /*01f0*/  ISETP.NE.AND P1, PT, R7, RZ, PT ;  /* 0x000000ff0700720c */ /* 0x000fe40003f25270 */
[----:B------:R-:W-:Y:S02]  /*0200*/  ISETP.GE.U32.AND P0, PT, R4, R5, PT ;  /* 0x000000050400720c */ /* 0x000fe40003f06070 */
[----:B------:R-:W2:Y:S11]  /*0210*/  LDC R5, c[0x0][0x214] ;  /* 0x00008500ff057b82 */ /* 0x000eb60000000800 */
[----:B------:R-:W-:-:S04]  /*0220*/  @P0 VIADD R3, R3, 0x1 ;  /* 0x0000000103030836 */ /* 0x000fc80000000000 */
[----:B------:R-:W-:-:S05]  /*0230*/  IMAD.MOV.U32 R10, RZ, RZ, R3 ;  /* 0x000000ffff0a7224 */ /* 0x000fca00078e0003 */
[----:B------:R-:W-:Y:S02]  /*0240*/  @!P2 IADD3 R10, -R10, RZ, RZ ;  /* 0x000000ff0a0aa210 */ /* 0x000fe40007ffe1ff */
[----:B------:R-:W-:Y:S02]  /*0250*/  @!P1 LOP3.LUT R10, RZ, R7, RZ, 0x33, !PT ;  /* 0x00000007ff0a9212 */ /* 0x000fe400078e33ff */
[----:B------:R-:W-:Y:S02]  /*0260*/  ISETP.NE.AND P2, PT, RZ, UR4, PT ;  /* 0x00000004ff007c0c */ /* 0x000fe4000bf45270 */
[----:B------:R-:W-:Y:S01]  /*0270*/  I2FP.F32.S32 R4, R10 ;  /* 0x0000000a00047245 */ /* 0x000fe20000201400 */
[----:B------:R-:W-:Y:S01]  /*0280*/  IMAD.MOV R2, RZ, RZ, -R10 ;  /* 0x000000ffff027224 */ /* 0x000fe200078e0a0a */
[----:B0-----:R-:W-:-:S03]  /*0290*/  ISETP.GE.AND P1, PT, R6, 0x1, PT ;  /* 0x000000010600780c */ /* 0x001fc60003f26270 */
[----:B------:R-:W-:-:S05]  /*02a0*/  IMAD R11, R7, R2, R0 ;  /* 0x00000002070b7224 */ /* 0x000fca00078e0200 */
[----:B------:R-:W-:Y:S01]  /*02b0*/  I2FP.F32.S32 R7, R11 ;  /* 0x0000000b00077245 */ /* 0x000fe20000201400 */
[----:B------:R-:W-:-:S04]  /*02c0*/  @!P2 FADD.FTZ R0, R4, 0.5 ;  /* 0x3f0000000400a421 */ /* 0x000fc80000010000 */
[-C--:B--2---:R-:W-:Y:S01]  /*02d0*/  @!P2 FFMA.FTZ R2, R0, R5.reuse, -0.5 ;  /* 0xbf0000000002a423 */ /* 0x084fe20000010005 */
[----:B------:R-:W-:Y:S01]  /*02e0*/  @!P2 FADD.FTZ R3, R7, 0.5 ;  /* 0x3f0000000703a421 */ /* 0x000fe20000010000 */
[----:B------:R-:W-:-:S03]  /*02f0*/  @P2 FMUL.FTZ R0, R4, R5 ;  /* 0x0000000504002220 */ /* 0x000fc60000410000 */
[C---:B------:R-:W-:Y:S01]  /*0300*/  @!P2 FSETP.GEU.FTZ.AND P0, PT, R2.reuse, RZ, PT ;  /* 0x000000ff0200a20b */ /* 0x040fe20003f1e000 */
[-C--:B-1----:R-:W-:Y:S01]  /*0310*/  @!P2 FFMA.FTZ R3, R3, R14.reuse, -0.5 ;  /* 0xbf0000000303a423 */ /* 0x082fe2000001000e */
[----:B------:R-:W-:Y:S02]  /*0320*/  @P2 FMUL.FTZ R14, R7, R14 ;  /* 0x0000000e070e2220 */ /* 0x000fe40000410000 */
[----:B------:R-:W-:Y:S02]  /*0330*/  @!P2 FSEL R0, R2, RZ, P0 ;  /* 0x000000ff0200a208 */ /* 0x000fe40000000000 */
[C---:B------:R-:W-:Y:S02]  /*0340*/  @!P2 FSETP.GEU.FTZ.AND P0, PT, R3.reuse, RZ, PT ;  /* 0x000000ff0300a20b */ /* 0x040fe40003f1e000 */
[----:B------:R0:W1:Y:S02]  /*0350*/  F2I.FTZ.TRUNC.NTZ R8, R0 ;  /* 0x0000000000087305 */ /* 0x000064000021f100 */
[----:B------:R-:W-:-:S06]  /*0360*/  @!P2 FSEL R14, R3, RZ, P0 ;  /* 0x000000ff030ea208 */ /* 0x000fcc0000000000 */
[----:B------:R0:W2:Y:S01]  /*0370*/  F2I.FTZ.TRUNC.NTZ R19, R14 ;  /* 0x0000000e00137305 */ /* 0x0000a2000021f100 */
[----:B------:R-:W-:Y:S05]  /*0380*/  @!P1 EXIT ;  /* 0x000000000000994d */ /* 0x000fea0003800000 */
[----:B------:R-:W-:Y:S01]  /*0390*/  ULDC UR4, c[0x0][0x238] ;  /* 0x00008e0000047ab9 */ /* 0x000fe20000000800 */
[----:B------:R-:W-:Y:S01]  /*03a0*/  SHF.R.S32.HI R2, RZ, 0x1f, R11 ;  /* 0x0000001fff027819 */ /* 0x000fe2000001140b */
[----:B------:R-:W-:Y:S01]  /*03b0*/  UIADD3 UR4, UR4, -0x1, URZ ;  /* 0xffffffff04047890 */ /* 0x000fe2000fffe03f */
[----:B-1----:R-:W-:Y:S01]  /*03c0*/  I2FP.F32.S32 R5, R8 ;  /* 0x0000000800057245 */ /* 0x002fe20000201400 */
[----:B------:R-:W-:Y:S01]  /*03d0*/  ULDC UR8, c[0x0][0x230] ;  /* 0x00008c0000087ab9 */ /* 0x000fe20000000800 */
[----:B------:R-:W-:Y:S01]  /*03e0*/  ULDC.64 UR6, c[0x0][0x2a8] ;  /* 0x0000aa0000067ab9 */ /* 0x000fe20000000a00 */
[----:B------:R-:W-:Y:S01]  /*03f0*/  UISETP.GE.AND UP0, UPT, UR8, 0x1, UPT ;  /* 0x000000010800788c */ /* 0x000fe2000bf06270 */
[----:B------:R-:W-:Y:S01]  /*0400*/  IADD3 R4, R8, 0x1, RZ ;  /* 0x0000000108047810 */ /* 0x000fe20007ffe0ff */
[----:B------:R-:W-:Y:S01]  /*0410*/  IMAD R2, R2, UR6, RZ ;  /* 0x0000000602027c24 */ /* 0x000fe2000f8e02ff */
[----:B------:R-:W-:Y:S01]  /*0420*/  ISETP.GE.AND P0, PT, R8, UR4, PT ;  /* 0x0000000408007c0c */ /* 0x000fe2000bf06270 */
[----:B------:R-:W-:Y:S01]  /*0430*/  ULDC UR4, c[0x0][0x240] ;  /* 0x0000900000047ab9 */ /* 0x000fe20000000800 */
[----:B--2---:R-:W-:Y:S01]  /*0440*/  I2FP.F32.S32 R7, R19 ;  /* 0x0000001300077245 */ /* 0x004fe20000201400 */
[----:B------:R-:W-:Y:S01]  /*0450*/  UIADD3 UR4, UR4, -0x1, URZ ;  /* 0xffffffff04047890 */ /* 0x000fe2000fffe03f */
[----:B0-----:R-:W-:Y:S01]  /*0460*/  FADD.FTZ R0, -R5, R0 ;  /* 0x0000000005007221 */ /* 0x001fe20000010100 */
[----:B------:R-:W-:Y:S01]  /*0470*/  SHF.R.S32.HI R5, RZ, 0x1f, R8 ;  /* 0x0000001fff057819 */ /* 0x000fe20000011408 */
[C---:B------:R-:W-:Y:S01]  /*0480*/  IMAD R9, R11.reuse, UR7, R2 ;  /* 0x000000070b097c24 */ /* 0x040fe2000f8e0202 */
[----:B------:R-:W-:Y:S01]  /*0490*/  PLOP3.LUT P1, PT, PT, PT, UP0, 0x80, 0x0 ;  /* 0x000000000000781c */ /* 0x000fe20003f2f008 */
[----:B------:R-:W-:-:S04]  /*04a0*/  IMAD.WIDE.U32 R2, R11, UR6, RZ ;  /* 0x000000060b027c25 */ /* 0x000fc8000f8e00ff */
[----:B------:R-:W-:Y:S01]  /*04b0*/  FADD.FTZ R14, -R7, R14 ;  /* 0x0000000e070e7221 */ /* 0x000fe20000010100 */
[----:B------:R-:W-:Y:S01]  /*04c0*/  ULDC.64 UR6, c[0x0][0x258] ;  /* 0x0000960000067ab9 */ /* 0x000fe20000000a00 */
[----:B------:R-:W-:Y:S01]  /*04d0*/  SHF.R.S32.HI R7, RZ, 0x1f, R10 ;  /* 0x0000001fff077819 */ /* 0x000fe2000001140a */
[----:B------:R-:W-:Y:S01]  /*04e0*/  IMAD R5, R5, UR6, RZ ;  /* 0x0000000605057c24 */ /* 0x000fe2000f8e02ff */
[----:B------:R-:W-:Y:S01]  /*04f0*/  ULDC.64 UR10, c[0x0][0x2a0] ;  /* 0x0000a800000a7ab9 */ /* 0x000fe20000000a00 */
[----:B------:R-:W-:Y:S01]  /*0500*/  @P0 IMAD.MOV R4, RZ, RZ, R8 ;  /* 0x000000ffff040224 */ /* 0x000fe200078e0208 */
[----:B------:R-:W-:Y:S01]  /*0510*/  ISETP.GE.AND P0, PT, R19, UR4, PT ;  /* 0x0000000413007c0c */ /* 0x000fe2000bf06270 */
[----:B------:R-:W-:Y:S02]  /*0520*/  IMAD.IADD R3, R3, 0x1, R9 ;  /* 0x0000000103037824 */ /* 0x000fe400078e0209 */
[----:B------:R-:W-:Y:S01]  /*0530*/  IMAD R7, R7, UR10, RZ ;  /* 0x0000000a07077c24 */ /* 0x000fe2000f8e02ff */
[----:B------:R-:W-:Y:S01]  /*0540*/  SHF.R.S32.HI R6, RZ, 0x1f, R4 ;  /* 0x0000001fff067819 */ /* 0x000fe20000011404 */
[----:B------:R-:W-:-:S02]  /*0550*/  IMAD R13, R8, UR7, R5 ;  /* 0x00000007080d7c24 */ /* 0x000fc4000f8e0205 */
[----:B------:R-:W-:-:S04]  /*0560*/  IMAD.WIDE.U32 R8, R8, UR6, RZ ;  /* 0x0000000608087c25 */ /* 0x000fc8000f8e00ff */
[----:B------:R-:W-:Y:S01]  /*0570*/  IMAD R11, R6, UR6, RZ ;  /* 0x00000006060b7c24 */ /* 0x000fe2000f8e02ff */
[----:B------:R-:W-:Y:S01]  /*0580*/  IADD3 R13, R9, R13, RZ ;  /* 0x0000000d090d7210 */ /* 0x000fe20007ffe0ff */
[----:B------:R-:W-:Y:S02]  /*0590*/  IMAD R17, R10, UR11, R7 ;  /* 0x0000000b0a117c24 */ /* 0x000fe4000f8e0207 */
[C---:B------:R-:W-:Y:S02]  /*05a0*/  IMAD R11, R4.reuse, UR7, R11 ;  /* 0x00000007040b7c24 */ /* 0x040fe4000f8e020b */
[----:B------:R-:W-:-:S04]  /*05b0*/  IMAD.WIDE.U32 R4, R4, UR6, RZ ;  /* 0x0000000604047c25 */ /* 0x000fc8000f8e00ff */
[----:B------:R-:W-:-:S04]  /*05c0*/  IMAD.WIDE.U32 R2, R10, UR10, R2 ;  /* 0x0000000a0a027c25 */ /* 0x000fc8000f8e0002 */
[----:B------:R-:W-:Y:S02]  /*05d0*/  VIADD R15, R19, 0x1 ;  /* 0x00000001130f7836 */ /* 0x000fe40000000000 */
[----:B------:R-:W-:Y:S02]  /*05e0*/  @P0 IMAD.MOV R15, RZ, RZ, R19 ;  /* 0x000000ffff0f0224 */ /* 0x000fe400078e0213 */
[----:B------:R-:W-:Y:S01]  /*05f0*/  IMAD.IADD R7, R5, 0x1, R11 ;  /* 0x0000000105077824 */ /* 0x000fe200078e020b */
[----:B------:R-:W-:Y:S06]  /*0600*/  @!P1 EXIT ;  /* 0x000000000000994d */ /* 0x000fec0003800000 */
[----:B------:R-:W-:Y:S01]  /*0610*/  SHF.R.S32.HI R5, RZ, 0x1f, R19 ;  /* 0x0000001fff057819 */ /* 0x000fe20000011413 */
[----:B------:R-:W-:Y:S01]  /*0620*/  ULDC.64 UR4, c[0x0][0x260] ;  /* 0x0000980000047ab9 */ /* 0x000fe20000000a00 */
[----:B------:R-:W-:Y:S01]  /*0630*/  SHF.R.S32.HI R16, RZ, 0x1f, R15 ;  /* 0x0000001fff107819 */ /* 0x000fe2000001140f */
[----:B------:R-:W-:Y:S01]  /*0640*/  IMAD.MOV.U32 R6, RZ, RZ, R4 ;  /* 0x000000ffff067224 */ /* 0x000fe200078e0004 */
[----:B------:R-:W-:Y:S01]  /*0650*/  MOV R12, R8 ;  /* 0x00000008000c7202 */ /* 0x000fe20000000f00 */
[----:B------:R-:W-:Y:S01]  /*0660*/  IMAD R8, R5, UR4, RZ ;  /* 0x0000000405087c24 */ /* 0x000fe2000f8e02ff */
[----:B------:R-:W-:Y:S01]  /*0670*/  ULOP3.LUT UR16, UR8, 0x3, URZ, 0xc0, !UPT ;  /* 0x0000000308107892 */ /* 0x000fe2000f8ec03f */
[----:B------:R-:W-:Y:S01]  /*0680*/  IMAD R16, R16, UR4, RZ ;  /* 0x0000000410107c24 */ /* 0x000fe2000f8e02ff */
[----:B------:R-:W-:Y:S01]  /*0690*/  UMOV UR6, URZ ;  /* 0x0000003f00067c82 */ /* 0x000fe20008000000 */
[C---:B------:R-:W-:Y:S01]  /*06a0*/  IMAD R21, R19.reuse, UR5, R8 ;  /* 0x0000000513157c24 */ /* 0x040fe2000f8e0208 */
[----:B------:R-:W-:Y:S01]  /*06b0*/  UMOV UR7, URZ ;  /* 0x0000003f00077c82 */ /* 0x000fe20008000000 */
[----:B------:R-:W-:Y:S01]  /*06c0*/  IMAD.WIDE.U32 R4, R19, UR4, R6 ;  /* 0x0000000413047c25 */ /* 0x000fe2000f8e0006 */
[----:B------:R-:W-:-:S03]  /*06d0*/  ULDC.64 UR14, c[0x0][0x208] ;  /* 0x00008200000e7ab9 */ /* 0x000fc60000000a00 */
[----:B------:R-:W-:-:S04]  /*06e0*/  IMAD.WIDE.U32 R8, R19, UR4, R12 ;  /* 0x0000000413087c25 */ /* 0x000fc8000f8e000c */
[----:B------:R-:W-:Y:S01]  /*06f0*/  IMAD.WIDE.U32 R10, R15, UR4, R12 ;  /* 0x000000040f0a7c25 */ /* 0x000fe2000f8e000c */
[----:B------:R-:W-:-:S03]  /*0700*/  IADD3 R19, R9, R21, RZ ;  /* 0x0000001509137210 */ /* 0x000fc60007ffe0ff */
[----:B------:R-:W-:-:S04]  /*0710*/  IMAD.WIDE.U32 R6, R15, UR4, R6 ;  /* 0x000000040f067c25 */ /* 0x000fc8000f8e0006 */
[C---:B------:R-:W-:Y:S01]  /*0720*/  IMAD.WIDE.U32 R12, R15.reuse, UR4, R12 ;  /* 0x000000040f0c7c25 */ /* 0x040fe2000f8e000c */
[----:B------:R-:W-:Y:S02]  /*0730*/  UIADD3 UR4, UR8, -0x1, URZ ;  /* 0xffffffff08047890 */ /* 0x000fe4000fffe03f */
[----:B------:R-:W-:Y:S01]  /*0740*/  UIADD3 UR8, -UR16, UR8, URZ ;  /* 0x0000000810087290 */ /* 0x000fe2000fffe13f */
[C-C-:B------:R-:W-:Y:S01]  /*0750*/  IMAD R25, R15.reuse, UR5, R16.reuse ;  /* 0x000000050f197c24 */ /* 0x140fe2000f8e0210 */
[----:B------:R-:W-:Y:S01]  /*0760*/  UISETP.GE.U32.AND UP0, UPT, UR4, 0x3, UPT ;  /* 0x000000030400788c */ /* 0x000fe2000bf06070 */
[----:B------:R-:W-:Y:S02]  /*0770*/  IMAD R27, R15, UR5, R16 ;  /* 0x000000050f1b7c24 */ /* 0x000fe4000f8e0210 */
[----:B------:R-:W-:Y:S01]  /*0780*/  FADD.FTZ R16, -R0, 1 ;  /* 0x3f80000000107421 */ /* 0x000fe20000010100 */
[----:B------:R-:W-:Y:S02]  /*0790*/  IMAD.IADD R15, R3, 0x1, R17 ;  /* 0x00000001030f7824 */ /* 0x000fe400078e0211 */
[----:B------:R-:W-:Y:S01]  /*07a0*/  FADD.FTZ R17, -R14, 1 ;  /* 0x3f8000000e117421 */ /* 0x000fe20000010100 */
[----:B------:R-:W-:Y:S01]  /*07b0*/  IMAD.IADD R23, R11, 0x1, R25 ;  /* 0x000000010b177824 */ /* 0x000fe200078e0219 */
[----:B------:R-:W-:Y:S01]  /*07c0*/  IADD3 R25, R25, R7, RZ ;  /* 0x0000000719197210 */ /* 0x000fe20007ffe0ff */
[----:B------:R-:W-:Y:S01]  /*07d0*/  IMAD.IADD R21, R21, 0x1, R5 ;  /* 0x0000000115157824 */ /* 0x000fe200078e0205 */
[----:B------:R-:W-:Y:S01]  /*07e0*/  UMOV UR4, URZ ;  /* 0x0000003f00047c82 */ /* 0x000fe20008000000 */
[----:B------:R-:W-:-:S07]  /*07f0*/  IMAD.IADD R27, R13, 0x1, R27 ;  /* 0x000000010d1b7824 */ /* 0x000fce00078e021b */
.L_x_1741:
[----:B------:R-:W-:Y:S01]  /*0800*/  PLOP3.LUT P1, PT, PT, PT, UP0, 0x80, 0x0 ;  /* 0x000000000000781c */ /* 0x000fe20003f2f008 */
[----:B------:R-:W-:Y:S01]  /*0810*/  UMOV UR5, URZ ;  /* 0x0000003f00057c82 */ /* 0x000fe20008000000 */
[----:B------:R-:W-:-:S11]  /*0820*/  ISETP.NE.AND P0, PT, RZ, UR16, PT ;  /* 0x00000010ff007c0c */ /* 0x000fd6000bf05270 */
[----:B0123--:R-:W-:Y:S05]  /*0830*/  @!P1 BRA `(.L_x_1738) ;  /* 0x0000000800749947 */ /* 0x00ffea0003800000 */
[----:B------:R-:W0:Y:S01]  /*0840*/  LDC.64 R40, c[0x0][0x248] ;  /* 0x00009200ff287b82 */ /* 0x000e220000000a00 */
[----:B------:R-:W-:Y:S01]  /*0850*/  MOV R24, R6 ;  /* 0x0000000600187202 */ /* 0x000fe20000000f00 */
[----:B------:R-:W-:Y:S01]  /*0860*/  IMAD.MOV.U32 R20, RZ, RZ, R4 ;  /* 0x000000ffff147224 */ /* 0x000fe200078e0004 */
[----:B------:R-:W-:Y:S01]  /*0870*/  ULDC.64 UR18, c[0x0][0x220] ;  /* 0x0000880000127ab9 */ /* 0x000fe20000000a00 */
[----:B------:R-:W-:Y:S01]  /*0880*/  MOV R26, R12 ;  /* 0x0000000c001a7202 */ /* 0x000fe20000000f00 */
[----:B------:R-:W-:Y:S01]  /*0890*/  ULDC.64 UR20, c[0x0][0x268] ;  /* 0x00009a0000147ab9 */ /* 0x000fe20000000a00 */
[----:B------:R-:W-:Y:S01]  /*08a0*/  MOV R38, R2 ;  /* 0x0000000200267202 */ /* 0x000fe20000000f00 */
[----:B------:R-:W-:Y:S01]  /*08b0*/  ULDC.64 UR12, c[0x0][0x250] ;  /* 0x00009400000c7ab9 */ /* 0x000fe20000000a00 */
[----:B------:R-:W1:Y:S01]  /*08c0*/  LDC.64 R32, c[0x0][0x290] ;  /* 0x0000a400ff207b82 */ /* 0x000e620000000a00 */
[----:B------:R-:W-:Y:S01]  /*08d0*/  ULDC.64 UR10, c[0x0][0x298] ;  /* 0x0000a600000a7ab9 */ /* 0x000fe20000000a00 */
[----:B------:R-:W-:-:S02]  /*08e0*/  USHF.L.U64.HI UR13, UR12, 0x1, UR13 ;  /* 0x000000010c0d7899 */ /* 0x000fc4000801020d */
[----:B------:R-:W-:Y:S02]  /*08f0*/  USHF.L.U64.HI UR11, UR10, 0x1, UR11 ;  /* 0x000000010a0b7899 */ /* 0x000fe4000801020b */
[----:B------:R-:W-:Y:S02]  /*0900*/  USHF.L.U32 UR12, UR12, 0x1, URZ ;  /* 0x000000010c0c7899 */ /* 0x000fe4000800063f */
[----:B------:R-:W-:Y:S01]  /*0910*/  USHF.L.U32 UR10, UR10, 0x1, URZ ;  /* 0x000000010a0a7899 */ /* 0x000fe2000800063f */
[----:B------:R-:W-:Y:S01]  /*0920*/  UMOV UR5, URZ ;  /* 0x0000003f00057c82 */ /* 0x000fe20008000000 */
[----:B------:R-:W-:Y:S01]  /*0930*/  UMOV UR9, UR8 ;  /* 0x0000000800097c82 */ /* 0x000fe20008000000 */
[C---:B0-----:R-:W-:Y:S02]  /*0940*/  IMAD R18, R40.reuse, UR7, RZ ;  /* 0x0000000728127c24 */ /* 0x041fe4000f8e02ff */
[----:B------:R-:W-:-:S04]  /*0950*/  IMAD.WIDE.U32 R34, R40, UR6, R24 ;  /* 0x0000000628227c25 */ /* 0x000fc8000f8e0018 */
[----:B------:R-:W-:Y:S02]  /*0960*/  IMAD R41, R41, UR6, R18 ;  /* 0x0000000629297c24 */ /* 0x000fe4000f8e0212 */
[----:B------:R-:W-:Y:S01]  /*0970*/  IMAD.WIDE.U32 R36, R40, UR6, R20 ;  /* 0x0000000628247c25 */ /* 0x000fe2000f8e0014 */
[C---:B------:R-:W-:Y:S02]  /*0980*/  LEA R20, P1, R34.reuse, UR18, 0x1 ;  /* 0x0000001222147c11 */ /* 0x040fe4000f8208ff */
[----:B------:R-:W-:Y:S01]  /*0990*/  IADD3 R39, R35, R41, RZ ;  /* 0x0000002923277210 */ /* 0x000fe20007ffe0ff */
[----:B------:R-:W-:Y:S02]  /*09a0*/  IMAD.IADD R35, R41, 0x1, R37 ;  /* 0x0000000129237824 */ /* 0x000fe400078e0225 */
[----:B------:R-:W-:Y:S01]  /*09b0*/  IMAD.MOV.U32 R18, RZ, RZ, R8 ;  /* 0x000000ffff127224 */ /* 0x000fe200078e0008 */
[----:B------:R-:W-:Y:S01]  /*09c0*/  LEA.HI.X R37, R34, UR19, R39, 0x1, P1 ;  /* 0x0000001322257c11 */ /* 0x000fe200088f0c27 */
[----:B------:R-:W-:-:S02]  /*09d0*/  IMAD.MOV.U32 R39, RZ, RZ, R15 ;  /* 0x000000ffff277224 */ /* 0x000fc400078e000f */
[----:B-1----:R-:W-:Y:S02]  /*09e0*/  IMAD R22, R32, UR7, RZ ;  /* 0x0000000720167c24 */ /* 0x002fe4000f8e02ff */
[----:B------:R-:W-:-:S04]  /*09f0*/  IMAD.WIDE.U32 R30, R40, UR6, R26 ;  /* 0x00000006281e7c25 */ /* 0x000fc8000f8e001a */
[----:B------:R-:W-:Y:S01]  /*0a00*/  IMAD.WIDE.U32 R28, R40, UR6, R18 ;  /* 0x00000006281c7c25 */ /* 0x000fe2000f8e0012 */
[----:B------:R-:W-:Y:S02]  /*0a10*/  LEA R18, P2, R36, UR18, 0x1 ;  /* 0x0000001224127c11 */ /* 0x000fe4000f8408ff */
[----:B------:R-:W-:Y:S01]  /*0a20*/  IADD3 R31, R41, R31, RZ ;  /* 0x0000001f291f7210 */ /* 0x000fe20007ffe0ff */
[----:B------:R-:W-:Y:S01]  /*0a30*/  IMAD.WIDE.U32 R38, R32, UR6, R38 ;  /* 0x0000000620267c25 */ /* 0x000fe2000f8e0026 */
[----:B------:R-:W-:Y:S02]  /*0a40*/  LEA.HI.X R35, R36, UR19, R35, 0x1, P2 ;  /* 0x0000001324237c11 */ /* 0x000fe400090f0c23 */
[----:B------:R-:W-:Y:S01]  /*0a50*/  LEA R26, P1, R30, UR18, 0x1 ;  /* 0x000000121e1a7c11 */ /* 0x000fe2000f8208ff */
[----:B------:R-:W-:Y:S01]  /*0a60*/  IMAD R33, R33, UR6, R22 ;  /* 0x0000000621217c24 */ /* 0x000fe2000f8e0216 */
[----:B------:R-:W-:Y:S01]  /*0a70*/  LEA R24, P2, R28, UR18, 0x1 ;  /* 0x000000121c187c11 */ /* 0x000fe2000f8408ff */
[----:B------:R-:W-:Y:S01]  /*0a80*/  IMAD.IADD R29, R41, 0x1, R29 ;  /* 0x00000001291d7824 */ /* 0x000fe200078e021d */
[----:B------:R-:W-:-:S02]  /*0a90*/  LEA R22, P3, R38, UR20, 0x1 ;  /* 0x0000001426167c11 */ /* 0x000fc4000f8608ff */
[----:B------:R-:W-:Y:S02]  /*0aa0*/  IADD3 R41, R39, R33, RZ ;  /* 0x0000002127297210 */ /* 0x000fe40007ffe0ff */
[----:B------:R-:W-:Y:S02]  /*0ab0*/  LEA.HI.X R31, R30, UR19, R31, 0x1, P1 ;  /* 0x000000131e1f7c11 */ /* 0x000fe400088f0c1f */
[----:B------:R-:W-:Y:S02]  /*0ac0*/  LEA.HI.X R39, R28, UR19, R29, 0x1, P2 ;  /* 0x000000131c277c11 */ /* 0x000fe400090f0c1d */
[----:B------:R-:W-:-:S07]  /*0ad0*/  LEA.HI.X R41, R38, UR21, R41, 0x1, P3 ;  /* 0x0000001526297c11 */ /* 0x000fce00098f0c29 */
.L_x_1739:
[----:B------:R-:W-:Y:S01]  /*0ae0*/  IMAD.MOV.U32 R36, RZ, RZ, R20 ;  /* 0x000000ffff247224 */ /* 0x000fe200078e0014 */
[----:B------:R-:W-:Y:S01]  /*0af0*/  MOV R30, R26 ;  /* 0x0000001a001e7202 */ /* 0x000fe20000000f00 */
[----:B------:R-:W-:Y:S01]  /*0b00*/  IMAD.MOV.U32 R34, RZ, RZ, R18 ;  /* 0x000000ffff227224 */ /* 0x000fe200078e0012 */
[----:B0-----:R-:W-:Y:S02]  /*0b10*/  MOV R38, R24 ;  /* 0x0000001800267202 */ /* 0x001fe40000000f00 */
[----:B------:R-:W2:Y:S04]  /*0b20*/  LDG.E.U16 R33, desc[UR14][R36.64] ;  /* 0x0000000e24217981 */ /* 0x000ea8000c1e1500 */
[----:B------:R0:W3:Y:S04]  /*0b30*/  LDG.E.U16 R29, desc[UR14][R30.64] ;  /* 0x0000000e1e1d7981 */ /* 0x0000e8000c1e1500 */
[----:B------:R-:W4:Y:S04]  /*0b40*/  LDG.E.U16 R32, desc[UR14][R34.64] ;  /* 0x0000000e22207981 */ /* 0x000f28000c1e1500 */
[----:B------:R-:W5:Y:S01]  /*0b50*/  LDG.E.U16 R28, desc[UR14][R38.64] ;  /* 0x0000000e261c7981 */ /* 0x000f62000c1e1500 */
[----:B0-----:R-:W-:-:S04]  /*0b60*/  IADD3 R30, P2, R26, UR12, RZ ;  /* 0x0000000c1a1e7c10 */ /* 0x001fc8000ff5e0ff */
[----:B------:R-:W-:Y:S01]  /*0b70*/  IADD3.X R31, R31, UR13, RZ, P2, !PT ;  /* 0x0000000d1f1f7c10 */ /* 0x000fe200097fe4ff */
[----:B--2---:R-:W-:Y:S01]  /*0b80*/  IMAD.U32 R33, R33, 0x10000, RZ ;  /* 0x0001000021217824 */ /* 0x004fe200078e00ff */
[----:B---3--:R-:W-:-:S03]  /*0b90*/  SHF.L.U32 R29, R29, 0x10, RZ ;  /* 0x000000101d1d7819 */ /* 0x008fc600000006ff */
[----:B------:R-:W-:Y:S01]  /*0ba0*/  FMUL.FTZ R40, R14, R33 ;  /* 0x000000210e287220 */ /* 0x000fe20000410000 */
[----:B----4-:R-:W-:Y:S02]  /*0bb0*/  IMAD.U32 R32, R32, 0x10000, RZ ;  /* 0x0001000020207824 */ /* 0x010fe400078e00ff */
[----:B------:R-:W-:Y:S01]  /*0bc0*/  FMUL.FTZ R29, R14, R29 ;  /* 0x0000001d0e1d7220 */ /* 0x000fe20000410000 */
[----:B-----5:R-:W-:Y:S01]  /*0bd0*/  SHF.L.U32 R28, R28, 0x10, RZ ;  /* 0x000000101c1c7819 */ /* 0x020fe200000006ff */
[C---:B------:R-:W-:Y:S01]  /*0be0*/  FFMA.FTZ R33, R17.reuse, R32, R40 ;  /* 0x0000002011217223 */ /* 0x040fe20000010028 */
[----:B------:R-:W-:Y:S01]  /*0bf0*/  IMAD.MOV.U32 R40, RZ, RZ, R22 ;  /* 0x000000ffff287224 */ /* 0x000fe200078e0016 */
[----:B------:R-:W-:Y:S02]  /*0c00*/  IADD3 R32, P3, R18, UR12, RZ ;  /* 0x0000000c12207c10 */ /* 0x000fe4000ff7e0ff */
[----:B------:R-:W-:Y:S01]  /*0c10*/  FFMA.FTZ R29, R17, R28, R29 ;  /* 0x0000001c111d7223 */ /* 0x000fe2000001001d */
[----:B------:R-:W-:Y:S01]  /*0c20*/  FMUL.FTZ R33, R0, R33 ;  /* 0x0000002100217220 */ /* 0x000fe20000410000 */
[----:B------:R-:W-:-:S03]  /*0c30*/  IADD3 R28, P1, R20, UR12, RZ ;  /* 0x0000000c141c7c10 */ /* 0x000fc6000ff3e0ff */
[----:B------:R-:W-:-:S05]  /*0c40*/  FFMA.FTZ R29, R16, R29, R33 ;  /* 0x0000001d101d7223 */ /* 0x000fca0000010021 */
[----:B------:R-:W-:-:S04]  /*0c50*/  F2FP.BF16.F32.PACK_AB R29, RZ, R29 ;  /* 0x0000001dff1d723e */ /* 0x000fc800000010ff */
[----:B------:R-:W-:Y:S02]  /*0c60*/  PRMT R33, R29, 0x7610, R33 ;  /* 0x000076101d217816 */ /* 0x000fe40000000021 */
[----:B------:R-:W-:Y:S02]  /*0c70*/  IADD3.X R29, R37, UR13, RZ, P1, !PT ;  /* 0x0000000d251d7c10 */ /* 0x000fe40008ffe4ff */
[----:B------:R-:W-:Y:S01]  /*0c80*/  IADD3 R34, P1, R24, UR12, RZ ;  /* 0x0000000c18227c10 */ /* 0x000fe2000ff3e0ff */
[----:B------:R0:W-:Y:S04]  /*0c90*/  STG.E.U16 desc[UR14][R40.64], R33 ;  /* 0x0000002128007986 */ /* 0x0001e8000c10150e */
[----:B------:R-:W2:Y:S04]  /*0ca0*/  LDG.E.U16 R26, desc[UR14][R28.64] ;  /* 0x0000000e1c1a7981 */ /* 0x000ea8000c1e1500 */
[----:B------:R1:W3:Y:S01]  /*0cb0*/  LDG.E.U16 R20, desc[UR14][R30.64] ;  /* 0x0000000e1e147981 */ /* 0x0002e2000c1e1500 */
[----:B0-----:R-:W-:-:S02]  /*0cc0*/  IADD3.X R33, R35, UR13, RZ, P3, !PT ;  /* 0x0000000d23217c10 */ /* 0x001fc40009ffe4ff */
[----:B------:R-:W-:-:S03]  /*0cd0*/  IADD3.X R35, R39, UR13, RZ, P1, !PT ;  /* 0x0000000d27237c10 */ /* 0x000fc60008ffe4ff */
[----:B------:R-:W4:Y:S04]  /*0ce0*/  LDG.E.U16 R24, desc[UR14][R32.64] ;  /* 0x0000000e20187981 */ /* 0x000f28000c1e1500 */
[----:B------:R-:W5:Y:S01]  /*0cf0*/  LDG.E.U16 R18, desc[UR14][R34.64] ;  /* 0x0000000e22127981 */ /* 0x000f62000c1e1500 */
[----:B------:R-:W-:Y:S02]  /*0d00*/  IADD3 R36, P1, R22, UR10, RZ ;  /* 0x0000000a16247c10 */ /* 0x000fe4000ff3e0ff */
[----:B------:R-:W-:Y:S02]  /*0d10*/  IADD3 R38, P2, R30, UR12, RZ ;  /* 0x0000000c1e267c10 */ /* 0x000fe4000ff5e0ff */
[----:B-1----:R-:W-:Y:S02]  /*0d20*/  IADD3 R30, P3, R32, UR12, RZ ;  /* 0x0000000c201e7c10 */ /* 0x002fe4000ff7e0ff */
[----:B--2---:R-:W-:Y:S01]  /*0d30*/  SHF.L.U32 R39, R26, 0x10, RZ ;  /* 0x000000101a277819 */ /* 0x004fe200000006ff */
[----:B---3--:R-:W-:-:S04]  /*0d40*/  IMAD.U32 R37, R20, 0x10000, RZ ;  /* 0x0001000014257824 */ /* 0x008fc800078e00ff */
[C---:B------:R-:W-:Y:S01]  /*0d50*/  FMUL.FTZ R20, R14.reuse, R39 ;  /* 0x000000270e147220 */ /* 0x040fe20000410000 */
[----:B------:R-:W-:Y:S01]  /*0d60*/  FMUL.FTZ R37, R14, R37 ;  /* 0x000000250e257220 */ /* 0x000fe20000410000 */
[----:B----4-:R-:W-:Y:S01]  /*0d70*/  SHF.L.U32 R24, R24, 0x10, RZ ;  /* 0x0000001018187819 */ /* 0x010fe200000006ff */
[----:B-----5:R-:W-:-:S04]  /*0d80*/  IMAD.U32 R18, R18, 0x10000, RZ ;  /* 0x0001000012127824 */ /* 0x020fc800078e00ff */
[C---:B------:R-:W-:Y:S01]  /*0d90*/  FFMA.FTZ R39, R17.reuse, R24, R20 ;  /* 0x0000001811277223 */ /* 0x040fe20000010014 */
[----:B------:R-:W-:-:S03]  /*0da0*/  FFMA.FTZ R37, R17, R18, R37 ;  /* 0x0000001211257223 */ /* 0x000fc60000010025 */
[----:B------:R-:W-:-:S04]  /*0db0*/  FMUL.FTZ R39, R0, R39 ;  /* 0x0000002700277220 */ /* 0x000fc80000410000 */
[----:B------:R-:W-:-:S05]  /*0dc0*/  FFMA.FTZ R37, R16, R37, R39 ;  /* 0x0000002510257223 */ /* 0x000fca0000010027 */
[----:B------:R-:W-:Y:S02]  /*0dd0*/  F2FP.BF16.F32.PACK_AB R18, RZ, R37 ;  /* 0x00000025ff12723e */ /* 0x000fe400000010ff */
[----:B------:R-:W-:Y:S02]  /*0de0*/  IADD3.X R37, R41, UR11, RZ, P1, !PT ;  /* 0x0000000b29257c10 */ /* 0x000fe40008ffe4ff */
[----:B------:R-:W-:-:S04]  /*0df0*/  IADD3 R28, P1, R28, UR12, RZ ;  /* 0x0000000c1c1c7c10 */ /* 0x000fc8000ff3e0ff */
[----:B------:R-:W-:Y:S01]  /*0e00*/  IADD3.X R29, R29, UR13, RZ, P1, !PT ;  /* 0x0000000d1d1d7c10 */ /* 0x000fe20008ffe4ff */
[----:B------:R0:W-:Y:S01]  /*0e10*/  STG.E.U16 desc[UR14][R36.64], R18 ;  /* 0x0000001224007986 */ /* 0x0001e2000c10150e */
[----:B------:R-:W-:Y:S02]  /*0e20*/  IADD3.X R39, R31, UR13, RZ, P2, !PT ;  /* 0x0000000d1f277c10 */ /* 0x000fe400097fe4ff */
[----:B------:R-:W-:Y:S01]  /*0e30*/  IADD3.X R31, R33, UR13, RZ, P3, !PT ;  /* 0x0000000d211f7c10 */ /* 0x000fe20009ffe4ff */
[----:B------:R-:W2:Y:S01]  /*0e40*/  LDG.E.U16 R24, desc[UR14][R28.64] ;  /* 0x0000000e1c187981 */ /* 0x000ea2000c1e1500 */
[----:B------:R-:W-:-:S03]  /*0e50*/  IADD3 R32, P1, R34, UR12, RZ ;  /* 0x0000000c22207c10 */ /* 0x000fc6000ff3e0ff */
[----:B------:R-:W3:Y:S01]  /*0e60*/  LDG.E.U16 R20, desc[UR14][R38.64] ;  /* 0x0000000e26147981 */ /* 0x000ee2000c1e1500 */
[----:B------:R-:W-:-:S03]  /*0e70*/  IADD3.X R33, R35, UR13, RZ, P1, !PT ;  /* 0x0000000d23217c10 */ /* 0x000fc60008ffe4ff */
[----:B------:R-:W4:Y:S04]  /*0e80*/  LDG.E.U16 R22, desc[UR14][R30.64] ;  /* 0x0000000e1e167981 */ /* 0x000f28000c1e1500 */
[----:B0-----:R-:W5:Y:S01]  /*0e90*/  LDG.E.U16 R18, desc[UR14][R32.64] ;  /* 0x0000000e20127981 */ /* 0x001f62000c1e1500 */
[----:B------:R-:W-:Y:S02]  /*0ea0*/  IADD3 R40, P1, R36, UR10, RZ ;  /* 0x0000000a24287c10 */ /* 0x000fe4000ff3e0ff */
[----:B------:R-:W-:Y:S02]  /*0eb0*/  IADD3 R34, P2, R38, UR12, RZ ;  /* 0x0000000c26227c10 */ /* 0x000fe4000ff5e0ff */
[----:B------:R-:W-:Y:S02]  /*0ec0*/  IADD3 R36, P3, R30, UR12, RZ ;  /* 0x0000000c1e247c10 */ /* 0x000fe4000ff7e0ff */
[----:B--2---:R-:W-:Y:S01]  /*0ed0*/  SHF.L.U32 R41, R24, 0x10, RZ ;  /* 0x0000001018297819 */ /* 0x004fe200000006ff */
[----:B---3--:R-:W-:-:S04]  /*0ee0*/  IMAD.U32 R35, R20, 0x10000, RZ ;  /* 0x0001000014237824 */ /* 0x008fc800078e00ff */
[----:B------:R-:W-:Y:S01]  /*0ef0*/  FMUL.FTZ R20, R14, R41 ;  /* 0x000000290e147220 */ /* 0x000fe20000410000 */
[----:B----4-:R-:W-:Y:S01]  /*0f00*/  SHF.L.U32 R22, R22, 0x10, RZ ;  /* 0x0000001016167819 */ /* 0x010fe200000006ff */
[----:B------:R-:W-:Y:S01]  /*0f10*/  FMUL.FTZ R35, R14, R35 ;  /* 0x000000230e237220 */ /* 0x000fe20000410000 */
[----:B-----5:R-:W-:-:S03]  /*0f20*/  IMAD.U32 R18, R18, 0x10000, RZ ;  /* 0x0001000012127824 */ /* 0x020fc600078e00ff */
[C---:B------:R-:W-:Y:S01]  /*0f30*/  FFMA.FTZ R41, R17.reuse, R22, R20 ;  /* 0x0000001611297223 */ /* 0x040fe20000010014 */
[----:B------:R-:W-:-:S03]  /*0f40*/  FFMA.FTZ R35, R17, R18, R35 ;  /* 0x0000001211237223 */ /* 0x000fc60000010023 */
[----:B------:R-:W-:-:S04]  /*0f50*/  FMUL.FTZ R41, R0, R41 ;  /* 0x0000002900297220 */ /* 0x000fc80000410000 */
[----:B------:R-:W-:Y:S01]  /*0f60*/  FFMA.FTZ R35, R16, R35, R41 ;  /* 0x0000002310237223 */ /* 0x000fe20000010029 */
[----:B------:R-:W-:Y:S02]  /*0f70*/  IADD3.X R41, R37, UR11, RZ, P1, !PT ;  /* 0x0000000b25297c10 */ /* 0x000fe40008ffe4ff */
[----:B------:R-:W-:Y:S02]  /*0f80*/  IADD3 R28, P1, R28, UR12, RZ ;  /* 0x0000000c1c1c7c10 */ /* 0x000fe4000ff3e0ff */
[----:B------:R-:W-:Y:S02]  /*0f90*/  F2FP.BF16.F32.PACK_AB R35, RZ, R35 ;  /* 0x00000023ff23723e */ /* 0x000fe400000010ff */
[----:B------:R-:W-:Y:S02]  /*0fa0*/  IADD3.X R29, R29, UR13, RZ, P1, !PT ;  /* 0x0000000d1d1d7c10 */ /* 0x000fe40008ffe4ff */
[----:B------:R-:W-:Y:S01]  /*0fb0*/  IADD3.X R37, R31, UR13, RZ, P3, !PT ;  /* 0x0000000d1f257c10 */ /* 0x000fe20009ffe4ff */
[----:B------:R0:W-:Y:S01]  /*0fc0*/  STG.E.U16 desc[UR14][R40.64], R35 ;  /* 0x0000002328007986 */ /* 0x0001e2000c10150e */
[----:B------:R-:W-:-:S03]  /*0fd0*/  IADD3 R30, P1, R32, UR12, RZ ;  /* 0x0000000c201e7c10 */ /* 0x000fc6000ff3e0ff */
[----:B------:R-:W2:Y:S01]  /*0fe0*/  LDG.E.U16 R24, desc[UR14][R28.64] ;  /* 0x0000000e1c187981 */ /* 0x000ea2000c1e1500 */
[----:B------:R-:W-:-:S03]  /*0ff0*/  IADD3.X R31, R33, UR13, RZ, P1, !PT ;  /* 0x0000000d211f7c10 */ /* 0x000fc60008ffe4ff */
[----:B------:R-:W3:Y:S01]  /*1000*/  LDG.E.U16 R22, desc[UR14][R36.64] ;  /* 0x0000000e24167981 */ /* 0x000ee2000c1e1500 */
[----:B0-----:R-:W-:-:S03]  /*1010*/  IADD3.X R35, R39, UR13, RZ, P2, !PT ;  /* 0x0000000d27237c10 */ /* 0x001fc600097fe4ff */
[----:B------:R-:W4:Y:S04]  /*1020*/  LDG.E.U16 R18, desc[UR14][R30.64] ;  /* 0x0000000e1e127981 */ /* 0x000f28000c1e1500 */
[----:B------:R-:W5:Y:S01]  /*1030*/  LDG.E.U16 R20, desc[UR14][R34.64] ;  /* 0x0000000e22147981 */ /* 0x000f62000c1e1500 */
[----:B------:R-:W-:Y:S01]  /*1040*/  UIADD3 UR9, UR9, -0x4, URZ ;  /* 0xfffffffc09097890 */ /* 0x000fe2000fffe03f */
[----:B------:R-:W-:Y:S02]  /*1050*/  IADD3 R32, P1, R40, UR10, RZ ;  /* 0x0000000a28207c10 */ /* 0x000fe4000ff3e0ff */
[----:B------:R-:W-:Y:S01]  /*1060*/  IADD3 R26, P3, R34, UR12, RZ ;  /* 0x0000000c221a7c10 */ /* 0x000fe2000ff7e0ff */
[----:B------:R-:W-:Y:S01]  /*1070*/  UIADD3 UR5, UR5, 0x4, URZ ;  /* 0x0000000405057890 */ /* 0x000fe2000fffe03f */
[----:B--2---:R-:W-:-:S02]  /*1080*/  SHF.L.U32 R39, R24, 0x10, RZ ;  /* 0x0000001018277819 */ /* 0x004fc400000006ff */
[----:B---3--:R-:W-:Y:S01]  /*1090*/  SHF.L.U32 R22, R22, 0x10, RZ ;  /* 0x0000001016167819 */ /* 0x008fe200000006ff */
[----:B-----5:R-:W-:Y:S02]  /*10a0*/  IMAD.U32 R33, R20, 0x10000, RZ ;  /* 0x0001000014217824 */ /* 0x020fe400078e00ff */
[----:B------:R-:W-:Y:S01]  /*10b0*/  FMUL.FTZ R20, R14, R39 ;  /* 0x000000270e147220 */ /* 0x000fe20000410000 */
[----:B----4-:R-:W-:Y:S02]  /*10c0*/  IMAD.U32 R18, R18, 0x10000, RZ ;  /* 0x0001000012127824 */ /* 0x010fe400078e00ff */
[----:B------:R-:W-:Y:S01]  /*10d0*/  FMUL.FTZ R33, R14, R33 ;  /* 0x000000210e217220 */ /* 0x000fe20000410000 */
[----:B------:R-:W-:-:S03]  /*10e0*/  FFMA.FTZ R39, R17, R22, R20 ;  /* 0x0000001611277223 */ /* 0x000fc60000010014 */
[----:B------:R-:W-:Y:S01]  /*10f0*/  FFMA.FTZ R33, R17, R18, R33 ;  /* 0x0000001211217223 */ /* 0x000fe20000010021 */
[----:B------:R-:W-:-:S04]  /*1100*/  FMUL.FTZ R39, R0, R39 ;  /* 0x0000002700277220 */ /* 0x000fc80000410000 */
[----:B------:R-:W-:-:S05]  /*1110*/  FFMA.FTZ R33, R16, R33, R39 ;  /* 0x0000002110217223 */ /* 0x000fca0000010027 */
[----:B------:R-:W-:Y:S02]  /*1120*/  F2FP.BF16.F32.PACK_AB R18, RZ, R33 ;  /* 0x00000021ff12723e */ /* 0x000fe400000010ff */
[----:B------:R-:W-:Y:S02]  /*1130*/  IADD3.X R33, R41, UR11, RZ, P1, !PT ;  /* 0x0000000b29217c10 */ /* 0x000fe40008ffe4ff */
[----:B------:R-:W-:Y:S02]  /*1140*/  ISETP.NE.AND P1, PT, RZ, UR9, PT ;  /* 0x00000009ff007c0c */ /* 0x000fe4000bf25270 */
[----:B------:R-:W-:Y:S02]  /*1150*/  IADD3 R24, P2, R30, UR12, RZ ;  /* 0x0000000c1e187c10 */ /* 0x000fe4000ff5e0ff */
[----:B------:R-:W-:Y:S02]  /*1160*/  PRMT R38, R18, 0x7610, R38 ;  /* 0x0000761012267816 */ /* 0x000fe40000000026 */
[----:B------:R-:W-:-:S02]  /*1170*/  IADD3 R18, P4, R36, UR12, RZ ;  /* 0x0000000c24127c10 */ /* 0x000fc4000ff9e0ff */
[----:B------:R-:W-:Y:S02]  /*1180*/  IADD3 R20, P5, R28, UR12, RZ ;  /* 0x0000000c1c147c10 */ /* 0x000fe4000ffbe0ff */
[----:B------:R-:W-:Y:S02]  /*1190*/  IADD3 R22, P6, R32, UR10, RZ ;  /* 0x0000000a20167c10 */ /* 0x000fe4000ffde0ff */
[----:B------:R-:W-:Y:S02]  /*11a0*/  IADD3.X R39, R31, UR13, RZ, P2, !PT ;  /* 0x0000000d1f277c10 */ /* 0x000fe400097fe4ff */
[----:B------:R-:W-:Y:S01]  /*11b0*/  IADD3.X R31, R35, UR13, RZ, P3, !PT ;  /* 0x0000000d231f7c10 */ /* 0x000fe20009ffe4ff */
[----:B------:R0:W-:Y:S01]  /*11c0*/  STG.E.U16 desc[UR14][R32.64], R38 ;  /* 0x0000002620007986 */ /* 0x0001e2000c10150e */
[----:B------:R-:W-:Y:S02]  /*11d0*/  IADD3.X R35, R37, UR13, RZ, P4, !PT ;  /* 0x0000000d25237c10 */ /* 0x000fe4000a7fe4ff */
[----:B------:R-:W-:-:S02]  /*11e0*/  IADD3.X R37, R29, UR13, RZ, P5, !PT ;  /* 0x0000000d1d257c10 */ /* 0x000fc4000affe4ff */
[----:B------:R-:W-:Y:S01]  /*11f0*/  IADD3.X R41, R33, UR11, RZ, P6, !PT ;  /* 0x0000000b21297c10 */ /* 0x000fe2000b7fe4ff */
[----:B------:R-:W-:Y:S06]  /*1200*/  @P1 BRA `(.L_x_1739) ;  /* 0xfffffff800341947 */ /* 0x000fec000383ffff */
.L_x_1738:
[----:B------:R-:W-:Y:S05]  /*1210*/  @!P0 BRA `(.L_x_1740) ;  /* 0x0000000800848947 */ /* 0x000fea0003800000 */
[----:B------:R-:W1:Y:S01]  /*1220*/  LDC.64 R44, c[0x0][0x248] ;  /* 0x00009200ff2c7b82 */ /* 0x000e620000000a00 */
[----:B------:R-:W-:Y:S01]  /*1230*/  USHF.R.S32.HI UR11, URZ, 0x1f, UR4 ;  /* 0x0000001f3f0b7899 */ /* 0x000fe20008011404 */
[----:B------:R-:W-:Y:S01]  /*1240*/  MOV R18, R8 ;  /* 0x0000000800127202 */ /* 0x000fe20000000f00 */
[----:B------:R-:W-:Y:S01]  /*1250*/  USHF.R.S32.HI UR9, URZ, 0x1f, UR5 ;  /* 0x0000001f3f097899 */ /* 0x000fe20008011405 */
[----:B------:R-:W-:Y:S01]  /*1260*/  IMAD.MOV.U32 R22, RZ, RZ, R10 ;  /* 0x000000ffff167224 */ /* 0x000fe200078e000a */
[----:B------:R-:W-:Y:S01]  /*1270*/  ULDC.64 UR12, c[0x0][0x250] ;  /* 0x00009400000c7ab9 */ /* 0x000fe20000000a00 */
[----:B------:R-:W-:Y:S01]  /*1280*/  MOV R41, UR5 ;  /* 0x0000000500297c02 */ /* 0x000fe20008000f00 */
[----:B------:R-:W-:Y:S01]  /*1290*/  UIMAD UR10, UR9, UR12, URZ ;  /* 0x0000000c090a72a4 */ /* 0x000fe2000f8e023f */
[----:B------:R-:W-:Y:S01]  /*12a0*/  IMAD.MOV.U32 R24, RZ, RZ, R6 ;  /* 0x000000ffff187224 */ /* 0x000fe200078e0006 */
[----:B------:R-:W-:Y:S01]  /*12b0*/  ULDC.64 UR18, c[0x0][0x220] ;  /* 0x0000880000127ab9 */ /* 0x000fe20000000a00 */
[----:B------:R-:W2:Y:S01]  /*12c0*/  LDC.64 R52, c[0x0][0x290] ;  /* 0x0000a400ff347b82 */ /* 0x000ea20000000a00 */
[----:B------:R-:W-:Y:S01]  /*12d0*/  UIMAD UR10, UR5, UR13, UR10 ;  /* 0x0000000d050a72a4 */ /* 0x000fe2000f8e020a */
[----:B------:R-:W-:Y:S01]  /*12e0*/  ULDC.64 UR20, c[0x0][0x298] ;  /* 0x0000a60000147ab9 */ /* 0x000fe20000000a00 */
[----:B------:R-:W-:Y:S01]  /*12f0*/  ULDC.64 UR22, c[0x0][0x268] ;  /* 0x00009a0000167ab9 */ /* 0x000fe20000000a00 */
[----:B-1----:R-:W-:-:S02]  /*1300*/  IMAD R20, R44, UR11, RZ ;  /* 0x0000000b2c147c24 */ /* 0x002fc4000f8e02ff */
[----:B0-----:R-:W-:-:S04]  /*1310*/  IMAD.WIDE.U32 R32, R44, UR4, R18 ;  /* 0x000000042c207c25 */ /* 0x001fc8000f8e0012 */
[----:B------:R-:W-:Y:S01]  /*1320*/  IMAD R45, R45, UR4, R20 ;  /* 0x000000042d2d7c24 */ /* 0x000fe2000f8e0214 */
[----:B------:R-:W-:Y:S01]  /*1330*/  MOV R20, R4 ;  /* 0x0000000400147202 */ /* 0x000fe20000000f00 */
[----:B------:R-:W-:-:S04]  /*1340*/  IMAD.WIDE.U32 R30, R44, UR4, R22 ;  /* 0x000000042c1e7c25 */ /* 0x000fc8000f8e0016 */
[----:B------:R-:W-:Y:S01]  /*1350*/  IMAD.IADD R33, R33, 0x1, R45 ;  /* 0x0000000121217824 */ /* 0x000fe200078e022d */
[----:B------:R-:W-:Y:S01]  /*1360*/  IADD3 R31, R45, R31, RZ ;  /* 0x0000001f2d1f7210 */ /* 0x000fe20007ffe0ff */
[----:B------:R-:W-:-:S04]  /*1370*/  IMAD.WIDE.U32 R28, R44, UR4, R20 ;  /* 0x000000042c1c7c25 */ /* 0x000fc8000f8e0014 */
[----:B------:R-:W-:-:S04]  /*1380*/  IMAD.WIDE.U32 R42, R41, UR12, R32 ;  /* 0x0000000c292a7c25 */ /* 0x000fc8000f8e0020 */
[----:B------:R-:W-:Y:S01]  /*1390*/  IMAD.WIDE.U32 R36, R41, UR12, R30 ;  /* 0x0000000c29247c25 */ /* 0x000fe2000f8e001e */
[----:B------:R-:W-:Y:S02]  /*13a0*/  IADD3 R39, R43, UR10, RZ ;  /* 0x0000000a2b277c10 */ /* 0x000fe4000fffe0ff */
[----:B------:R-:W-:Y:S01]  /*13b0*/  LEA R38, P0, R42, UR18, 0x1 ;  /* 0x000000122a267c11 */ /* 0x000fe2000f8008ff */
[----:B------:R-:W-:Y:S01]  /*13c0*/  IMAD.IADD R29, R45, 0x1, R29 ;  /* 0x000000012d1d7824 */ /* 0x000fe200078e021d */
[----:B------:R-:W-:Y:S01]  /*13d0*/  IADD3 R37, R37, UR10, RZ ;  /* 0x0000000a25257c10 */ /* 0x000fe2000fffe0ff */
[----:B------:R-:W-:Y:S01]  /*13e0*/  IMAD.WIDE.U32 R34, R44, UR4, R24 ;  /* 0x000000042c227c25 */ /* 0x000fe2000f8e0018 */
[----:B------:R-:W-:Y:S02]  /*13f0*/  LEA.HI.X R39, R42, UR19, R39, 0x1, P0 ;  /* 0x000000132a277c11 */ /* 0x000fe400080f0c27 */
[----:B------:R-:W-:Y:S01]  /*1400*/  LEA R42, P0, R36, UR18, 0x1 ;  /* 0x00000012242a7c11 */ /* 0x000fe2000f8008ff */
[----:B------:R-:W-:-:S02]  /*1410*/  IMAD.WIDE.U32 R46, R41, UR12, R28 ;  /* 0x0000000c292e7c25 */ /* 0x000fc4000f8e001c */
[----:B------:R-:W3:Y:S01]  /*1420*/  LDG.E.U16 R38, desc[UR14][R38.64] ;  /* 0x0000000e26267981 */ /* 0x000ee2000c1e1500 */
[----:B------:R-:W-:Y:S01]  /*1430*/  LEA.HI.X R43, R36, UR19, R37, 0x1, P0 ;  /* 0x00000013242b7c11 */ /* 0x000fe200080f0c25 */
[----:B------:R-:W-:Y:S01]  /*1440*/  IMAD.IADD R35, R45, 0x1, R35 ;  /* 0x000000012d237824 */ /* 0x000fe200078e0223 */
[C---:B------:R-:W-:Y:S01]  /*1450*/  LEA R44, P0, R46.reuse, UR18, 0x1 ;  /* 0x000000122e2c7c11 */ /* 0x040fe2000f8008ff */
[----:B------:R-:W-:Y:S02]  /*1460*/  VIADD R45, R47, UR10 ;  /* 0x0000000a2f2d7c36 */ /* 0x000fe40008000000 */
[----:B------:R-:W-:Y:S01]  /*1470*/  IMAD.WIDE.U32 R36, R41, UR12, R34 ;  /* 0x0000000c29247c25 */ /* 0x000fe2000f8e0022 */
[----:B------:R-:W4:Y:S02]  /*1480*/  LDG.E.U16 R42, desc[UR14][R42.64] ;  /* 0x0000000e2a2a7981 */ /* 0x000f24000c1e1500 */
[----:B------:R-:W-:Y:S02]  /*1490*/  LEA.HI.X R45, R46, UR19, R45, 0x1, P0 ;  /* 0x000000132e2d7c11 */ /* 0x000fe400080f0c2d */
[----:B------:R-:W-:-:S02]  /*14a0*/  IADD3 R37, R37, UR10, RZ ;  /* 0x0000000a25257c10 */ /* 0x000fc4000fffe0ff */
[C---:B------:R-:W-:Y:S01]  /*14b0*/  LEA R46, P0, R36.reuse, UR18, 0x1 ;  /* 0x00000012242e7c11 */ /* 0x040fe2000f8008ff */
[----:B------:R-:W5:Y:S03]  /*14c0*/  LDG.E.U16 R44, desc[UR14][R44.64] ;  /* 0x0000000e2c2c7981 */ /* 0x000f66000c1e1500 */
[----:B------:R-:W-:-:S05]  /*14d0*/  LEA.HI.X R47, R36, UR19, R37, 0x1, P0 ;  /* 0x00000013242f7c11 */ /* 0x000fca00080f0c25 */
[----:B------:R-:W5:Y:S01]  /*14e0*/  LDG.E.U16 R46, desc[UR14][R46.64] ;  /* 0x0000000e2e2e7981 */ /* 0x000f62000c1e1500 */
[C---:B--2---:R-:W-:Y:S01]  /*14f0*/  IMAD R18, R52.reuse, UR11, RZ ;  /* 0x0000000b34127c24 */ /* 0x044fe2000f8e02ff */
[----:B------:R-:W-:Y:S01]  /*1500*/  MOV R37, R15 ;  /* 0x0000000f00257202 */ /* 0x000fe20000000f00 */
[----:B------:R-:W-:Y:S02]  /*1510*/  IMAD.MOV.U32 R36, RZ, RZ, R2 ;  /* 0x000000ffff247224 */ /* 0x000fe400078e0002 */
[----:B------:R-:W-:Y:S02]  /*1520*/  IMAD R53, R53, UR4, R18 ;  /* 0x0000000435357c24 */ /* 0x000fe4000f8e0212 */
[----:B------:R-:W-:Y:S01]  /*1530*/  IMAD.WIDE.U32 R36, R52, UR4, R36 ;  /* 0x0000000434247c25 */ /* 0x000fe2000f8e0024 */
[----:B------:R-:W-:-:S03]  /*1540*/  UIMAD UR9, UR9, UR20, URZ ;  /* 0x00000014090972a4 */ /* 0x000fc6000f8e023f */
[----:B------:R-:W-:Y:S01]  /*1550*/  IMAD.IADD R37, R37, 0x1, R53 ;  /* 0x0000000125257824 */ /* 0x000fe200078e0235 */
[----:B------:R-:W-:Y:S02]  /*1560*/  UIMAD UR9, UR5, UR21, UR9 ;  /* 0x00000015050972a4 */ /* 0x000fe4000f8e0209 */
[----:B------:R-:W-:Y:S01]  /*1570*/  UISETP.NE.AND UP1, UPT, UR16, 0x1, UPT ;  /* 0x000000011000788c */ /* 0x000fe2000bf25270 */
[----:B---3--:R-:W-:Y:S01]  /*1580*/  IMAD.U32 R38, R38, 0x10000, RZ ;  /* 0x0001000026267824 */ /* 0x008fe200078e00ff */
[----:B----4-:R-:W-:Y:S02]  /*1590*/  SHF.L.U32 R49, R42, 0x10, RZ ;  /* 0x000000102a317819 */ /* 0x010fe400000006ff */
[----:B-----5:R-:W-:Y:S01]  /*15a0*/  SHF.L.U32 R18, R44, 0x10, RZ ;  /* 0x000000102c127819 */ /* 0x020fe200000006ff */
[----:B------:R-:W-:-:S04]  /*15b0*/  IMAD.U32 R51, R46, 0x10000, RZ ;  /* 0x000100002e337824 */ /* 0x000fc800078e00ff */
[C---:B------:R-:W-:Y:S01]  /*15c0*/  FMUL.FTZ R20, R14.reuse, R51 ;  /* 0x000000330e147220 */ /* 0x040fe20000410000 */
[----:B------:R-:W-:-:S03]  /*15d0*/  FMUL.FTZ R49, R14, R49 ;  /* 0x000000310e317220 */ /* 0x000fc60000410000 */
[C---:B------:R-:W-:Y:S01]  /*15e0*/  FFMA.FTZ R39, R17.reuse, R18, R20 ;  /* 0x0000001211277223 */ /* 0x040fe20000010014 */
[----:B------:R-:W-:-:S03]  /*15f0*/  FFMA.FTZ R49, R17, R38, R49 ;  /* 0x0000002611317223 */ /* 0x000fc60000010031 */
[----:B------:R-:W-:Y:S01]  /*1600*/  FMUL.FTZ R43, R0, R39 ;  /* 0x00000027002b7220 */ /* 0x000fe20000410000 */
[----:B------:R-:W-:-:S05]  /*1610*/  IMAD.WIDE.U32 R38, R41, UR20, R36 ;  /* 0x0000001429267c25 */ /* 0x000fca000f8e0024 */
[----:B------:R-:W-:Y:S02]  /*1620*/  IADD3 R39, R39, UR9, RZ ;  /* 0x0000000927277c10 */ /* 0x000fe4000fffe0ff */
[----:B------:R-:W-:Y:S01]  /*1630*/  LEA R40, P0, R38, UR22, 0x1 ;  /* 0x0000001626287c11 */ /* 0x000fe2000f8008ff */
[----:B------:R-:W-:-:S03]  /*1640*/  FFMA.FTZ R43, R16, R49, R43 ;  /* 0x00000031102b7223 */ /* 0x000fc6000001002b */
[----:B------:R-:W-:Y:S02]  /*1650*/  LEA.HI.X R41, R38, UR23, R39, 0x1, P0 ;  /* 0x0000001726297c11 */ /* 0x000fe400080f0c27 */
[----:B------:R-:W-:Y:S02]  /*1660*/  PLOP3.LUT P0, PT, PT, PT, UP1, 0x80, 0x0 ;  /* 0x000000000000781c */ /* 0x000fe40003f0f018 */
[----:B------:R-:W-:-:S05]  /*1670*/  F2FP.BF16.F32.PACK_AB R43, RZ, R43 ;  /* 0x0000002bff2b723e */ /* 0x000fca00000010ff */
[----:B------:R1:W-:Y:S06]  /*1680*/  STG.E.U16 desc[UR14][R40.64], R43 ;  /* 0x0000002b28007986 */ /* 0x0003ec000c10150e */
[----:B------:R-:W-:Y:S05]  /*1690*/  @!P0 BRA `(.L_x_1740) ;  /* 0x0000000400648947 */ /* 0x000fea0003800000 */
[----:B------:R-:W-:-:S04]  /*16a0*/  UIADD3 UR9, UR5, 0x1, URZ ;  /* 0x0000000105097890 */ /* 0x000fc8000fffe03f */
[----:B------:R-:W-:Y:S02]  /*16b0*/  USHF.R.S32.HI UR10, URZ, 0x1f, UR9 ;  /* 0x0000001f3f0a7899 */ /* 0x000fe40008011409 */
[----:B-1----:R-:W-:Y:S02]  /*16c0*/  IMAD.U32 R41, RZ, RZ, UR9 ;  /* 0x00000009ff297e24 */ /* 0x002fe4000f8e00ff */
[----:B------:R-:W-:Y:S02]  /*16d0*/  UIMAD UR11, UR10, UR12, URZ ;  /* 0x0000000c0a0b72a4 */ /* 0x000fe4000f8e023f */
[C---:B------:R-:W-:Y:S02]  /*16e0*/  IMAD.WIDE.U32 R42, R41.reuse, UR12, R32 ;  /* 0x0000000c292a7c25 */ /* 0x040fe4000f8e0020 */
[----:B------:R-:W-:Y:S02]  /*16f0*/  UIMAD UR11, UR9, UR13, UR11 ;  /* 0x0000000d090b72a4 */ /* 0x000fe4000f8e020b */
[----:B------:R-:W-:Y:S01]  /*1700*/  IMAD.WIDE.U32 R44, R41, UR12, R30 ;  /* 0x0000000c292c7c25 */ /* 0x000fe2000f8e001e */
[----:B------:R-:W-:-:S03]  /*1710*/  LEA R38, P0, R42, UR18, 0x1 ;  /* 0x000000122a267c11 */ /* 0x000fc6000f8008ff */
[----:B------:R-:W-:Y:S01]  /*1720*/  IADD3 R39, R43, UR11, RZ ;  /* 0x0000000b2b277c10 */ /* 0x000fe2000fffe0ff */
[----:B------:R-:W-:Y:S02]  /*1730*/  VIADD R43, R45, UR11 ;  /* 0x0000000b2d2b7c36 */ /* 0x000fe40008000000 */
[----:B------:R-:W-:Y:S01]  /*1740*/  IMAD.WIDE.U32 R48, R41, UR12, R28 ;  /* 0x0000000c29307c25 */ /* 0x000fe2000f8e001c */
[----:B------:R-:W-:Y:S02]  /*1750*/  LEA.HI.X R39, R42, UR19, R39, 0x1, P0 ;  /* 0x000000132a277c11 */ /* 0x000fe400080f0c27 */
[----:B------:R-:W-:-:S03]  /*1760*/  LEA R46, P0, R44, UR18, 0x1 ;  /* 0x000000122c2e7c11 */ /* 0x000fc6000f8008ff */
[----:B------:R-:W2:Y:S01]  /*1770*/  LDG.E.U16 R38, desc[UR14][R38.64] ;  /* 0x0000000e26267981 */ /* 0x000ea2000c1e1500 */
[----:B------:R-:W-:Y:S01]  /*1780*/  LEA.HI.X R47, R44, UR19, R43, 0x1, P0 ;  /* 0x000000132c2f7c11 */ /* 0x000fe200080f0c2b */
[----:B------:R-:W-:Y:S01]  /*1790*/  IMAD.WIDE.U32 R44, R41, UR12, R34 ;  /* 0x0000000c292c7c25 */ /* 0x000fe2000f8e0022 */
[C---:B------:R-:W-:Y:S02]  /*17a0*/  LEA R42, P0, R48.reuse, UR18, 0x1 ;  /* 0x00000012302a7c11 */ /* 0x040fe4000f8008ff */
[----:B------:R-:W-:Y:S01]  /*17b0*/  IADD3 R43, R49, UR11, RZ ;  /* 0x0000000b312b7c10 */ /* 0x000fe2000fffe0ff */
[----:B------:R-:W-:Y:S01]  /*17c0*/  VIADD R45, R45, UR11 ;  /* 0x0000000b2d2d7c36 */ /* 0x000fe20008000000 */
[----:B------:R-:W3:Y:S02]  /*17d0*/  LDG.E.U16 R46, desc[UR14][R46.64] ;  /* 0x0000000e2e2e7981 */ /* 0x000ee4000c1e1500 */
[----:B------:R-:W-:Y:S02]  /*17e0*/  LEA.HI.X R43, R48, UR19, R43, 0x1, P0 ;  /* 0x00000013302b7c11 */ /* 0x000fe400080f0c2b */
[----:B------:R-:W-:-:S03]  /*17f0*/  LEA R48, P0, R44, UR18, 0x1 ;  /* 0x000000122c307c11 */ /* 0x000fc6000f8008ff */
[----:B------:R-:W4:Y:S01]  /*1800*/  LDG.E.U16 R42, desc[UR14][R42.64] ;  /* 0x0000000e2a2a7981 */ /* 0x000f22000c1e1500 */
[----:B------:R-:W-:-:S05]  /*1810*/  LEA.HI.X R49, R44, UR19, R45, 0x1, P0 ;  /* 0x000000132c317c11 */ /* 0x000fca00080f0c2d */
[----:B------:R-:W5:Y:S01]  /*1820*/  LDG.E.U16 R48, desc[UR14][R48.64] ;  /* 0x0000000e30307981 */ /* 0x000f62000c1e1500 */
[----:B------:R-:W-:-:S04]  /*1830*/  UIMAD UR10, UR10, UR20, URZ ;  /* 0x000000140a0a72a4 */ /* 0x000fc8000f8e023f */
[----:B------:R-:W-:Y:S02]  /*1840*/  UIMAD UR10, UR9, UR21, UR10 ;  /* 0x00000015090a72a4 */ /* 0x000fe4000f8e020a */
[----:B------:R-:W-:Y:S01]  /*1850*/  UISETP.NE.AND UP1, UPT, UR16, 0x2, UPT ;  /* 0x000000021000788c */ /* 0x000fe2000bf25270 */
[----:B--2---:R-:W-:Y:S02]  /*1860*/  IMAD.U32 R18, R38, 0x10000, RZ ;  /* 0x0001000026127824 */ /* 0x004fe400078e00ff */
[----:B------:R-:W-:-:S04]  /*1870*/  IMAD.WIDE.U32 R38, R41, UR20, R36 ;  /* 0x0000001429267c25 */ /* 0x000fc8000f8e0024 */
[----:B---3--:R-:W-:Y:S01]  /*1880*/  IMAD.U32 R45, R46, 0x10000, RZ ;  /* 0x000100002e2d7824 */ /* 0x008fe200078e00ff */
[----:B------:R-:W-:Y:S02]  /*1890*/  LEA R40, P0, R38, UR22, 0x1 ;  /* 0x0000001626287c11 */ /* 0x000fe4000f8008ff */
[----:B----4-:R-:W-:Y:S02]  /*18a0*/  SHF.L.U32 R20, R42, 0x10, RZ ;  /* 0x000000102a147819 */ /* 0x010fe400000006ff */
[----:B-----5:R-:W-:Y:S01]  /*18b0*/  SHF.L.U32 R51, R48, 0x10, RZ ;  /* 0x0000001030337819 */ /* 0x020fe200000006ff */
[----:B------:R-:W-:-:S04]  /*18c0*/  FMUL.FTZ R45, R14, R45 ;  /* 0x0000002d0e2d7220 */ /* 0x000fc80000410000 */
[----:B------:R-:W-:Y:S01]  /*18d0*/  FMUL.FTZ R22, R14, R51 ;  /* 0x000000330e167220 */ /* 0x000fe20000410000 */
[----:B------:R-:W-:-:S03]  /*18e0*/  IADD3 R39, R39, UR10, RZ ;  /* 0x0000000a27277c10 */ /* 0x000fc6000fffe0ff */
[C---:B------:R-:W-:Y:S01]  /*18f0*/  FFMA.FTZ R47, R17.reuse, R20, R22 ;  /* 0x00000014112f7223 */ /* 0x040fe20000010016 */
[----:B------:R-:W-:Y:S01]  /*1900*/  FFMA.FTZ R45, R17, R18, R45 ;  /* 0x00000012112d7223 */ /* 0x000fe2000001002d */
[----:B------:R-:W-:Y:S02]  /*1910*/  LEA.HI.X R41, R38, UR23, R39, 0x1, P0 ;  /* 0x0000001726297c11 */ /* 0x000fe400080f0c27 */
[----:B------:R-:W-:Y:S01]  /*1920*/  FMUL.FTZ R47, R0, R47 ;  /* 0x0000002f002f7220 */ /* 0x000fe20000410000 */
[----:B------:R-:W-:-:S03]  /*1930*/  PLOP3.LUT P0, PT, PT, PT, UP1, 0x80, 0x0 ;  /* 0x000000000000781c */ /* 0x000fc60003f0f018 */
[----:B------:R-:W-:-:S05]  /*1940*/  FFMA.FTZ R45, R16, R45, R47 ;  /* 0x0000002d102d7223 */ /* 0x000fca000001002f */
[----:B------:R-:W-:-:S05]  /*1950*/  F2FP.BF16.F32.PACK_AB R45, RZ, R45 ;  /* 0x0000002dff2d723e */ /* 0x000fca00000010ff */
[----:B------:R2:W-:Y:S01]  /*1960*/  STG.E.U16 desc[UR14][R40.64], R45 ;  /* 0x0000002d28007986 */ /* 0x0005e2000c10150e */
[----:B------:R-:W-:Y:S05]  /*1970*/  @!P0 BRA `(.L_x_1740) ;  /* 0x0000000000ac8947 */ /* 0x000fea0003800000 */
[----:B------:R-:W-:-:S04]  /*1980*/  UIADD3 UR5, UR5, 0x2, URZ ;  /* 0x0000000205057890 */ /* 0x000fc8000fffe03f */
[----:B------:R-:W-:Y:S02]  /*1990*/  USHF.R.S32.HI UR9, URZ, 0x1f, UR5 ;  /* 0x0000001f3f097899 */ /* 0x000fe40008011405 */
[----:B------:R-:W-:Y:S02]  /*19a0*/  IMAD.U32 R39, RZ, RZ, UR5 ;  /* 0x00000005ff277e24 */ /* 0x000fe4000f8e00ff */
[----:B------:R-:W-:Y:S02]  /*19b0*/  UIMAD UR10, UR9, UR12, URZ ;  /* 0x0000000c090a72a4 */ /* 0x000fe4000f8e023f */
[C---:B--2---:R-:W-:Y:S02]  /*19c0*/  IMAD.WIDE.U32 R40, R39.reuse, UR12, R34 ;  /* 0x0000000c27287c25 */ /* 0x044fe4000f8e0022 */
[----:B------:R-:W-:Y:S02]  /*19d0*/  UIMAD UR10, UR5, UR13, UR10 ;  /* 0x0000000d050a72a4 */ /* 0x000fe4000f8e020a */
[----:B------:R-:W-:-:S04]  /*19e0*/  IMAD.WIDE.U32 R30, R39, UR12, R30 ;  /* 0x0000000c271e7c25 */ /* 0x000fc8000f8e001e */
[----:B------:R-:W-:Y:S01]  /*19f0*/  IMAD.WIDE.U32 R34, R39, UR12, R32 ;  /* 0x0000000c27227c25 */ /* 0x000fe2000f8e0020 */
[C---:B------:R-:W-:Y:S02]  /*1a00*/  LEA R32, P0, R40.reuse, UR18, 0x1 ;  /* 0x0000001228207c11 */ /* 0x040fe4000f8008ff */
[----:B------:R-:W-:Y:S01]  /*1a10*/  IADD3 R33, R41, UR10, RZ ;  /* 0x0000000a29217c10 */ /* 0x000fe2000fffe0ff */
[----:B------:R-:W-:Y:S01]  /*1a20*/  IMAD.WIDE.U32 R42, R39, UR12, R28 ;  /* 0x0000000c272a7c25 */ /* 0x000fe2000f8e001c */
[----:B------:R-:W-:Y:S02]  /*1a30*/  IADD3 R35, R35, UR10, RZ ;  /* 0x0000000a23237c10 */ /* 0x000fe4000fffe0ff */
[----:B------:R-:W-:Y:S01]  /*1a40*/  LEA.HI.X R33, R40, UR19, R33, 0x1, P0 ;  /* 0x0000001328217c11 */ /* 0x000fe200080f0c21 */
[----:B------:R-:W-:Y:S01]  /*1a50*/  VIADD R29, R31, UR10 ;  /* 0x0000000a1f1d7c36 */ /* 0x000fe20008000000 */
[----:B------:R-:W-:Y:S01]  /*1a60*/  LEA R44, P2, R42, UR18, 0x1 ;  /* 0x000000122a2c7c11 */ /* 0x000fe2000f8408ff */
[----:B------:R-:W-:Y:S01]  /*1a70*/  VIADD R31, R43, UR10 ;  /* 0x0000000a2b1f7c36 */ /* 0x000fe20008000000 */
[----:B------:R-:W-:Y:S01]  /*1a80*/  LEA R40, P1, R30, UR18, 0x1 ;  /* 0x000000121e287c11 */ /* 0x000fe2000f8208ff */
[----:B------:R-:W2:Y:S01]  /*1a90*/  LDG.E.U16 R32, desc[UR14][R32.64] ;  /* 0x0000000e20207981 */ /* 0x000ea2000c1e1500 */
[----:B------:R-:W-:-:S02]  /*1aa0*/  LEA R28, P0, R34, UR18, 0x1 ;  /* 0x00000012221c7c11 */ /* 0x000fc4000f8008ff */
[----:B------:R-:W-:Y:S02]  /*1ab0*/  LEA.HI.X R45, R42, UR19, R31, 0x1, P2 ;  /* 0x000000132a2d7c11 */ /* 0x000fe400090f0c1f */
[----:B------:R-:W-:Y:S02]  /*1ac0*/  LEA.HI.X R41, R30, UR19, R29, 0x1, P1 ;  /* 0x000000131e297c11 */ /* 0x000fe400088f0c1d */
[----:B------:R-:W-:Y:S01]  /*1ad0*/  LEA.HI.X R29, R34, UR19, R35, 0x1, P0 ;  /* 0x00000013221d7c11 */ /* 0x000fe200080f0c23 */
[----:B------:R-:W3:Y:S04]  /*1ae0*/  LDG.E.U16 R44, desc[UR14][R44.64] ;  /* 0x0000000e2c2c7981 */ /* 0x000ee8000c1e1500 */
[----:B------:R-:W4:Y:S04]  /*1af0*/  LDG.E.U16 R40, desc[UR14][R40.64] ;  /* 0x0000000e28287981 */ /* 0x000f28000c1e1500 */
[----:B------:R0:W5:Y:S01]  /*1b00*/  LDG.E.U16 R28, desc[UR14][R28.64] ;  /* 0x0000000e1c1c7981 */ /* 0x000162000c1e1500 */
[----:B------:R-:W-:-:S02]  /*1b10*/  UIMAD UR9, UR9, UR20, URZ ;  /* 0x00000014090972a4 */ /* 0x000fc4000f8e023f */
[----:B------:R-:W-:Y:S02]  /*1b20*/  IMAD.WIDE.U32 R36, R39, UR20, R36 ;  /* 0x0000001427247c25 */ /* 0x000fe4000f8e0024 */
[----:B------:R-:W-:-:S06]  /*1b30*/  UIMAD UR9, UR5, UR21, UR9 ;  /* 0x00000015050972a4 */ /* 0x000fcc000f8e0209 */
[----:B0-----:R-:W-:Y:S02]  /*1b40*/  IADD3 R29, R37, UR9, RZ ;  /* 0x00000009251d7c10 */ /* 0x001fe4000fffe0ff */
[----:B--2---:R-:W-:-:S05]  /*1b50*/  SHF.L.U32 R35, R32, 0x10, RZ ;  /* 0x0000001020237819 */ /* 0x004fca00000006ff */
[----:B------:R-:W-:Y:S01]  /*1b60*/  FMUL.FTZ R22, R14, R35 ;  /* 0x000000230e167220 */ /* 0x000fe20000410000 */
[----:B---3--:R-:W-:Y:S01]  /*1b70*/  SHF.L.U32 R20, R44, 0x10, RZ ;  /* 0x000000102c147819 */ /* 0x008fe200000006ff */
[----:B----4-:R-:W-:-:S04]  /*1b80*/  IMAD.U32 R31, R40, 0x10000, RZ ;  /* 0x00010000281f7824 */ /* 0x010fc800078e00ff */
[----:B------:R-:W-:Y:S01]  /*1b90*/  FFMA.FTZ R35, R17, R20, R22 ;  /* 0x0000001411237223 */ /* 0x000fe20000010016 */
[----:B-----5:R-:W-:Y:S02]  /*1ba0*/  IMAD.U32 R18, R28, 0x10000, RZ ;  /* 0x000100001c127824 */ /* 0x020fe400078e00ff */
[----:B------:R-:W-:Y:S01]  /*1bb0*/  FMUL.FTZ R31, R14, R31 ;  /* 0x0000001f0e1f7220 */ /* 0x000fe20000410000 */
[----:B------:R-:W-:-:S03]  /*1bc0*/  FMUL.FTZ R35, R0, R35 ;  /* 0x0000002300237220 */ /* 0x000fc60000410000 */
[----:B------:R-:W-:Y:S01]  /*1bd0*/  FFMA.FTZ R31, R17, R18, R31 ;  /* 0x00000012111f7223 */ /* 0x000fe2000001001f */
[----:B------:R-:W-:-:S03]  /*1be0*/  LEA R28, P0, R36, UR22, 0x1 ;  /* 0x00000016241c7c11 */ /* 0x000fc6000f8008ff */
[----:B------:R-:W-:Y:S01]  /*1bf0*/  FFMA.FTZ R31, R16, R31, R35 ;  /* 0x0000001f101f7223 */ /* 0x000fe20000010023 */
[----:B------:R-:W-:-:S04]  /*1c00*/  LEA.HI.X R29, R36, UR23, R29, 0x1, P0 ;  /* 0x00000017241d7c11 */ /* 0x000fc800080f0c1d */
[----:B------:R-:W-:-:S05]  /*1c10*/  F2FP.BF16.F32.PACK_AB R31, RZ, R31 ;  /* 0x0000001fff1f723e */ /* 0x000fca00000010ff */
[----:B------:R3:W-:Y:S02]  /*1c20*/  STG.E.U16 desc[UR14][R28.64], R31 ;  /* 0x0000001f1c007986 */ /* 0x0007e4000c10150e */
.L_x_1740:
[----:B------:R-:W4:Y:S01]  /*1c30*/  LDC R18, c[0x0][0x228] ;  /* 0x00008a00ff127b82 */ /* 0x000f220000000800 */
[----:B------:R-:W-:Y:S02]  /*1c40*/  UIADD3 UR4, UR4, 0x1, URZ ;  /* 0x0000000104047890 */ /* 0x000fe4000fffe03f */
[----:B------:R-:W-:-:S04]  /*1c50*/  UIADD3 UR6, UP1, UR6, 0x1, URZ ;  /* 0x0000000106067890 */ /* 0x000fc8000ff3e03f */
[----:B------:R-:W-:Y:S01]  /*1c60*/  UIADD3.X UR7, URZ, UR7, URZ, UP1, !UPT ;  /* 0x000000073f077290 */ /* 0x000fe20008ffe43f */
[----:B----4-:R-:W-:-:S13]  /*1c70*/  ISETP.LE.AND P0, PT, R18, UR4, PT ;  /* 0x0000000412007c0c */ /* 0x010fda000bf03270 */
[----:B------:R-:W-:Y:S05]  /*1c80*/  @!P0 BRA `(.L_x_1741) ;  /* 0xffffffe800dc8947 */ /* 0x000fea000383ffff */
[----:B------:R-:W-:Y:S05]  /*1c90*/  EXIT ;  /* 0x000000000000794d */ /* 0x000fea0003800000 */
.L_x_1742:
        /* <DEDUP_REMOVED lines=14> */
.L_x_1814:


//--------------------- .text._ZN2at6native54_GLOBAL__N__aa9a477a_21_UpSampleBilinear2d_cu_607db5e334upsample_bilinear2d_nhwc_out_frameIN3c108BFloat16EfEEvT0_S5_biiiiiPKT_PS6_i --------------------------
	.section	.text._ZN2at6native54_GLOBAL__N__aa9a477a_21_UpSampleBilinear2d_cu_607db5e334upsample_bilinear2d_nhwc_out_frameIN3c108BFloat16EfEEvT0_S5_biiiiiPKT_PS6_i,"ax",@progbits
	.align	128
.text._ZN2at6native54_GLOBAL__N__aa9a477a_21_UpSampleBilinear2d_cu_607db5e334upsample_bilinear2d_nhwc_out_frameIN3c108BFloat16EfEEvT0_S5_biiiiiPKT_PS6_i:
        .type           _ZN2at6native54_GLOBAL__N__aa9a477a_21_UpSampleBilinear2d_cu_607db5e334upsample_bilinear2d_nhwc_out_frameIN3c108BFloat16EfEEvT0_S5_biiiiiPKT_PS6_i,@function
        .size           _ZN2at6native54_GLOBAL__N__aa9a477a_21_UpSampleBilinear2d_cu_607db5e334upsample_bilinear2d_nhwc_out_frameIN3c108BFloat16EfEEvT0_S5_biiiiiPKT_PS6_i,(.L_x_1815 - _ZN2at6native54_GLOBAL__N__aa9a477a_21_UpSampleBilinear2d_cu_607db5e334upsample_bilinear2d_nhwc_out_frameIN3c108BFloat16EfEEvT0_S5_biiiiiPKT_PS6_i)
        .other          _ZN2at6native54_GLOBAL__N__aa9a477a_21_UpSampleBilinear2d_cu_607db5e334upsample_bilinear2d_nhwc_out_frameIN3c108BFloat16EfEEvT0_S5_biiiiiPKT_PS6_i,@"STO_CUDA_ENTRY STV_DEFAULT"
_ZN2at6native54_GLOBAL__N__aa9a477a_21_UpSampleBilinear2d_cu_607db5e334upsample_bilinear2d_nhwc_out_frameIN3c108BFloat16EfEEvT0_S5_biiiiiPKT_PS6_i:
[----:B------:R-:W-:Y:S01]  /*0000*/  LDC R1, c[0x0][0x28] ;  /* 0x00000a00ff017b82 */ /* 0x000fe20000000800 */
[----:B------:R-:W0:Y:S07]  /*0010*/  S2R R0, SR_TID.X ;  /* 0x0000000000007919 */ /* 0x000e2e0000002100 */
[----:B------:R-:W0:Y:S08]  /*0020*/  S2UR UR4, SR_CTAID.X ;  /* 0x00000000000479c3 */ /* 0x000e300000002500 */
[----:B------:R-:W0:Y:S02]  /*0030*/  LDC R9, c[0x0][RZ] ;  /* 0x00000000ff097b82 */ /* 0x000e240000000800 */
[----:B0-----:R-:W-:Y:S01]  /*0040*/  IMAD R9, R9, UR4, R0 ;  /* 0x0000000409097c24 */ /* 0x001fe2000f8e0200 */
[----:B------:R-:W-:-:S04]  /*0050*/  ULDC UR4, c[0x0][0x240] ;  /* 0x0000900000047ab9 */ /* 0x000fc80000000800 */
[----:B------:R-:W-:-:S13]  /*0060*/  ISETP.GE.AND P0, PT, R9, UR4, PT ;  /* 0x0000000409007c0c */ /* 0x000fda000bf06270 */
[----:B------:R-:W-:Y:S05]  /*0070*/  @P0 EXIT ;  /* 0x000000000000094d */ /* 0x000fea0003800000 */
[----:B------:R-:W0:Y:S01]  /*0080*/  LDC R4, c[0x0][0x21c] ;  /* 0x00008700ff047b82 */ /* 0x000e220000000800 */
[----:B------:R-:W-:Y:S01]  /*0090*/  IABS R22, R9 ;  /* 0x0000000900167213 */ /* 0x000fe20000000000 */
[----:B------:R-:W-:Y:S01]  /*00a0*/  ULDC.U8 UR4, c[0x0][0x218] ;  /* 0x0000860000047ab9 */ /* 0x000fe20000000000 */
[----:B------:R-:W-:Y:S01]  /*00b0*/  ULDC UR7, c[0x0][0x220] ;  /* 0x0000880000077ab9 */ /* 0x000fe20000000800 */
[----:B------:R-:W-:Y:S02]  /*00c0*/  UPRMT UR4, UR4, 0x8880, URZ ;  /* 0x0000888004047896 */ /* 0x000fe4000800003f */
[----:B------:R-:W-:Y:S02]  /*00d0*/  UIADD3 UR5, UR7, -0x1, URZ ;  /* 0xffffffff07057890 */ /* 0x000fe4000fffe03f */
[----:B------:R-:W1:Y:S01]  /*00e0*/  LDC R3, c[0x0][0x22c] ;  /* 0x00008b00ff037b82 */ /* 0x000e620000000800 */
[----:B------:R-:W-:-:S07]  /*00f0*/  ULDC UR6, c[0x0][0x224] ;  /* 0x0000890000067ab9 */ /* 0x000fce0000000800 */
[----:B------:R-:W2:Y:S01]  /*0100*/  LDC R17, c[0x0][0x210] ;  /* 0x00008400ff117b82 */ /* 0x000ea20000000800 */
[----:B0-----:R-:W-:-:S07]  /*0110*/  IABS R7, R4 ;  /* 0x0000000400077213 */ /* 0x001fce0000000000 */
[----:B------:R-:W0:Y:S01]  /*0120*/  LDC R16, c[0x0][0x214] ;  /* 0x00008500ff107b82 */ /* 0x000e220000000800 */
[-C--:B------:R-:W-:Y:S01]  /*0130*/  LOP3.LUT R6, R9, R4.reuse, RZ, 0x3c, !PT ;  /* 0x0000000409067212 */ /* 0x080fe200078e3cff */
[----:B------:R-:W3:Y:S01]  /*0140*/  I2F.RP R0, R7 ;  /* 0x0000000700007306 */ /* 0x000ee20000209400 */
[----:B------:R-:W-:Y:S02]  /*0150*/  LOP3.LUT R23, RZ, R4, RZ, 0x33, !PT ;  /* 0x00000004ff177212 */ /* 0x000fe400078e33ff */
[----:B------:R-:W-:-:S05]  /*0160*/  ISETP.GE.AND P2, PT, R6, RZ, PT ;  /* 0x000000ff0600720c */ /* 0x000fca0003f46270 */
[----:B---3--:R-:W3:Y:S02]  /*0170*/  MUFU.RCP R0, R0 ;  /* 0x0000000000007308 */ /* 0x008ee40000001000 */
[----:B---3--:R-:W-:-:S06]  /*0180*/  VIADD R10, R0, 0xffffffe ;  /* 0x0ffffffe000a7836 */ /* 0x008fcc0000000000 */
[----:B------:R3:W4:Y:S02]  /*0190*/  F2I.FTZ.U32.TRUNC.NTZ R11, R10 ;  /* 0x0000000a000b7305 */ /* 0x000724000021f000 */
[----:B---3--:R-:W-:Y:S01]  /*01a0*/  HFMA2.MMA R10, -RZ, RZ, 0, 0 ;  /* 0x00000000ff0a7435 */ /* 0x008fe200000001ff */
[----:B----4-:R-:W-:-:S04]  /*01b0*/  IMAD.MOV R2, RZ, RZ, -R11 ;  /* 0x000000ffff027224 */ /* 0x010fc800078e0a0b */
[----:B------:R-:W-:Y:S01]  /*01c0*/  IMAD R5, R2, R7, RZ ;  /* 0x0000000702057224 */ /* 0x000fe200078e02ff */
[----:B-1----:R-:W-:-:S04]  /*01d0*/  IABS R2, R3 ;  /* 0x0000000300027213 */ /* 0x002fc80000000000 */
[----:B------:R-:W-:Y:S01]  /*01e0*/  IMAD.HI.U32 R11, R11, R5, R10 ;  /* 0x000000050b0b7227 */ /* 0x000fe200078e000a */
[----:B------:R-:W1:Y:S05]  /*01f0*/  I2F.RP R8, R2 ;  /* 0x0000000200087306 */ /* 0x000e6a0000209400 */
[----:B------:R-:W-:-:S04]  /*0200*/  IMAD.HI.U32 R0, R11, R22, RZ ;  /* 0x000000160b007227 */ /* 0x000fc800078e00ff */
[----:B------:R-:W-:-:S04]  /*0210*/  IMAD.MOV R5, RZ, RZ, -R0 ;  /* 0x000000ffff057224 */ /* 0x000fc800078e0a00 */
[C---:B------:R-:W-:Y:S01]  /*0220*/  IMAD R22, R7.reuse, R5, R22 ;  /* 0x0000000507167224 */ /* 0x040fe200078e0216 */
[----:B-1----:R-:W1:Y:S01]  /*0230*/  MUFU.RCP R8, R8 ;  /* 0x0000000800087308 */ /* 0x002e620000001000 */
[----:B------:R-:W3:Y:S03]  /*0240*/  LDC R5, c[0x0][0x228] ;  /* 0x00008a00ff057b82 */ /* 0x000ee60000000800 */
[----:B------:R-:W-:-:S13]  /*0250*/  ISETP.GT.U32.AND P1, PT, R7, R22, PT ;  /* 0x000000160700720c */ /* 0x000fda0003f24070 */
[----:B------:R-:W-:Y:S01]  /*0260*/  @!P1 IMAD.IADD R22, R22, 0x1, -R7 ;  /* 0x0000000116169824 */ /* 0x000fe200078e0a07 */
[----:B-1----:R-:W-:Y:S01]  /*0270*/  IADD3 R10, R8, 0xffffffe, RZ ;  /* 0x0ffffffe080a7810 */ /* 0x002fe20007ffe0ff */
[----:B------:R-:W-:-:S03]  /*0280*/  @!P1 VIADD R0, R0, 0x1 ;  /* 0x0000000100009836 */ /* 0x000fc60000000000 */
[----:B------:R-:W-:Y:S01]  /*0290*/  ISETP.GE.U32.AND P0, PT, R22, R7, PT ;  /* 0x000000071600720c */ /* 0x000fe20003f06070 */
[----:B------:R1:W4:Y:S02]  /*02a0*/  F2I.FTZ.U32.TRUNC.NTZ R11, R10 ;  /* 0x0000000a000b7305 */ /* 0x000324000021f000 */
[----:B-1----:R-:W-:-:S10]  /*02b0*/  IMAD.MOV.U32 R10, RZ, RZ, RZ ;  /* 0x000000ffff0a7224 */ /* 0x002fd400078e00ff */
[----:B------:R-:W-:Y:S01]  /*02c0*/  @P0 VIADD R0, R0, 0x1 ;  /* 0x0000000100000836 */ /* 0x000fe20000000000 */
[----:B------:R-:W-:Y:S02]  /*02d0*/  ISETP.NE.AND P0, PT, R4, RZ, PT ;  /* 0x000000ff0400720c */ /* 0x000fe40003f05270 */
[----:B----4-:R-:W-:Y:S01]  /*02e0*/  IADD3 R13, RZ, -R11, RZ ;  /* 0x8000000bff0d7210 */ /* 0x010fe20007ffe0ff */
[----:B------:R-:W-:-:S04]  /*02f0*/  @!P2 IMAD.MOV R0, RZ, RZ, -R0 ;  /* 0x000000ffff00a224 */ /* 0x000fc800078e0a00 */
[----:B------:R-:W-:Y:S01]  /*0300*/  IMAD R13, R13, R2, RZ ;  /* 0x000000020d0d7224 */ /* 0x000fe200078e02ff */
[----:B------:R-:W-:Y:S02]  /*0310*/  SEL R12, R23, R0, !P0 ;  /* 0x00000000170c7207 */ /* 0x000fe40004000000 */
[----:B---3--:R-:W-:Y:S01]  /*0320*/  IABS R0, R5 ;  /* 0x0000000500007213 */ /* 0x008fe20000000000 */
[----:B------:R-:W-:Y:S01]  /*0330*/  IMAD.HI.U32 R10, R11, R13, R10 ;  /* 0x0000000d0b0a7227 */ /* 0x000fe200078e000a */
[----:B------:R-:W-:-:S04]  /*0340*/  IABS R6, R12 ;  /* 0x0000000c00067213 */ /* 0x000fc80000000000 */
[----:B------:R-:W-:Y:S02]  /*0350*/  MOV R11, R6 ;  /* 0x00000006000b7202 */ /* 0x000fe40000000f00 */
[----:B------:R-:W1:Y:S03]  /*0360*/  I2F.RP R6, R0 ;  /* 0x0000000000067306 */ /* 0x000e660000209400 */
[----:B------:R-:W-:-:S04]  /*0370*/  IMAD.HI.U32 R10, R10, R11, RZ ;  /* 0x0000000b0a0a7227 */ /* 0x000fc800078e00ff */
[----:B------:R-:W-:-:S04]  /*0380*/  IMAD.MOV R8, RZ, RZ, -R10 ;  /* 0x000000ffff087224 */ /* 0x000fc800078e0a0a */
[C---:B------:R-:W-:Y:S01]  /*0390*/  IMAD R11, R2.reuse, R8, R11 ;  /* 0x00000008020b7224 */ /* 0x040fe200078e020b */
[----:B-1----:R-:W1:Y:S04]  /*03a0*/  MUFU.RCP R6, R6 ;  /* 0x0000000600067308 */ /* 0x002e680000001000 */
[----:B------:R-:W-:-:S13]  /*03b0*/  ISETP.GT.U32.AND P2, PT, R2, R11, PT ;  /* 0x0000000b0200720c */ /* 0x000fda0003f44070 */
[----:B------:R-:W-:Y:S02]  /*03c0*/  @!P2 IMAD.IADD R11, R11, 0x1, -R2 ;  /* 0x000000010b0ba824 */ /* 0x000fe400078e0a02 */
[----:B------:R-:W-:Y:S01]  /*03d0*/  @!P2 VIADD R10, R10, 0x1 ;  /* 0x000000010a0aa836 */ /* 0x000fe20000000000 */
[----:B-1----:R-:W-:Y:S02]  /*03e0*/  IADD3 R14, R6, 0xffffffe, RZ ;  /* 0x0ffffffe060e7810 */ /* 0x002fe40007ffe0ff */
[----:B------:R-:W-:Y:S02]  /*03f0*/  ISETP.GE.U32.AND P1, PT, R11, R2, PT ;  /* 0x000000020b00720c */ /* 0x000fe40003f26070 */
[----:B------:R1:W3:Y:S01]  /*0400*/  F2I.FTZ.U32.TRUNC.NTZ R15, R14 ;  /* 0x0000000e000f7305 */ /* 0x0002e2000021f000 */
[----:B------:R-:W-:Y:S02]  /*0410*/  LOP3.LUT R2, R12, R3, RZ, 0x3c, !PT ;  /* 0x000000030c027212 */ /* 0x000fe400078e3cff */
[----:B------:R-:W-:-:S02]  /*0420*/  ISETP.NE.AND P2, PT, R3, RZ, PT ;  /* 0x000000ff0300720c */ /* 0x000fc40003f45270 */
[----:B------:R-:W-:Y:S01]  /*0430*/  ISETP.GE.AND P3, PT, R2, RZ, PT ;  /* 0x000000ff0200720c */ /* 0x000fe20003f66270 */
[----:B-1----:R-:W-:-:S05]  /*0440*/  IMAD.MOV.U32 R14, RZ, RZ, RZ ;  /* 0x000000ffff0e7224 */ /* 0x002fca00078e00ff */
[----:B------:R-:W-:Y:S01]  /*0450*/  @P1 VIADD R10, R10, 0x1 ;  /* 0x000000010a0a1836 */ /* 0x000fe20000000000 */
[----:B------:R-:W-:Y:S02]  /*0460*/  ISETP.NE.AND P1, PT, R5, RZ, PT ;  /* 0x000000ff0500720c */ /* 0x000fe40003f25270 */
[----:B---3--:R-:W-:-:S04]  /*0470*/  IADD3 R11, RZ, -R15, RZ ;  /* 0x8000000fff0b7210 */ /* 0x008fc80007ffe0ff */
[----:B------:R-:W-:Y:S01]  /*0480*/  @!P3 IMAD.MOV R10, RZ, RZ, -R10 ;  /* 0x000000ffff0ab224 */ /* 0x000fe200078e0a0a */
[----:B------:R-:W-:Y:S01]  /*0490*/  @!P2 LOP3.LUT R10, RZ, R3, RZ, 0x33, !PT ;  /* 0x00000003ff0aa212 */ /* 0x000fe200078e33ff */
[----:B------:R-:W-:-:S03]  /*04a0*/  IMAD R11, R11, R0, RZ ;  /* 0x000000000b0b7224 */ /* 0x000fc600078e02ff */
[----:B------:R-:W-:Y:S01]  /*04b0*/  IABS R13, R10 ;  /* 0x0000000a000d7213 */ /* 0x000fe20000000000 */
[----:B------:R-:W-:Y:S01]  /*04c0*/  IMAD.HI.U32 R6, R15, R11, R14 ;  /* 0x0000000b0f067227 */ /* 0x000fe200078e000e */
[----:B------:R-:W-:Y:S02]  /*04d0*/  ISETP.GE.AND P4, PT, R10, RZ, PT ;  /* 0x000000ff0a00720c */ /* 0x000fe40003f86270 */
[----:B------:R-:W-:-:S03]  /*04e0*/  LOP3.LUT R11, RZ, R5, RZ, 0x33, !PT ;  /* 0x00000005ff0b7212 */ /* 0x000fc600078e33ff */
[----:B------:R-:W-:-:S05]  /*04f0*/  IMAD.HI.U32 R6, R6, R13, RZ ;  /* 0x0000000d06067227 */ /* 0x000fca00078e00ff */
[----:B------:R-:W-:-:S05]  /*0500*/  IADD3 R2, -R6, RZ, RZ ;  /* 0x000000ff06027210 */ /* 0x000fca0007ffe1ff */
[----:B------:R-:W-:-:S05]  /*0510*/  IMAD R13, R0, R2, R13 ;  /* 0x00000002000d7224 */ /* 0x000fca00078e020d */
[----:B------:R-:W-:-:S13]  /*0520*/  ISETP.GT.U32.AND P2, PT, R0, R13, PT ;  /* 0x0000000d0000720c */ /* 0x000fda0003f44070 */
[--C-:B------:R-:W-:Y:S01]  /*0530*/  @!P2 IMAD.IADD R13, R13, 0x1, -R0.reuse ;  /* 0x000000010d0da824 */ /* 0x100fe200078e0a00 */
[----:B------:R-:W-:Y:S02]  /*0540*/  @!P2 IADD3 R6, R6, 0x1, RZ ;  /* 0x000000010606a810 */ /* 0x000fe40007ffe0ff */
[----:B------:R-:W-:Y:S01]  /*0550*/  ISETP.GE.AND P2, PT, R9, RZ, PT ;  /* 0x000000ff0900720c */ /* 0x000fe20003f46270 */
[----:B------:R-:W-:Y:S01]  /*0560*/  IMAD.IADD R2, R13, 0x1, -R0 ;  /* 0x000000010d027824 */ /* 0x000fe200078e0a00 */
[----:B------:R-:W-:-:S04]  /*0570*/  ISETP.GT.U32.AND P3, PT, R0, R13, PT ;  /* 0x0000000d0000720c */ /* 0x000fc80003f64070 */
[----:B------:R-:W-:Y:S02]  /*0580*/  SEL R2, R2, R13, !P3 ;  /* 0x0000000d02027207 */ /* 0x000fe40005800000 */
[----:B------:R-:W-:Y:S01]  /*0590*/  ISETP.NE.AND P3, PT, RZ, UR4, PT ;  /* 0x00000004ff007c0c */ /* 0x000fe2000bf65270 */
[----:B------:R-:W-:Y:S01]  /*05a0*/  UIADD3 UR4, UR6, -0x1, URZ ;  /* 0xffffffff06047890 */ /* 0x000fe2000fffe03f */
[----:B------:R-:W-:Y:S02]  /*05b0*/  @!P4 IADD3 R2, -R2, RZ, RZ ;  /* 0x000000ff0202c210 */ /* 0x000fe40007ffe1ff */
[----:B------:R-:W-:Y:S02]  /*05c0*/  ISETP.GE.U32.AND P4, PT, R13, R0, PT ;  /* 0x000000000d00720c */ /* 0x000fe40003f86070 */
[----:B------:R-:W-:Y:S01]  /*05d0*/  SEL R8, R11, R2, !P1 ;  /* 0x000000020b087207 */ /* 0x000fe20004800000 */
[----:B------:R-:W-:Y:S01]  /*05e0*/  IMAD.MOV R2, RZ, RZ, -R10 ;  /* 0x000000ffff027224 */ /* 0x000fe200078e0a0a */
[----:B------:R-:W-:-:S02]  /*05f0*/  LOP3.LUT R10, R10, R5, RZ, 0x3c, !PT ;  /* 0x000000050a0a7212 */ /* 0x000fc400078e3cff */
[----:B------:R-:W-:Y:S01]  /*0600*/  I2FP.F32.S32 R18, R8 ;  /* 0x0000000800127245 */ /* 0x000fe20000201400 */
[----:B------:R-:W-:-:S04]  /*0610*/  IMAD R12, R3, R2, R12 ;  /* 0x00000002030c7224 */ /* 0x000fc800078e020c */
[----:B------:R-:W-:Y:S01]  /*0620*/  @!P3 FADD.FTZ R2, R18, 0.5 ;  /* 0x3f0000001202b421 */ /* 0x000fe20000010000 */
[----:B------:R-:W-:Y:S01]  /*0630*/  I2FP.F32.S32 R19, R12 ;  /* 0x0000000c00137245 */ /* 0x000fe20000201400 */
[----:B------:R-:W-:Y:S02]  /*0640*/  @P4 VIADD R6, R6, 0x1 ;  /* 0x0000000106064836 */ /* 0x000fe40000000000 */
[-C--:B--2---:R-:W-:Y:S01]  /*0650*/  @!P3 FFMA.FTZ R14, R2, R17.reuse, -0.5 ;  /* 0xbf000000020eb423 */ /* 0x084fe20000010011 */
[----:B------:R-:W-:Y:S01]  /*0660*/  @P3 FMUL.FTZ R2, R18, R17 ;  /* 0x0000001112023220 */ /* 0x000fe20000410000 */
[C---:B------:R-:W-:Y:S01]  /*0670*/  @!P3 FADD.FTZ R15, R19.reuse, 0.5 ;  /* 0x3f000000130fb421 */ /* 0x040fe20000010000 */
[-C--:B0-----:R-:W-:Y:S02]  /*0680*/  @P3 FMUL.FTZ R0, R19, R16.reuse ;  /* 0x0000001013003220 */ /* 0x081fe40000410000 */
[----:B------:R-:W-:Y:S01]  /*0690*/  @!P3 FSETP.GEU.FTZ.AND P5, PT, R14, RZ, PT ;  /* 0x000000ff0e00b20b */ /* 0x000fe20003fbe000 */
[----:B------:R-:W-:-:S03]  /*06a0*/  @!P3 FFMA.FTZ R15, R15, R16, -0.5 ;  /* 0xbf0000000f0fb423 */ /* 0x000fc60000010010 */
[----:B------:R-:W-:Y:S02]  /*06b0*/  @!P3 FSEL R2, R14, RZ, P5 ;  /* 0x000000ff0e02b208 */ /* 0x000fe40002800000 */
[C---:B------:R-:W-:Y:S02]  /*06c0*/  @!P3 FSETP.GEU.FTZ.AND P6, PT, R15.reuse, RZ, PT ;  /* 0x000000ff0f00b20b */ /* 0x040fe40003fde000 */
[----:B------:R-:W0:Y:S01]  /*06d0*/  F2I.FTZ.TRUNC.NTZ R24, R2 ;  /* 0x0000000200187305 */ /* 0x000e22000021f100 */
[----:B------:R-:W-:Y:S02]  /*06e0*/  ISETP.GE.AND P5, PT, R10, RZ, PT ;  /* 0x000000ff0a00720c */ /* 0x000fe40003fa6270 */
[----:B------:R-:W-:-:S05]  /*06f0*/  @!P3 FSEL R0, R15, RZ, P6 ;  /* 0x000000ff0f00b208 */ /* 0x000fca0003000000 */
[----:B------:R-:W1:Y:S06]  /*0700*/  F2I.FTZ.TRUNC.NTZ R10, R0 ;  /* 0x00000000000a7305 */ /* 0x000e6c000021f100 */
[----:B------:R-:W-:Y:S01]  /*0710*/  @!P5 IADD3 R6, -R6, RZ, RZ ;  /* 0x000000ff0606d210 */ /* 0x000fe20007ffe1ff */
[C---:B0-----:R-:W-:Y:S01]  /*0720*/  VIADD R18, R24.reuse, 0x1 ;  /* 0x0000000118127836 */ /* 0x041fe20000000000 */
[----:B------:R-:W-:Y:S02]  /*0730*/  ISETP.GE.AND P3, PT, R24, UR5, PT ;  /* 0x0000000518007c0c */ /* 0x000fe4000bf66270 */
[----:B------:R-:W-:-:S02]  /*0740*/  SHF.R.S32.HI R25, RZ, 0x1f, R24 ;  /* 0x0000001fff197819 */ /* 0x000fc40000011418 */
[----:B------:R-:W-:Y:S02]  /*0750*/  SEL R6, R11, R6, !P1 ;  /* 0x000000060b067207 */ /* 0x000fe40004800000 */
[-C--:B------:R-:W-:Y:S02]  /*0760*/  ISETP.GT.U32.AND P1, PT, R7, R22.reuse, PT ;  /* 0x000000160700720c */ /* 0x080fe40003f24070 */
[----:B-1----:R-:W-:Y:S01]  /*0770*/  ISETP.GE.AND P4, PT, R10, UR4, PT ;  /* 0x000000040a007c0c */ /* 0x002fe2000bf86270 */
[----:B------:R-:W-:Y:S01]  /*0780*/  IMAD.WIDE R16, R6, UR7, R24 ;  /* 0x0000000706107c25 */ /* 0x000fe2000f8e0218 */
[----:B------:R-:W-:Y:S01]  /*0790*/  USHF.R.S32.HI UR4, URZ, 0x1f, UR6 ;  /* 0x0000001f3f047899 */ /* 0x000fe20008011406 */
[----:B------:R-:W-:Y:S02]  /*07a0*/  IADD3 R7, R22, -R7, RZ ;  /* 0x8000000716077210 */ /* 0x000fe40007ffe0ff */
[----:B------:R-:W-:Y:S01]  /*07b0*/  @P3 IMAD.MOV R18, RZ, RZ, R24 ;  /* 0x000000ffff123224 */ /* 0x000fe200078e0218 */
[----:B------:R-:W-:Y:S01]  /*07c0*/  IADD3 R14, R10, 0x1, RZ ;  /* 0x000000010a0e7810 */ /* 0x000fe20007ffe0ff */
[----:B------:R-:W-:Y:S01]  /*07d0*/  IMAD R9, R17, UR6, RZ ;  /* 0x0000000611097c24 */ /* 0x000fe2000f8e02ff */
[----:B------:R-:W-:-:S02]  /*07e0*/  SEL R22, R7, R22, !P1 ;  /* 0x0000001607167207 */ /* 0x000fc40004800000 */
[----:B------:R-:W-:Y:S01]  /*07f0*/  SHF.R.S32.HI R19, RZ, 0x1f, R18 ;  /* 0x0000001fff137819 */ /* 0x000fe20000011412 */
[C---:B------:R-:W-:Y:S01]  /*0800*/  IMAD R7, R16.reuse, UR4, R9 ;  /* 0x0000000410077c24 */ /* 0x040fe2000f8e0209 */
[----:B------:R-:W-:Y:S01]  /*0810*/  SHF.R.S32.HI R11, RZ, 0x1f, R10 ;  /* 0x0000001fff0b7819 */ /* 0x000fe2000001140a */
[----:B------:R-:W-:Y:S01]  /*0820*/  IMAD.WIDE.U32 R16, R16, UR6, RZ ;  /* 0x0000000610107c25 */ /* 0x000fe2000f8e00ff */
[----:B------:R-:W-:Y:S02]  /*0830*/  @!P2 IADD3 R22, -R22, RZ, RZ ;  /* 0x000000ff1616a210 */ /* 0x000fe40007ffe1ff */
[----:B------:R-:W-:Y:S01]  /*0840*/  SHF.R.S32.HI R25, RZ, 0x1f, R4 ;  /* 0x0000001fff197819 */ /* 0x000fe20000011404 */
[----:B------:R-:W-:Y:S01]  /*0850*/  IMAD.WIDE R18, R6, UR7, R18 ;  /* 0x0000000706127c25 */ /* 0x000fe2000f8e0212 */
[----:B------:R-:W-:Y:S02]  /*0860*/  IADD3 R20, P1, R10, R16, RZ ;  /* 0x000000100a147210 */ /* 0x000fe40007f3e0ff */
[----:B------:R-:W-:Y:S01]  /*0870*/  IADD3 R7, R17, R7, RZ ;  /* 0x0000000711077210 */ /* 0x000fe20007ffe0ff */
[----:B------:R-:W-:Y:S01]  /*0880*/  @P4 IMAD.MOV R14, RZ, RZ, R10 ;  /* 0x000000ffff0e4224 */ /* 0x000fe200078e020a */
[----:B------:R-:W-:Y:S01]  /*0890*/  SEL R22, R23, R22, !P0 ;  /* 0x0000001617167207 */ /* 0x000fe20004000000 */
[----:B------:R-:W-:-:S02]  /*08a0*/  IMAD R19, R19, UR6, RZ ;  /* 0x0000000613137c24 */ /* 0x000fc4000f8e02ff */
[----:B------:R-:W-:Y:S01]  /*08b0*/  IMAD.X R13, R11, 0x1, R7, P1 ;  /* 0x000000010b0d7824 */ /* 0x000fe200008e0607 */
[----:B------:R-:W-:Y:S01]  /*08c0*/  IADD3 R9, P3, R16, R14, RZ ;  /* 0x0000000e10097210 */ /* 0x000fe20007f7e0ff */
[C---:B------:R-:W-:Y:S01]  /*08d0*/  IMAD.WIDE.U32 R16, R18.reuse, UR6, R10 ;  /* 0x0000000612107c25 */ /* 0x040fe2000f8e000a */
[----:B------:R-:W-:Y:S02]  /*08e0*/  SHF.R.S32.HI R15, RZ, 0x1f, R14 ;  /* 0x0000001fff0f7819 */ /* 0x000fe4000001140e */
[----:B------:R-:W-:Y:S01]  /*08f0*/  SHF.R.S32.HI R23, RZ, 0x1f, R22 ;  /* 0x0000001fff177819 */ /* 0x000fe20000011416 */
[----:B------:R-:W-:Y:S01]  /*0900*/  IMAD R11, R18, UR4, R19 ;  /* 0x00000004120b7c24 */ /* 0x000fe2000f8e0213 */
[----:B------:R-:W-:Y:S01]  /*0910*/  ULDC.64 UR4, c[0x0][0x208] ;  /* 0x0000820000047ab9 */ /* 0x000fe20000000a00 */
[----:B------:R-:W-:Y:S02]  /*0920*/  IMAD.X R7, R15, 0x1, R7, P3 ;  /* 0x000000010f077824 */ /* 0x000fe400018e0607 */
[----:B------:R-:W-:-:S02]  /*0930*/  IMAD.IADD R17, R17, 0x1, R11 ;  /* 0x0000000111117824 */ /* 0x000fc400078e020b */
[----:B------:R-:W-:Y:S01]  /*0940*/  IMAD.WIDE.U32 R18, R18, UR6, R14 ;  /* 0x0000000612127c25 */ /* 0x000fe2000f8e000e */
[----:B------:R-:W-:-:S03]  /*0950*/  ULDC.64 UR6, c[0x0][0x230] ;  /* 0x00008c0000067ab9 */ /* 0x000fc60000000a00 */
[-C--:B------:R-:W-:Y:S02]  /*0960*/  IMAD R17, R17, R4.reuse, RZ ;  /* 0x0000000411117224 */ /* 0x080fe400078e02ff */
[----:B------:R-:W-:Y:S02]  /*0970*/  IMAD R26, R7, R4, RZ ;  /* 0x00000004071a7224 */ /* 0x000fe400078e02ff */
[----:B------:R-:W-:Y:S02]  /*0980*/  IMAD R15, R25, R16, R17 ;  /* 0x00000010190f7224 */ /* 0x000fe400078e0211 */
[----:B------:R-:W-:-:S04]  /*0990*/  IMAD.WIDE.U32 R16, R16, R4, R22 ;  /* 0x0000000410107225 */ /* 0x000fc800078e0016 */
[----:B------:R-:W-:Y:S01]  /*09a0*/  IMAD R7, R25, R9, R26 ;  /* 0x0000000919077224 */ /* 0x000fe200078e021a */
[----:B------:R-:W-:Y:S01]  /*09b0*/  IADD3 R15, R17, R15, RZ ;  /* 0x0000000f110f7210 */ /* 0x000fe20007ffe0ff */
[----:B------:R-:W-:Y:S01]  /*09c0*/  IMAD.WIDE.U32 R26, R9, R4, R22 ;  /* 0x00000004091a7225 */ /* 0x000fe200078e0016 */
[----:B------:R-:W-:-:S03]  /*09d0*/  LEA R14, P1, R16, UR6, 0x1 ;  /* 0x00000006100e7c11 */ /* 0x000fc6000f8208ff */
[----:B------:R-:W-:Y:S01]  /*09e0*/  IMAD.IADD R11, R11, 0x1, R19 ;  /* 0x000000010b0b7824 */ /* 0x000fe200078e0213 */
[----:B------:R-:W-:Y:S01]  /*09f0*/  LEA.HI.X R15, R16, UR7, R15, 0x1, P1 ;  /* 0x00000007100f7c11 */ /* 0x000fe200088f0c0f */
[-C--:B------:R-:W-:Y:S01]  /*0a00*/  IMAD R13, R13, R4.reuse, RZ ;  /* 0x000000040d0d7224 */ /* 0x080fe200078e02ff */
[----:B------:R-:W-:Y:S01]  /*0a10*/  IADD3 R7, R27, R7, RZ ;  /* 0x000000071b077210 */ /* 0x000fe20007ffe0ff */
[----:B------:R-:W-:Y:S01]  /*0a20*/  IMAD R11, R11, R4, RZ ;  /* 0x000000040b0b7224 */ /* 0x000fe200078e02ff */
[----:B------:R-:W-:Y:S01]  /*0a30*/  LEA R16, P1, R26, UR6, 0x1 ;  /* 0x000000061a107c11 */ /* 0x000fe2000f8208ff */
[----:B------:R-:W-:Y:S01]  /*0a40*/  IMAD R13, R25, R20, R13 ;  /* 0x00000014190d7224 */ /* 0x000fe200078e020d */
[----:B------:R-:W2:Y:S01]  /*0a50*/  LDG.E.U16 R14, desc[UR4][R14.64] ;  /* 0x000000040e0e7981 */ /* 0x000ea2000c1e1500 */
[----:B------:R-:W-:Y:S01]  /*0a60*/  IMAD.WIDE.U32 R20, R20, R4, RZ ;  /* 0x0000000414147225 */ /* 0x000fe200078e00ff */
[----:B------:R-:W-:-:S03]  /*0a70*/  LEA.HI.X R17, R26, UR7, R7, 0x1, P1 ;  /* 0x000000071a117c11 */ /* 0x000fc600088f0c07 */
[----:B------:R-:W-:Y:S01]  /*0a80*/  IMAD R7, R25, R18, R11 ;  /* 0x0000001219077224 */ /* 0x000fe200078e020b */
[----:B------:R-:W-:Y:S01]  /*0a90*/  IADD3 R13, R21, R13, RZ ;  /* 0x0000000d150d7210 */ /* 0x000fe20007ffe0ff */
[----:B------:R-:W-:Y:S01]  /*0aa0*/  IMAD.WIDE.U32 R26, R18, R4, R22 ;  /* 0x00000004121a7225 */ /* 0x000fe200078e0016 */
[----:B------:R-:W-:Y:S01]  /*0ab0*/  IADD3 R20, P0, R22, R20, RZ ;  /* 0x0000001416147210 */ /* 0x000fe20007f1e0ff */
[----:B------:R-:W3:Y:S02]  /*0ac0*/  LDG.E.U16 R16, desc[UR4][R16.64] ;  /* 0x0000000410107981 */ /* 0x000ee4000c1e1500 */
[----:B------:R-:W-:Y:S01]  /*0ad0*/  IMAD.IADD R7, R27, 0x1, R7 ;  /* 0x000000011b077824 */ /* 0x000fe200078e0207 */
[C---:B------:R-:W-:Y:S02]  /*0ae0*/  LEA R18, P1, R26.reuse, UR6, 0x1 ;  /* 0x000000061a127c11 */ /* 0x040fe4000f8208ff */
[----:B------:R-:W-:Y:S02]  /*0af0*/  IADD3.X R13, R23, R13, RZ, P0, !PT ;  /* 0x0000000d170d7210 */ /* 0x000fe400007fe4ff */
[----:B------:R-:W-:-:S02]  /*0b00*/  LEA.HI.X R19, R26, UR7, R7, 0x1, P1 ;  /* 0x000000071a137c11 */ /* 0x000fc400088f0c07 */
[----:B------:R-:W-:-:S03]  /*0b10*/  LEA R26, P0, R20, UR6, 0x1 ;  /* 0x00000006141a7c11 */ /* 0x000fc6000f8008ff */
[----:B------:R-:W4:Y:S01]  /*0b20*/  LDG.E.U16 R18, desc[UR4][R18.64] ;  /* 0x0000000412127981 */ /* 0x000f22000c1e1500 */
[----:B------:R-:W-:Y:S01]  /*0b30*/  LEA.HI.X R27, R20, UR7, R13, 0x1, P0 ;  /* 0x00000007141b7c11 */ /* 0x000fe200080f0c0d */
[----:B------:R-:W-:-:S04]  /*0b40*/  ULDC.64 UR6, c[0x0][0x238] ;  /* 0x00008e0000067ab9 */ /* 0x000fc80000000a00 */
[----:B------:R-:W5:Y:S01]  /*0b50*/  LDG.E.U16 R26, desc[UR4][R26.64] ;  /* 0x000000041a1a7981 */ /* 0x000f62000c1e1500 */
[----:B------:R-:W-:Y:S02]  /*0b60*/  SHF.R.S32.HI R9, RZ, 0x1f, R8 ;  /* 0x0000001fff097819 */ /* 0x000fe40000011408 */
[----:B------:R-:W-:Y:S01]  /*0b70*/  SHF.R.S32.HI R13, RZ, 0x1f, R12 ;  /* 0x0000001fff0d7819 */ /* 0x000fe2000001140c */
[----:B------:R-:W-:Y:S01]  /*0b80*/  IMAD.WIDE R6, R6, R5, R8 ;  /* 0x0000000506067225 */ /* 0x000fe200078e0208 */
[----:B------:R-:W-:Y:S02]  /*0b90*/  I2FP.F32.S32 R11, R10 ;  /* 0x0000000a000b7245 */ /* 0x000fe40000201400 */
[----:B------:R-:W-:Y:S01]  /*0ba0*/  SHF.R.S32.HI R5, RZ, 0x1f, R3 ;  /* 0x0000001fff057819 */ /* 0x000fe20000011403 */
[----:B------:R-:W-:-:S04]  /*0bb0*/  IMAD.WIDE.U32 R12, R6, R3, R12 ;  /* 0x00000003060c7225 */ /* 0x000fc800078e000c */
[----:B------:R-:W-:Y:S01]  /*0bc0*/  FADD.FTZ R11, -R11, R0 ;  /* 0x000000000b0b7221 */ /* 0x000fe20000010100 */
[----:B------:R-:W-:-:S03]  /*0bd0*/  IMAD R3, R7, R3, RZ ;  /* 0x0000000307037224 */ /* 0x000fc600078e02ff */
[----:B------:R-:W-:Y:S01]  /*0be0*/  FADD.FTZ R0, -R11, 1 ;  /* 0x3f8000000b007421 */ /* 0x000fe20000010100 */
[----:B------:R-:W-:Y:S01]  /*0bf0*/  IMAD R9, R6, R5, R3 ;  /* 0x0000000506097224 */ /* 0x000fe200078e0203 */
[----:B------:R-:W-:-:S03]  /*0c00*/  I2FP.F32.S32 R3, R24 ;  /* 0x0000001800037245 */ /* 0x000fc60000201400 */
[----:B------:R-:W-:Y:S02]  /*0c10*/  IMAD.IADD R9, R13, 0x1, R9 ;  /* 0x000000010d097824 */ /* 0x000fe400078e0209 */
[----:B------:R-:W-:Y:S02]  /*0c20*/  FADD.FTZ R2, -R3, R2 ;  /* 0x0000000203027221 */ /* 0x000fe40000010100 */
[----:B------:R-:W-:Y:S02]  /*0c30*/  IMAD R9, R9, R4, RZ ;  /* 0x0000000409097224 */ /* 0x000fe400078e02ff */
[----:B------:R-:W-:Y:S02]  /*0c40*/  FADD.FTZ R3, -R2, 1 ;  /* 0x3f80000002037421 */ /* 0x000fe40000010100 */
[----:B------:R-:W-:Y:S02]  /*0c50*/  IMAD R9, R25, R12, R9 ;  /* 0x0000000c19097224 */ /* 0x000fe400078e0209 */
[----:B--2---:R-:W-:-:S02]  /*0c60*/  IMAD.U32 R14, R14, 0x10000, RZ ;  /* 0x000100000e0e7824 */ /* 0x004fc400078e00ff */
[----:B---3--:R-:W-:Y:S01]  /*0c70*/  IMAD.U32 R16, R16, 0x10000, RZ ;  /* 0x0001000010107824 */ /* 0x008fe200078e00ff */
[----:B----4-:R-:W-:-:S03]  /*0c80*/  SHF.L.U32 R18, R18, 0x10, RZ ;  /* 0x0000001012127819 */ /* 0x010fc600000006ff */
[C---:B------:R-:W-:Y:S02]  /*0c90*/  FMUL.FTZ R5, R11.reuse, R16 ;  /* 0x000000100b057220 */ /* 0x040fe40000410000 */
[----:B------:R-:W-:Y:S01]  /*0ca0*/  FMUL.FTZ R7, R11, R18 ;  /* 0x000000120b077220 */ /* 0x000fe20000410000 */
[----:B-----5:R-:W-:-:S03]  /*0cb0*/  SHF.L.U32 R26, R26, 0x10, RZ ;  /* 0x000000101a1a7819 */ /* 0x020fc600000006ff */
[C---:B------:R-:W-:Y:S02]  /*0cc0*/  FFMA.FTZ R7, R0.reuse, R14, R7 ;  /* 0x0000000e00077223 */ /* 0x040fe40000010007 */
[----:B------:R-:W-:Y:S01]  /*0cd0*/  FFMA.FTZ R26, R0, R26, R5 ;  /* 0x0000001a001a7223 */ /* 0x000fe20000010005 */
[----:B------:R-:W-:-:S04]  /*0ce0*/  IMAD.WIDE.U32 R4, R12, R4, R22 ;  /* 0x000000040c047225 */ /* 0x000fc800078e0016 */
[----:B------:R-:W-:-:S04]  /*0cf0*/  FMUL.FTZ R7, R2, R7 ;  /* 0x0000000702077220 */ /* 0x000fc80000410000 */
[----:B------:R-:W-:Y:S01]  /*0d00*/  FFMA.FTZ R3, R26, R3, R7 ;  /* 0x000000031a037223 */ /* 0x000fe20000010007 */
[C---:B------:R-:W-:Y:S02]  /*0d10*/  LEA R2, P0, R4.reuse, UR6, 0x1 ;  /* 0x0000000604027c11 */ /* 0x040fe4000f8008ff */
[----:B------:R-:W-:Y:S02]  /*0d20*/  IADD3 R5, R5, R9, RZ ;  /* 0x0000000905057210 */ /* 0x000fe40007ffe0ff */
[----:B------:R-:W-:Y:S02]  /*0d30*/  F2FP.BF16.F32.PACK_AB R0, RZ, R3 ;  /* 0x00000003ff00723e */ /* 0x000fe400000010ff */
[----:B------:R-:W-:-:S05]  /*0d40*/  LEA.HI.X R3, R4, UR7, R5, 0x1, P0 ;  /* 0x0000000704037c11 */ /* 0x000fca00080f0c05 */
[----:B------:R-:W-:Y:S01]  /*0d50*/  STG.E.U16 desc[UR4][R2.64], R0 ;  /* 0x0000000002007986 */ /* 0x000fe2000c101504 */
[----:B------:R-:W-:Y:S05]  /*0d60*/  EXIT ;  /* 0x000000000000794d */ /* 0x000fea0003800000 */
.L_x_1743:
        /* <DEDUP_REMOVED lines=9> */
.L_x_1815:


//--------------------- .text._ZN2at6native54_GLOBAL__N__aa9a477a_21_UpSampleBilinear2d_cu_607db5e329upsample_bilinear2d_out_frameIN3c104HalfEfEEviT0_S5_bNS_27GenericPackedTensorAccessorIKT_Lm4ENS_16DefaultPtrTraitsElEENS6_IS7_Lm4ES9_lEE --------------------------
	.section	.text._ZN2at6native54_GLOBAL__N__aa9a477a_21_UpSampleBilinear2d_cu_607db5e329upsample_bilinear2d_out_frameIN3c104HalfEfEEviT0_S5_bNS_27GenericPackedTensorAccessorIKT_Lm4ENS_16DefaultPtrTraitsElEENS6_IS7_Lm4ES9_lEE,"ax",@progbits
	.align	128
.text._ZN2at6native54_GLOBAL__N__aa9a477a_21_UpSampleBilinear2d_cu_607db5e329upsample_bilinear2d_out_frameIN3c104HalfEfEEviT0_S5_bNS_27GenericPackedTensorAccessorIKT_Lm4ENS_16DefaultPtrTraitsElEENS6_IS7_Lm4ES9_lEE:
        .type           _ZN2at6native54_GLOBAL__N__aa9a477a_21_UpSampleBilinear2d_cu_607db5e329upsample_bilinear2d_out_frameIN3c104HalfEfEEviT0_S5_bNS_27GenericPackedTensorAccessorIKT_Lm4ENS_16DefaultPtrTraitsElEENS6_IS7_Lm4ES9_lEE,@function
        .size           _ZN2at6native54_GLOBAL__N__aa9a477a_21_UpSampleBilinear2d_cu_607db5e329upsample_bilinear2d_out_frameIN3c104HalfEfEEviT0_S5_bNS_27GenericPackedTensorAccessorIKT_Lm4ENS_16DefaultPtrTraitsElEENS6_IS7_Lm4ES9_lEE,(.L_x_1816 - _ZN2at6native54_GLOBAL__N__aa9a477a_21_UpSampleBilinear2d_cu_607db5e329upsample_bilinear2d_out_frameIN3c104HalfEfEEviT0_S5_bNS_27GenericPackedTensorAccessorIKT_Lm4ENS_16DefaultPtrTraitsElEENS6_IS7_Lm4ES9_lEE)
        .other          _ZN2at6native54_GLOBAL__N__aa9a477a_21_UpSampleBilinear2d_cu_607db5e329upsample_bilinear2d_out_frameIN3c104HalfEfEEviT0_S5_bNS_27GenericPackedTensorAccessorIKT_Lm4ENS_16DefaultPtrTraitsElEENS6_IS7_Lm4ES9_lEE,@"STO_CUDA_ENTRY STV_DEFAULT"
_ZN2at6native54_GLOBAL__N__aa9a477a_21_UpSampleBilinear2d_cu_607db5e329upsample_bilinear2d_out_frameIN3c104HalfEfEEviT0_S5_bNS_27GenericPackedTensorAccessorIKT_Lm4ENS_16DefaultPtrTraitsElEENS6_IS7_Lm4ES9_lEE:
        /* <DEDUP_REMOVED lines=15> */
[----:B0-----:R-:W-:-:S06]  /*00f0*/  IADD3 R2, R4, 0xffffffe, RZ ;  /* 0x0ffffffe04027810 */ /* 0x001fcc0007ffe0ff */
        /* <DEDUP_REMOVED lines=13> */
[-C--:B------:R-:W-:Y:S01]  /*01d0*/  @!P1 IADD3 R4, R4, -R5.reuse, RZ ;  /* 0x8000000504049210 */ /* 0x080fe20007ffe0ff */
[----:B------:R-:W-:Y:S01]  /*01e0*/  @!P1 VIADD R3, R3, 0x1 ;  /* 0x0000000103039836 */ /* 0x000fe20000000000 */
[----:B------:R-:W-:Y:S02]  /*01f0*/  ISETP.NE.AND P1, PT, R7, RZ, PT ;  /* 0x000000ff0700720c */ /* 0x000fe40003f25270 */
[----:B------:R-:W-:Y:S02]  /*0200*/  ISETP.GE.U32.AND P0, PT, R4, R5, PT ;  /* 0x000000050400720c */ /* 0x000fe40003f06070 */
[----:B------:R-:W2:Y:S11]  /*0210*/  LDC R5, c[0x0][0x214] ;  /* 0x00008500ff057b82 */ /* 0x000eb60000000800 */
[----:B------:R-:W-:-:S05]  /*0220*/  @P0 IADD3 R3, R3, 0x1, RZ ;  /* 0x0000000103030810 */ /* 0x000fca0007ffe0ff */
        /* <DEDUP_REMOVED lines=29> */
[C---:B------:R-:W-:Y:S01]  /*0400*/  VIADD R4, R8.reuse, 0x1 ;  /* 0x0000000108047836 */ /* 0x040fe20000000000 */
[----:B------:R-:W-:Y:S01]  /*0410*/  ISETP.GE.AND P0, PT, R8, UR4, PT ;  /* 0x0000000408007c0c */ /* 0x000fe2000bf06270 */
[----:B------:R-:W-:Y:S01]  /*0420*/  ULDC UR4, c[0x0][0x240] ;  /* 0x0000900000047ab9 */ /* 0x000fe20000000800 */
[----:B------:R-:W-:Y:S01]  /*0430*/  IMAD R2, R2, UR6, RZ ;  /* 0x0000000602027c24 */ /* 0x000fe2000f8e02ff */
[----:B------:R-:W-:Y:S01]  /*0440*/  UIADD3 UR4, UR4, -0x1, URZ ;  /* 0xffffffff04047890 */ /* 0x000fe2000fffe03f */
[----:B--2---:R-:W-:Y:S01]  /*0450*/  I2FP.F32.S32 R7, R19 ;  /* 0x0000001300077245 */ /* 0x004fe20000201400 */
        /* <DEDUP_REMOVED lines=9> */
[C---:B------:R-:W-:Y:S01]  /*04f0*/  @P0 IADD3 R4, R8.reuse, RZ, RZ ;  /* 0x000000ff08040210 */ /* 0x040fe20007ffe0ff */
[----:B------:R-:W-:Y:S01]  /*0500*/  ULDC.64 UR10, c[0x0][0x2a0] ;  /* 0x0000a800000a7ab9 */ /* 0x000fe20000000a00 */
[----:B------:R-:W-:Y:S01]  /*0510*/  ISETP.GE.AND P0, PT, R19, UR4, PT ;  /* 0x0000000413007c0c */ /* 0x000fe2000bf06270 */
[----:B------:R-:W-:Y:S01]  /*0520*/  IMAD R7, R7, UR10, RZ ;  /* 0x0000000a07077c24 */ /* 0x000fe2000f8e02ff */
[----:B------:R-:W-:Y:S01]  /*0530*/  SHF.R.S32.HI R6, RZ, 0x1f, R4 ;  /* 0x0000001fff067819 */ /* 0x000fe20000011404 */
[C---:B------:R-:W-:Y:S01]  /*0540*/  IMAD R13, R8.reuse, UR7, R5 ;  /* 0x00000007080d7c24 */ /* 0x040fe2000f8e0205 */
[----:B------:R-:W-:Y:S01]  /*0550*/  IADD3 R3, R3, R9, RZ ;  /* 0x0000000903037210 */ /* 0x000fe20007ffe0ff */
[----:B------:R-:W-:-:S04]  /*0560*/  IMAD.WIDE.U32 R8, R8, UR6, RZ ;  /* 0x0000000608087c25 */ /* 0x000fc8000f8e00ff */
[----:B------:R-:W-:Y:S01]  /*0570*/  IMAD R11, R6, UR6, RZ ;  /* 0x00000006060b7c24 */ /* 0x000fe2000f8e02ff */
[----:B------:R-:W-:Y:S01]  /*0580*/  IADD3 R13, R9, R13, RZ ;  /* 0x0000000d090d7210 */ /* 0x000fe20007ffe0ff */
[----:B------:R-:W-:Y:S02]  /*0590*/  IMAD R17, R10, UR11, R7 ;  /* 0x0000000b0a117c24 */ /* 0x000fe4000f8e0207 */
[C---:B------:R-:W-:Y:S02]  /*05a0*/  IMAD R11, R4.reuse, UR7, R11 ;  /* 0x00000007040b7c24 */ /* 0x040fe4000f8e020b */
[----:B------:R-:W-:-:S04]  /*05b0*/  IMAD.WIDE.U32 R4, R4, UR6, RZ ;  /* 0x0000000604047c25 */ /* 0x000fc8000f8e00ff */
[----:B------:R-:W-:Y:S01]  /*05c0*/  IMAD.WIDE.U32 R2, R10, UR10, R2 ;  /* 0x0000000a0a027c25 */ /* 0x000fe2000f8e0002 */
[----:B------:R-:W-:-:S03]  /*05d0*/  IADD3 R7, R5, R11, RZ ;  /* 0x0000000b05077210 */ /* 0x000fc60007ffe0ff */
[----:B------:R-:W-:Y:S02]  /*05e0*/  VIADD R15, R19, 0x1 ;  /* 0x00000001130f7836 */ /* 0x000fe40000000000 */
[----:B------:R-:W-:Y:S01]  /*05f0*/  @P0 IMAD.MOV R15, RZ, RZ, R19 ;  /* 0x000000ffff0f0224 */ /* 0x000fe200078e0213 */
        /* <DEDUP_REMOVED lines=16> */
[----:B------:R-:W-:Y:S02]  /*0700*/  IADD3 R19, R9, R21, RZ ;  /* 0x0000001509137210 */ /* 0x000fe40007ffe0ff */
[----:B------:R-:W-:Y:S01]  /*0710*/  IADD3 R21, R21, R5, RZ ;  /* 0x0000000515157210 */ /* 0x000fe20007ffe0ff */
        /* <DEDUP_REMOVED lines=12> */
[----:B------:R-:W-:Y:S01]  /*07e0*/  UMOV UR4, URZ ;  /* 0x0000003f00047c82 */ /* 0x000fe20008000000 */
[----:B------:R-:W-:-:S07]  /*07f0*/  IADD3 R27, R13, R27, RZ ;  /* 0x0000001b0d1b7210 */ /* 0x000fce0007ffe0ff */
.L_x_1747:
[----:B------:R-:W-:Y:S01]  /*0800*/  PLOP3.LUT P1, PT, PT, PT, UP0, 0x80, 0x0 ;  /* 0x000000000000781c */ /* 0x000fe20003f2f008 */
[----:B------:R-:W-:Y:S01]  /*0810*/  UMOV UR5, URZ ;  /* 0x0000003f00057c82 */ /* 0x000fe20008000000 */
[----:B------:R-:W-:-:S11]  /*0820*/  ISETP.NE.AND P0, PT, RZ, UR16, PT ;  /* 0x00000010ff007c0c */ /* 0x000fd6000bf05270 */
[----:B0123--:R-:W-:Y:S05]  /*0830*/  @!P1 BRA `(.L_x_1744) ;  /* 0x0000000800749947 */ /* 0x00ffea0003800000 */
[----:B------:R-:W0:Y:S01]  /*0840*/  LDC.64 R40, c[0x0][0x248] ;  /* 0x00009200ff287b82 */ /* 0x000e220000000a00 */
[----:B------:R-:W-:Y:S01]  /*0850*/  IMAD.MOV.U32 R24, RZ, RZ, R6 ;  /* 0x000000ffff187224 */ /* 0x000fe200078e0006 */
[----:B------:R-:W-:Y:S01]  /*0860*/  MOV R20, R4 ;  /* 0x0000000400147202 */ /* 0x000fe20000000f00 */
[----:B------:R-:W-:Y:S01]  /*0870*/  ULDC.64 UR18, c[0x0][0x220] ;  /* 0x0000880000127ab9 */ /* 0x000fe20000000a00 */
[----:B------:R-:W-:Y:S01]  /*0880*/  MOV R26, R12 ;  /* 0x0000000c001a7202 */ /* 0x000fe20000000f00 */
[----:B------:R-:W-:Y:S01]  /*0890*/  IMAD.MOV.U32 R38, RZ, RZ, R2 ;  /* 0x000000ffff267224 */ /* 0x000fe200078e0002 */
[----:B------:R-:W-:Y:S01]  /*08a0*/  ULDC.64 UR20, c[0x0][0x268] ;  /* 0x00009a0000147ab9 */ /* 0x000fe20000000a00 */
        /* <DEDUP_REMOVED lines=13> */
[----:B------:R-:W-:Y:S02]  /*0980*/  LEA R20, P1, R34, UR18, 0x1 ;  /* 0x0000001222147c11 */ /* 0x000fe4000f8208ff */
[----:B------:R-:W-:Y:S01]  /*0990*/  IADD3 R39, R35, R41, RZ ;  /* 0x0000002923277210 */ /* 0x000fe20007ffe0ff */
[----:B------:R-:W-:Y:S01]  /*09a0*/  IMAD.MOV.U32 R18, RZ, RZ, R8 ;  /* 0x000000ffff127224 */ /* 0x000fe200078e0008 */
[----:B------:R-:W-:Y:S01]  /*09b0*/  IADD3 R35, R41, R37, RZ ;  /* 0x0000002529237210 */ /* 0x000fe20007ffe0ff */
[----:B-1----:R-:W-:Y:S01]  /*09c0*/  IMAD R22, R32, UR7, RZ ;  /* 0x0000000720167c24 */ /* 0x002fe2000f8e02ff */
[----:B------:R-:W-:Y:S01]  /*09d0*/  LEA.HI.X R37, R34, UR19, R39, 0x1, P1 ;  /* 0x0000001322257c11 */ /* 0x000fe200088f0c27 */
[----:B------:R-:W-:Y:S01]  /*09e0*/  IMAD.WIDE.U32 R30, R40, UR6, R26 ;  /* 0x00000006281e7c25 */ /* 0x000fe2000f8e001a */
[----:B------:R-:W-:-:S03]  /*09f0*/  MOV R39, R15 ;  /* 0x0000000f00277202 */ /* 0x000fc60000000f00 */
        /* <DEDUP_REMOVED lines=14> */
.L_x_1745:
[----:B------:R-:W-:Y:S01]  /*0ae0*/  MOV R36, R20 ;  /* 0x0000001400247202 */ /* 0x000fe20000000f00 */
[----:B------:R-:W-:Y:S01]  /*0af0*/  IMAD.MOV.U32 R30, RZ, RZ, R26 ;  /* 0x000000ffff1e7224 */ /* 0x000fe200078e001a */
[----:B------:R-:W-:-:S03]  /*0b00*/  MOV R34, R18 ;  /* 0x0000001200227202 */ /* 0x000fc60000000f00 */
[----:B0-----:R-:W2:Y:S01]  /*0b10*/  LDG.E.U16 R33, desc[UR14][R36.64] ;  /* 0x0000000e24217981 */ /* 0x001ea2000c1e1500 */
[----:B------:R-:W-:-:S03]  /*0b20*/  MOV R38, R24 ;  /* 0x0000001800267202 */ /* 0x000fc60000000f00 */
[----:B------:R0:W3:Y:S04]  /*0b30*/  LDG.E.U16 R29, desc[UR14][R30.64] ;  /* 0x0000000e1e1d7981 */ /* 0x0000e8000c1e1500 */
[----:B------:R-:W4:Y:S04]  /*0b40*/  LDG.E.U16 R32, desc[UR14][R34.64] ;  /* 0x0000000e22207981 */ /* 0x000f28000c1e1500 */
[----:B------:R-:W5:Y:S01]  /*0b50*/  LDG.E.U16 R28, desc[UR14][R38.64] ;  /* 0x0000000e261c7981 */ /* 0x000f62000c1e1500 */
[----:B0-----:R-:W-:-:S04]  /*0b60*/  IADD3 R30, P2, R26, UR12, RZ ;  /* 0x0000000c1a1e7c10 */ /* 0x001fc8000ff5e0ff */
[----:B------:R-:W-:Y:S01]  /*0b70*/  IADD3.X R31, R31, UR13, RZ, P2, !PT ;  /* 0x0000000d1f1f7c10 */ /* 0x000fe200097fe4ff */
[----:B--2---:R-:W-:Y:S02]  /*0b80*/  HADD2.F32 R33, -RZ, R33.H0_H0 ;  /* 0x20000021ff217230 */ /* 0x004fe40000004100 */
[----:B---3--:R-:W-:-:S03]  /*0b90*/  HADD2.F32 R29, -RZ, R29.H0_H0 ;  /* 0x2000001dff1d7230 */ /* 0x008fc60000004100 */
[C---:B------:R-:W-:Y:S01]  /*0ba0*/  FMUL.FTZ R40, R14.reuse, R33 ;  /* 0x000000210e287220 */ /* 0x040fe20000410000 */
[----:B----4-:R-:W-:Y:S02]  /*0bb0*/  HADD2.F32 R32, -RZ, R32.H0_H0 ;  /* 0x20000020ff207230 */ /* 0x010fe40000004100 */
[----:B------:R-:W-:Y:S01]  /*0bc0*/  FMUL.FTZ R29, R14, R29 ;  /* 0x0000001d0e1d7220 */ /* 0x000fe20000410000 */
[----:B-----5:R-:W-:Y:S02]  /*0bd0*/  HADD2.F32 R28, -RZ, R28.H0_H0 ;  /* 0x2000001cff1c7230 */ /* 0x020fe40000004100 */
[C---:B------:R-:W-:Y:S01]  /*0be0*/  FFMA.FTZ R33, R17.reuse, R32, R40 ;  /* 0x0000002011217223 */ /* 0x040fe20000010028 */
[----:B------:R-:W-:Y:S01]  /*0bf0*/  IMAD.MOV.U32 R40, RZ, RZ, R22 ;  /* 0x000000ffff287224 */ /* 0x000fe200078e0016 */
[----:B------:R-:W-:Y:S01]  /*0c00*/  IADD3 R32, P3, R18, UR12, RZ ;  /* 0x0000000c12207c10 */ /* 0x000fe2000ff7e0ff */
[----:B------:R-:W-:Y:S01]  /*0c10*/  FFMA.FTZ R29, R17, R28, R29 ;  /* 0x0000001c111d7223 */ /* 0x000fe2000001001d */
[----:B------:R-:W-:Y:S01]  /*0c20*/  FMUL.FTZ R33, R0, R33 ;  /* 0x0000002100217220 */ /* 0x000fe20000410000 */
[----:B------:R-:W-:-:S03]  /*0c30*/  IADD3 R28, P1, R20, UR12, RZ ;  /* 0x0000000c141c7c10 */ /* 0x000fc6000ff3e0ff */
[----:B------:R-:W-:-:S05]  /*0c40*/  FFMA.FTZ R29, R16, R29, R33 ;  /* 0x0000001d101d7223 */ /* 0x000fca0000010021 */
[----:B------:R-:W-:-:S04]  /*0c50*/  F2FP.F16.F32.PACK_AB R29, RZ, R29 ;  /* 0x0000001dff1d723e */ /* 0x000fc800000000ff */
        /* <DEDUP_REMOVED lines=12> */
[----:B-1----:R-:W-:Y:S01]  /*0d20*/  IADD3 R30, P3, R32, UR12, RZ ;  /* 0x0000000c201e7c10 */ /* 0x002fe2000ff7e0ff */
[----:B--2---:R-:W-:-:S02]  /*0d30*/  HADD2.F32 R39, -RZ, R26.H0_H0 ;  /* 0x2000001aff277230 */ /* 0x004fc40000004100 */
[----:B---3--:R-:W-:-:S03]  /*0d40*/  HADD2.F32 R37, -RZ, R20.H0_H0 ;  /* 0x20000014ff257230 */ /* 0x008fc60000004100 */
[C---:B------:R-:W-:Y:S01]  /*0d50*/  FMUL.FTZ R20, R14.reuse, R39 ;  /* 0x000000270e147220 */ /* 0x040fe20000410000 */
[----:B----4-:R-:W-:Y:S02]  /*0d60*/  HADD2.F32 R24, -RZ, R24.H0_H0 ;  /* 0x20000018ff187230 */ /* 0x010fe40000004100 */
[----:B------:R-:W-:Y:S01]  /*0d70*/  FMUL.FTZ R37, R14, R37 ;  /* 0x000000250e257220 */ /* 0x000fe20000410000 */
[----:B-----5:R-:W-:Y:S02]  /*0d80*/  HADD2.F32 R18, -RZ, R18.H0_H0 ;  /* 0x20000012ff127230 */ /* 0x020fe40000004100 */
[----:B------:R-:W-:-:S03]  /*0d90*/  FFMA.FTZ R39, R17, R24, R20 ;  /* 0x0000001811277223 */ /* 0x000fc60000010014 */
[----:B------:R-:W-:Y:S01]  /*0da0*/  FFMA.FTZ R37, R17, R18, R37 ;  /* 0x0000001211257223 */ /* 0x000fe20000010025 */
[----:B------:R-:W-:-:S04]  /*0db0*/  FMUL.FTZ R39, R0, R39 ;  /* 0x0000002700277220 */ /* 0x000fc80000410000 */
[----:B------:R-:W-:-:S05]  /*0dc0*/  FFMA.FTZ R37, R16, R37, R39 ;  /* 0x0000002510257223 */ /* 0x000fca0000010027 */
[----:B------:R-:W-:Y:S02]  /*0dd0*/  F2FP.F16.F32.PACK_AB R18, RZ, R37 ;  /* 0x00000025ff12723e */ /* 0x000fe400000000ff */
[----:B------:R-:W-:Y:S02]  /*0de0*/  IADD3.X R37, R41, UR11, RZ, P1, !PT ;  /* 0x0000000b29257c10 */ /* 0x000fe40008ffe4ff */
[----:B------:R-:W-:-:S04]  /*0df0*/  IADD3 R28, P1, R28, UR12, RZ ;  /* 0x0000000c1c1c7c10 */ /* 0x000fc8000ff3e0ff */
[----:B------:R-:W-:Y:S01]  /*0e00*/  IADD3.X R29, R29, UR13, RZ, P1, !PT ;  /* 0x0000000d1d1d7c10 */ /* 0x000fe20008ffe4ff */
[----:B------:R0:W-:Y:S01]  /*0e10*/  STG.E.U16 desc[UR14][R36.64], R18 ;  /* 0x0000001224007986 */ /* 0x0001e2000c10150e */
[----:B------:R-:W-:Y:S02]  /*0e20*/  IADD3.X R39, R31, UR13, RZ, P2, !PT ;  /* 0x0000000d1f277c10 */ /* 0x000fe400097fe4ff */
[----:B------:R-:W-:Y:S01]  /*0e30*/  IADD3 R32, P1, R34, UR12, RZ ;  /* 0x0000000c22207c10 */ /* 0x000fe2000ff3e0ff */
[----:B------:R-:W2:Y:S01]  /*0e40*/  LDG.E.U16 R24, desc[UR14][R28.64] ;  /* 0x0000000e1c187981 */ /* 0x000ea2000c1e1500 */
[----:B------:R-:W-:Y:S02]  /*0e50*/  IADD3.X R31, R33, UR13, RZ, P3, !PT ;  /* 0x0000000d211f7c10 */ /* 0x000fe40009ffe4ff */
[----:B------:R-:W-:Y:S01]  /*0e60*/  IADD3.X R33, R35, UR13, RZ, P1, !PT ;  /* 0x0000000d23217c10 */ /* 0x000fe20008ffe4ff */
[----:B------:R-:W3:Y:S04]  /*0e70*/  LDG.E.U16 R20, desc[UR14][R38.64] ;  /* 0x0000000e26147981 */ /* 0x000ee8000c1e1500 */
[----:B------:R-:W4:Y:S04]  /*0e80*/  LDG.E.U16 R22, desc[UR14][R30.64] ;  /* 0x0000000e1e167981 */ /* 0x000f28000c1e1500 */
[----:B0-----:R-:W5:Y:S01]  /*0e90*/  LDG.E.U16 R18, desc[UR14][R32.64] ;  /* 0x0000000e20127981 */ /* 0x001f62000c1e1500 */
[----:B------:R-:W-:-:S02]  /*0ea0*/  IADD3 R40, P1, R36, UR10, RZ ;  /* 0x0000000a24287c10 */ /* 0x000fc4000ff3e0ff */
[----:B------:R-:W-:Y:S02]  /*0eb0*/  IADD3 R34, P2, R38, UR12, RZ ;  /* 0x0000000c26227c10 */ /* 0x000fe4000ff5e0ff */
[----:B------:R-:W-:Y:S01]  /*0ec0*/  IADD3 R36, P3, R30, UR12, RZ ;  /* 0x0000000c1e247c10 */ /* 0x000fe2000ff7e0ff */
[----:B--2---:R-:W-:Y:S02]  /*0ed0*/  HADD2.F32 R41, -RZ, R24.H0_H0 ;  /* 0x20000018ff297230 */ /* 0x004fe40000004100 */
        /* <DEDUP_REMOVED lines=8> */
[----:B------:R-:W-:Y:S01]  /*0f60*/  FFMA.FTZ R35, R16, R35, R41 ;  /* 0x0000002310237223 */ /* 0x000fe20000010029 */
[----:B------:R-:W-:Y:S02]  /*0f70*/  IADD3.X R41, R37, UR11, RZ, P1, !PT ;  /* 0x0000000b25297c10 */ /* 0x000fe40008ffe4ff */
[----:B------:R-:W-:Y:S02]  /*0f80*/  IADD3 R28, P1, R28, UR12, RZ ;  /* 0x0000000c1c1c7c10 */ /* 0x000fe4000ff3e0ff */
[----:B------:R-:W-:Y:S02]  /*0f90*/  F2FP.F16.F32.PACK_AB R35, RZ, R35 ;  /* 0x00000023ff23723e */ /* 0x000fe400000000ff */
[----:B------:R-:W-:Y:S02]  /*0fa0*/  IADD3.X R29, R29, UR13, RZ, P1, !PT ;  /* 0x0000000d1d1d7c10 */ /* 0x000fe40008ffe4ff */
[----:B------:R-:W-:Y:S01]  /*0fb0*/  IADD3 R30, P1, R32, UR12, RZ ;  /* 0x0000000c201e7c10 */ /* 0x000fe2000ff3e0ff */
[----:B------:R0:W-:Y:S01]  /*0fc0*/  STG.E.U16 desc[UR14][R40.64], R35 ;  /* 0x0000002328007986 */ /* 0x0001e2000c10150e */
[----:B------:R-:W-:-:S03]  /*0fd0*/  IADD3.X R37, R31, UR13, RZ, P3, !PT ;  /* 0x0000000d1f257c10 */ /* 0x000fc60009ffe4ff */
        /* <DEDUP_REMOVED lines=10> */
[----:B--2---:R-:W-:-:S02]  /*1080*/  HADD2.F32 R39, -RZ, R24.H0_H0 ;  /* 0x20000018ff277230 */ /* 0x004fc40000004100 */
[----:B---3--:R-:W-:Y:S02]  /*1090*/  HADD2.F32 R22, -RZ, R22.H0_H0 ;  /* 0x20000016ff167230 */ /* 0x008fe40000004100 */
[----:B----4-:R-:W-:Y:S02]  /*10a0*/  HADD2.F32 R18, -RZ, R18.H0_H0 ;  /* 0x20000012ff127230 */ /* 0x010fe40000004100 */
[----:B-----5:R-:W-:Y:S02]  /*10b0*/  HADD2.F32 R33, -RZ, R20.H0_H0 ;  /* 0x20000014ff217230 */ /* 0x020fe40000004100 */
[----:B------:R-:W-:-:S03]  /*10c0*/  FMUL.FTZ R20, R14, R39 ;  /* 0x000000270e147220 */ /* 0x000fc60000410000 */
[----:B------:R-:W-:Y:S01]  /*10d0*/  FMUL.FTZ R33, R14, R33 ;  /* 0x000000210e217220 */ /* 0x000fe20000410000 */
[----:B------:R-:W-:-:S03]  /*10e0*/  FFMA.FTZ R39, R17, R22, R20 ;  /* 0x0000001611277223 */ /* 0x000fc60000010014 */
[----:B------:R-:W-:Y:S01]  /*10f0*/  FFMA.FTZ R33, R17, R18, R33 ;  /* 0x0000001211217223 */ /* 0x000fe20000010021 */
[----:B------:R-:W-:-:S04]  /*1100*/  FMUL.FTZ R39, R0, R39 ;  /* 0x0000002700277220 */ /* 0x000fc80000410000 */
[----:B------:R-:W-:-:S05]  /*1110*/  FFMA.FTZ R33, R16, R33, R39 ;  /* 0x0000002110217223 */ /* 0x000fca0000010027 */
[----:B------:R-:W-:Y:S02]  /*1120*/  F2FP.F16.F32.PACK_AB R18, RZ, R33 ;  /* 0x00000021ff12723e */ /* 0x000fe400000000ff */
        /* <DEDUP_REMOVED lines=14> */
.L_x_1744:
[----:B------:R-:W-:Y:S05]  /*1210*/  @!P0 BRA `(.L_x_1746) ;  /* 0x0000000800848947 */ /* 0x000fea0003800000 */
[----:B------:R-:W1:Y:S01]  /*1220*/  LDC.64 R44, c[0x0][0x248] ;  /* 0x00009200ff2c7b82 */ /* 0x000e620000000a00 */
[----:B------:R-:W-:Y:S01]  /*1230*/  USHF.R.S32.HI UR11, URZ, 0x1f, UR4 ;  /* 0x0000001f3f0b7899 */ /* 0x000fe20008011404 */
[----:B------:R-:W-:Y:S01]  /*1240*/  MOV R18, R8 ;  /* 0x0000000800127202 */ /* 0x000fe20000000f00 */
[----:B------:R-:W-:Y:S01]  /*1250*/  USHF.R.S32.HI UR9, URZ, 0x1f, UR5 ;  /* 0x0000001f3f097899 */ /* 0x000fe20008011405 */
[----:B------:R-:W-:Y:S01]  /*1260*/  MOV R22, R10 ;  /* 0x0000000a00167202 */ /* 0x000fe20000000f00 */
[----:B------:R-:W-:Y:S01]  /*1270*/  ULDC.64 UR12, c[0x0][0x250] ;  /* 0x00009400000c7ab9 */ /* 0x000fe20000000a00 */
[----:B------:R-:W-:Y:S01]  /*1280*/  IMAD.U32 R41, RZ, RZ, UR5 ;  /* 0x00000005ff297e24 */ /* 0x000fe2000f8e00ff */
        /* <DEDUP_REMOVED lines=11> */
[----:B------:R-:W-:-:S03]  /*1340*/  IMAD.WIDE.U32 R30, R44, UR4, R22 ;  /* 0x000000042c1e7c25 */ /* 0x000fc6000f8e0016 */
[----:B------:R-:W-:Y:S01]  /*1350*/  IADD3 R33, R33, R45, RZ ;  /* 0x0000002d21217210 */ /* 0x000fe20007ffe0ff */
[----:B------:R-:W-:Y:S01]  /*1360*/  IMAD.WIDE.U32 R28, R44, UR4, R20 ;  /* 0x000000042c1c7c25 */ /* 0x000fe2000f8e0014 */
[----:B------:R-:W-:-:S03]  /*1370*/  IADD3 R31, R45, R31, RZ ;  /* 0x0000001f2d1f7210 */ /* 0x000fc60007ffe0ff */
[----:B------:R-:W-:Y:S01]  /*1380*/  IMAD.WIDE.U32 R42, R41, UR12, R32 ;  /* 0x0000000c292a7c25 */ /* 0x000fe2000f8e0020 */
[----:B------:R-:W-:-:S03]  /*1390*/  IADD3 R29, R45, R29, RZ ;  /* 0x0000001d2d1d7210 */ /* 0x000fc60007ffe0ff */
[----:B------:R-:W-:Y:S01]  /*13a0*/  VIADD R39, R43, UR10 ;  /* 0x0000000a2b277c36 */ /* 0x000fe20008000000 */
[----:B------:R-:W-:Y:S01]  /*13b0*/  LEA R38, P0, R42, UR18, 0x1 ;  /* 0x000000122a267c11 */ /* 0x000fe2000f8008ff */
[----:B------:R-:W-:-:S03]  /*13c0*/  IMAD.WIDE.U32 R34, R44, UR4, R24 ;  /* 0x000000042c227c25 */ /* 0x000fc6000f8e0018 */
[----:B------:R-:W-:Y:S01]  /*13d0*/  LEA.HI.X R39, R42, UR19, R39, 0x1, P0 ;  /* 0x000000132a277c11 */ /* 0x000fe200080f0c27 */
[----:B------:R-:W-:Y:S01]  /*13e0*/  IMAD.WIDE.U32 R36, R41, UR12, R30 ;  /* 0x0000000c29247c25 */ /* 0x000fe2000f8e001e */
[----:B------:R-:W-:-:S03]  /*13f0*/  IADD3 R35, R45, R35, RZ ;  /* 0x000000232d237210 */ /* 0x000fc60007ffe0ff */
[----:B------:R-:W-:Y:S01]  /*1400*/  IMAD.WIDE.U32 R46, R41, UR12, R28 ;  /* 0x0000000c292e7c25 */ /* 0x000fe2000f8e001c */
[----:B------:R-:W-:Y:S01]  /*1410*/  IADD3 R37, R37, UR10, RZ ;  /* 0x0000000a25257c10 */ /* 0x000fe2000fffe0ff */
[----:B------:R-:W3:Y:S01]  /*1420*/  LDG.E.U16 R38, desc[UR14][R38.64] ;  /* 0x0000000e26267981 */ /* 0x000ee2000c1e1500 */
[----:B------:R-:W-:Y:S01]  /*1430*/  LEA R42, P0, R36, UR18, 0x1 ;  /* 0x00000012242a7c11 */ /* 0x000fe2000f8008ff */
[----:B------:R-:W-:-:S03]  /*1440*/  VIADD R45, R47, UR10 ;  /* 0x0000000a2f2d7c36 */ /* 0x000fc60008000000 */
[----:B------:R-:W-:Y:S01]  /*1450*/  LEA.HI.X R43, R36, UR19, R37, 0x1, P0 ;  /* 0x00000013242b7c11 */ /* 0x000fe200080f0c25 */
[----:B------:R-:W-:Y:S01]  /*1460*/  IMAD.WIDE.U32 R36, R41, UR12, R34 ;  /* 0x0000000c29247c25 */ /* 0x000fe2000f8e0022 */
[----:B------:R-:W-:-:S03]  /*1470*/  LEA R44, P0, R46, UR18, 0x1 ;  /* 0x000000122e2c7c11 */ /* 0x000fc6000f8008ff */
[----:B------:R-:W4:Y:S01]  /*1480*/  LDG.E.U16 R42, desc[UR14][R42.64] ;  /* 0x0000000e2a2a7981 */ /* 0x000f22000c1e1500 */
[----:B------:R-:W-:Y:S02]  /*1490*/  LEA.HI.X R45, R46, UR19, R45, 0x1, P0 ;  /* 0x000000132e2d7c11 */ /* 0x000fe400080f0c2d */
[----:B------:R-:W-:Y:S02]  /*14a0*/  IADD3 R37, R37, UR10, RZ ;  /* 0x0000000a25257c10 */ /* 0x000fe4000fffe0ff */
        /* <DEDUP_REMOVED lines=9> */
[----:B------:R-:W-:-:S04]  /*1540*/  UIMAD UR9, UR9, UR20, URZ ;  /* 0x00000014090972a4 */ /* 0x000fc8000f8e023f */
[----:B------:R-:W-:Y:S01]  /*1550*/  IADD3 R37, R37, R53, RZ ;  /* 0x0000003525257210 */ /* 0x000fe20007ffe0ff */
[----:B------:R-:W-:Y:S02]  /*1560*/  UIMAD UR9, UR5, UR21, UR9 ;  /* 0x00000015050972a4 */ /* 0x000fe4000f8e0209 */
[----:B------:R-:W-:Y:S01]  /*1570*/  UISETP.NE.AND UP1, UPT, UR16, 0x1, UPT ;  /* 0x000000011000788c */ /* 0x000fe2000bf25270 */
[----:B---3--:R-:W-:Y:S02]  /*1580*/  HADD2.F32 R38, -RZ, R38.H0_H0 ;  /* 0x20000026ff267230 */ /* 0x008fe40000004100 */
[----:B----4-:R-:W-:Y:S02]  /*1590*/  HADD2.F32 R49, -RZ, R42.H0_H0 ;  /* 0x2000002aff317230 */ /* 0x010fe40000004100 */
[----:B-----5:R-:W-:Y:S02]  /*15a0*/  HADD2.F32 R18, -RZ, R44.H0_H0 ;  /* 0x2000002cff127230 */ /* 0x020fe40000004100 */
[----:B------:R-:W-:-:S02]  /*15b0*/  HADD2.F32 R51, -RZ, R46.H0_H0 ;  /* 0x2000002eff337230 */ /* 0x000fc40000004100 */
[----:B------:R-:W-:-:S03]  /*15c0*/  FMUL.FTZ R49, R14, R49 ;  /* 0x000000310e317220 */ /* 0x000fc60000410000 */
[----:B------:R-:W-:-:S04]  /*15d0*/  FMUL.FTZ R20, R14, R51 ;  /* 0x000000330e147220 */ /* 0x000fc80000410000 */
        /* <DEDUP_REMOVED lines=9> */
[----:B------:R-:W-:-:S05]  /*1670*/  F2FP.F16.F32.PACK_AB R43, RZ, R43 ;  /* 0x0000002bff2b723e */ /* 0x000fca00000000ff */
        /* <DEDUP_REMOVED lines=11> */
[----:B------:R-:W-:Y:S01]  /*1730*/  IMAD.WIDE.U32 R48, R41, UR12, R28 ;  /* 0x0000000c29307c25 */ /* 0x000fe2000f8e001c */
[----:B------:R-:W-:Y:S02]  /*1740*/  IADD3 R43, R45, UR11, RZ ;  /* 0x0000000b2d2b7c10 */ /* 0x000fe4000fffe0ff */
[----:B------:R-:W-:Y:S02]  /*1750*/  LEA.HI.X R39, R42, UR19, R39, 0x1, P0 ;  /* 0x000000132a277c11 */ /* 0x000fe400080f0c27 */
[----:B------:R-:W-:-:S03]  /*1760*/  LEA R46, P0, R44, UR18, 0x1 ;  /* 0x000000122c2e7c11 */ /* 0x000fc6000f8008ff */
[----:B------:R-:W2:Y:S01]  /*1770*/  LDG.E.U16 R38, desc[UR14][R38.64] ;  /* 0x0000000e26267981 */ /* 0x000ea2000c1e1500 */
[----:B------:R-:W-:Y:S01]  /*1780*/  LEA.HI.X R47, R44, UR19, R43, 0x1, P0 ;  /* 0x000000132c2f7c11 */ /* 0x000fe200080f0c2b */
[----:B------:R-:W-:Y:S01]  /*1790*/  VIADD R43, R49, UR11 ;  /* 0x0000000b312b7c36 */ /* 0x000fe20008000000 */
[C---:B------:R-:W-:Y:S01]  /*17a0*/  LEA R42, P0, R48.reuse, UR18, 0x1 ;  /* 0x00000012302a7c11 */ /* 0x040fe2000f8008ff */
[----:B------:R-:W-:Y:S02]  /*17b0*/  IMAD.WIDE.U32 R44, R41, UR12, R34 ;  /* 0x0000000c292c7c25 */ /* 0x000fe4000f8e0022 */
[----:B------:R-:W3:Y:S01]  /*17c0*/  LDG.E.U16 R46, desc[UR14][R46.64] ;  /* 0x0000000e2e2e7981 */ /* 0x000ee2000c1e1500 */
[----:B------:R-:W-:Y:S02]  /*17d0*/  LEA.HI.X R43, R48, UR19, R43, 0x1, P0 ;  /* 0x00000013302b7c11 */ /* 0x000fe400080f0c2b */
[C---:B------:R-:W-:Y:S02]  /*17e0*/  LEA R48, P0, R44.reuse, UR18, 0x1 ;  /* 0x000000122c307c11 */ /* 0x040fe4000f8008ff */
[----:B------:R-:W-:Y:S01]  /*17f0*/  IADD3 R45, R45, UR11, RZ ;  /* 0x0000000b2d2d7c10 */ /* 0x000fe2000fffe0ff */
[----:B------:R-:W4:Y:S03]  /*1800*/  LDG.E.U16 R42, desc[UR14][R42.64] ;  /* 0x0000000e2a2a7981 */ /* 0x000f26000c1e1500 */
[----:B------:R-:W-:-:S05]  /*1810*/  LEA.HI.X R49, R44, UR19, R45, 0x1, P0 ;  /* 0x000000132c317c11 */ /* 0x000fca00080f0c2d */
[----:B------:R-:W5:Y:S01]  /*1820*/  LDG.E.U16 R48, desc[UR14][R48.64] ;  /* 0x0000000e30307981 */ /* 0x000f62000c1e1500 */
[----:B------:R-:W-:-:S04]  /*1830*/  UIMAD UR10, UR10, UR20, URZ ;  /* 0x000000140a0a72a4 */ /* 0x000fc8000f8e023f */
[----:B------:R-:W-:Y:S02]  /*1840*/  UIMAD UR10, UR9, UR21, UR10 ;  /* 0x00000015090a72a4 */ /* 0x000fe4000f8e020a */
[----:B------:R-:W-:Y:S01]  /*1850*/  UISETP.NE.AND UP1, UPT, UR16, 0x2, UPT ;  /* 0x000000021000788c */ /* 0x000fe2000bf25270 */
[----:B--2---:R-:W-:Y:S02]  /*1860*/  HADD2.F32 R18, -RZ, R38.H0_H0 ;  /* 0x20000026ff127230 */ /* 0x004fe40000004100 */
[----:B------:R-:W-:-:S04]  /*1870*/  IMAD.WIDE.U32 R38, R41, UR20, R36 ;  /* 0x0000001429267c25 */ /* 0x000fc8000f8e0024 */
[----:B---3--:R-:W-:Y:S02]  /*1880*/  HADD2.F32 R45, -RZ, R46.H0_H0 ;  /* 0x2000002eff2d7230 */ /* 0x008fe40000004100 */
[----:B----4-:R-:W-:Y:S02]  /*1890*/  HADD2.F32 R20, -RZ, R42.H0_H0 ;  /* 0x2000002aff147230 */ /* 0x010fe40000004100 */
[----:B-----5:R-:W-:Y:S02]  /*18a0*/  HADD2.F32 R51, -RZ, R48.H0_H0 ;  /* 0x20000030ff337230 */ /* 0x020fe40000004100 */
[----:B------:R-:W-:-:S03]  /*18b0*/  FMUL.FTZ R45, R14, R45 ;  /* 0x0000002d0e2d7220 */ /* 0x000fc60000410000 */
[----:B------:R-:W-:Y:S01]  /*18c0*/  FMUL.FTZ R22, R14, R51 ;  /* 0x000000330e167220 */ /* 0x000fe20000410000 */
[C---:B------:R-:W-:Y:S02]  /*18d0*/  LEA R40, P0, R38.reuse, UR22, 0x1 ;  /* 0x0000001626287c11 */ /* 0x040fe4000f8008ff */
[----:B------:R-:W-:Y:S01]  /*18e0*/  IADD3 R39, R39, UR10, RZ ;  /* 0x0000000a27277c10 */ /* 0x000fe2000fffe0ff */
[C---:B------:R-:W-:Y:S01]  /*18f0*/  FFMA.FTZ R47, R17.reuse, R20, R22 ;  /* 0x00000014112f7223 */ /* 0x040fe20000010016 */
[----:B------:R-:W-:Y:S02]  /*1900*/  FFMA.FTZ R45, R17, R18, R45 ;  /* 0x00000012112d7223 */ /* 0x000fe4000001002d */
[----:B------:R-:W-:Y:S01]  /*1910*/  LEA.HI.X R41, R38, UR23, R39, 0x1, P0 ;  /* 0x0000001726297c11 */ /* 0x000fe200080f0c27 */
[----:B------:R-:W-:Y:S01]  /*1920*/  FMUL.FTZ R47, R0, R47 ;  /* 0x0000002f002f7220 */ /* 0x000fe20000410000 */
[----:B------:R-:W-:-:S03]  /*1930*/  PLOP3.LUT P0, PT, PT, PT, UP1, 0x80, 0x0 ;  /* 0x000000000000781c */ /* 0x000fc60003f0f018 */
[----:B------:R-:W-:-:S05]  /*1940*/  FFMA.FTZ R45, R16, R45, R47 ;  /* 0x0000002d102d7223 */ /* 0x000fca000001002f */
[----:B------:R-:W-:-:S05]  /*1950*/  F2FP.F16.F32.PACK_AB R45, RZ, R45 ;  /* 0x0000002dff2d723e */ /* 0x000fca00000000ff */
        /* <DEDUP_REMOVED lines=8> */
[----:B------:R-:W-:Y:S01]  /*19e0*/  IMAD.WIDE.U32 R34, R39, UR12, R32 ;  /* 0x0000000c27227c25 */ /* 0x000fe2000f8e0020 */
[----:B------:R-:W-:-:S03]  /*19f0*/  LEA R32, P0, R40, UR18, 0x1 ;  /* 0x0000001228207c11 */ /* 0x000fc6000f8008ff */
[----:B------:R-:W-:Y:S01]  /*1a00*/  IMAD.WIDE.U32 R30, R39, UR12, R30 ;  /* 0x0000000c271e7c25 */ /* 0x000fe2000f8e001e */
[----:B------:R-:W-:-:S03]  /*1a10*/  IADD3 R33, R41, UR10, RZ ;  /* 0x0000000a29217c10 */ /* 0x000fc6000fffe0ff */
[----:B------:R-:W-:Y:S01]  /*1a20*/  IMAD.WIDE.U32 R42, R39, UR12, R28 ;  /* 0x0000000c272a7c25 */ /* 0x000fe2000f8e001c */
[----:B------:R-:W-:Y:S02]  /*1a30*/  LEA.HI.X R33, R40, UR19, R33, 0x1, P0 ;  /* 0x0000001328217c11 */ /* 0x000fe400080f0c21 */
[----:B------:R-:W-:Y:S01]  /*1a40*/  IADD3 R29, R31, UR10, RZ ;  /* 0x0000000a1f1d7c10 */ /* 0x000fe2000fffe0ff */
[----:B------:R-:W-:Y:S01]  /*1a50*/  VIADD R35, R35, UR10 ;  /* 0x0000000a23237c36 */ /* 0x000fe20008000000 */
[----:B------:R-:W-:Y:S01]  /*1a60*/  LEA R40, P1, R30, UR18, 0x1 ;  /* 0x000000121e287c11 */ /* 0x000fe2000f8208ff */
[----:B------:R-:W2:Y:S01]  /*1a70*/  LDG.E.U16 R32, desc[UR14][R32.64] ;  /* 0x0000000e20207981 */ /* 0x000ea2000c1e1500 */
[----:B------:R-:W-:Y:S02]  /*1a80*/  LEA R44, P2, R42, UR18, 0x1 ;  /* 0x000000122a2c7c11 */ /* 0x000fe4000f8408ff */
[----:B------:R-:W-:Y:S02]  /*1a90*/  IADD3 R31, R43, UR10, RZ ;  /* 0x0000000a2b1f7c10 */ /* 0x000fe4000fffe0ff */
        /* <DEDUP_REMOVED lines=10> */
[----:B0-----:R-:W-:Y:S01]  /*1b40*/  IADD3 R29, R37, UR9, RZ ;  /* 0x00000009251d7c10 */ /* 0x001fe2000fffe0ff */
[----:B--2---:R-:W-:-:S05]  /*1b50*/  HADD2.F32 R35, -RZ, R32.H0_H0 ;  /* 0x20000020ff237230 */ /* 0x004fca0000004100 */
[----:B------:R-:W-:Y:S01]  /*1b60*/  FMUL.FTZ R22, R14, R35 ;  /* 0x000000230e167220 */ /* 0x000fe20000410000 */
[----:B---3--:R-:W-:Y:S02]  /*1b70*/  HADD2.F32 R31, -RZ, R40.H0_H0 ;  /* 0x20000028ff1f7230 */ /* 0x008fe40000004100 */
[----:B----4-:R-:W-:-:S03]  /*1b80*/  HADD2.F32 R20, -RZ, R44.H0_H0 ;  /* 0x2000002cff147230 */ /* 0x010fc60000004100 */
[----:B------:R-:W-:Y:S01]  /*1b90*/  FMUL.FTZ R31, R14, R31 ;  /* 0x0000001f0e1f7220 */ /* 0x000fe20000410000 */
[----:B-----5:R-:W-:Y:S02]  /*1ba0*/  HADD2.F32 R18, -RZ, R28.H0_H0 ;  /* 0x2000001cff127230 */ /* 0x020fe40000004100 */
[----:B------:R-:W-:-:S03]  /*1bb0*/  FFMA.FTZ R35, R17, R20, R22 ;  /* 0x0000001411237223 */ /* 0x000fc60000010016 */
[----:B------:R-:W-:Y:S01]  /*1bc0*/  FFMA.FTZ R31, R17, R18, R31 ;  /* 0x00000012111f7223 */ /* 0x000fe2000001001f */
[----:B------:R-:W-:Y:S01]  /*1bd0*/  FMUL.FTZ R35, R0, R35 ;  /* 0x0000002300237220 */ /* 0x000fe20000410000 */
[----:B------:R-:W-:-:S03]  /*1be0*/  LEA R28, P0, R36, UR22, 0x1 ;  /* 0x00000016241c7c11 */ /* 0x000fc6000f8008ff */
[----:B------:R-:W-:Y:S01]  /*1bf0*/  FFMA.FTZ R31, R16, R31, R35 ;  /* 0x0000001f101f7223 */ /* 0x000fe20000010023 */
[----:B------:R-:W-:-:S04]  /*1c00*/  LEA.HI.X R29, R36, UR23, R29, 0x1, P0 ;  /* 0x00000017241d7c11 */ /* 0x000fc800080f0c1d */
[----:B------:R-:W-:-:S05]  /*1c10*/  F2FP.F16.F32.PACK_AB R31, RZ, R31 ;  /* 0x0000001fff1f723e */ /* 0x000fca00000000ff */
[----:B------:R3:W-:Y:S02]  /*1c20*/  STG.E.U16 desc[UR14][R28.64], R31 ;  /* 0x0000001f1c007986 */ /* 0x0007e4000c10150e */
.L_x_1746:
[----:B------:R-:W4:Y:S01]  /*1c30*/  LDC R18, c[0x0][0x228] ;  /* 0x00008a00ff127b82 */ /* 0x000f220000000800 */
[----:B------:R-:W-:Y:S02]  /*1c40*/  UIADD3 UR4, UR4, 0x1, URZ ;  /* 0x0000000104047890 */ /* 0x000fe4000fffe03f */
[----:B------:R-:W-:-:S04]  /*1c50*/  UIADD3 UR6, UP1, UR6, 0x1, URZ ;  /* 0x0000000106067890 */ /* 0x000fc8000ff3e03f */
[----:B------:R-:W-:Y:S01]  /*1c60*/  UIADD3.X UR7, URZ, UR7, URZ, UP1, !UPT ;  /* 0x000000073f077290 */ /* 0x000fe20008ffe43f */
[----:B----4-:R-:W-:-:S13]  /*1c70*/  ISETP.LE.AND P0, PT, R18, UR4, PT ;  /* 0x0000000412007c0c */ /* 0x010fda000bf03270 */
[----:B------:R-:W-:Y:S05]  /*1c80*/  @!P0 BRA `(.L_x_1747) ;  /* 0xffffffe800dc8947 */ /* 0x000fea000383ffff */
[----:B------:R-:W-:Y:S05]  /*1c90*/  EXIT ;  /* 0x000000000000794d */ /* 0x000fea0003800000 */
.L_x_1748:
        /* <DEDUP_REMOVED lines=14> */
.L_x_1816:


//--------------------- .text._ZN2at6native54_GLOBAL__N__aa9a477a_21_UpSampleBilinear2d_cu_607db5e334upsample_bilinear2d_nhwc_out_frameIN3c104HalfEfEEvT0_S5_biiiiiPKT_PS6_i --------------------------
	.section	.text._ZN2at6native54_GLOBAL__N__aa9a477a_21_UpSampleBilinear2d_cu_607db5e334upsample_bilinear2d_nhwc_out_frameIN3c104HalfEfEEvT0_S5_biiiiiPKT_PS6_i,"ax",@progbits
	.align	128
.text._ZN2at6native54_GLOBAL__N__aa9a477a_21_UpSampleBilinear2d_cu_607db5e334upsample_bilinear2d_nhwc_out_frameIN3c104HalfEfEEvT0_S5_biiiiiPKT_PS6_i:
        .type           _ZN2at6native54_GLOBAL__N__aa9a477a_21_UpSampleBilinear2d_cu_607db5e334upsample_bilinear2d_nhwc_out_frameIN3c104HalfEfEEvT0_S5_biiiiiPKT_PS6_i,@function
        .size           _ZN2at6native54_GLOBAL__N__aa9a477a_21_UpSampleBilinear2d_cu_607db5e334upsample_bilinear2d_nhwc_out_frameIN3c104HalfEfEEvT0_S5_biiiiiPKT_PS6_i,(.L_x_1817 - _ZN2at6native54_GLOBAL__N__aa9a477a_21_UpSampleBilinear2d_cu_607db5e334upsample_bilinear2d_nhwc_out_frameIN3c104HalfEfEEvT0_S5_biiiiiPKT_PS6_i)
        .other          _ZN2at6native54_GLOBAL__N__aa9a477a_21_UpSampleBilinear2d_cu_607db5e334upsample_bilinear2d_nhwc_out_frameIN3c104HalfEfEEvT0_S5_biiiiiPKT_PS6_i,@"STO_CUDA_ENTRY STV_DEFAULT"
_ZN2at6native54_GLOBAL__N__aa9a477a_21_UpSampleBilinear2d_cu_607db5e334upsample_bilinear2d_nhwc_out_frameIN3c104HalfEfEEvT0_S5_biiiiiPKT_PS6_i:
        /* <DEDUP_REMOVED lines=60> */
[-C--:B------:R-:W-:Y:S02]  /*03c0*/  @!P2 IADD3 R11, R11, -R2.reuse, RZ ;  /* 0x800000020b0ba210 */ /* 0x080fe40007ffe0ff */
[----:B------:R-:W-:Y:S01]  /*03d0*/  @!P2 IADD3 R10, R10, 0x1, RZ ;  /* 0x000000010a0aa810 */ /* 0x000fe20007ffe0ff */
[----:B-1----:R-:W-:Y:S01]  /*03e0*/  VIADD R14, R6, 0xffffffe ;  /* 0x0ffffffe060e7836 */ /* 0x002fe20000000000 */
[----:B------:R-:W-:Y:S02]  /*03f0*/  ISETP.GE.U32.AND P1, PT, R11, R2, PT ;  /* 0x000000020b00720c */ /* 0x000fe40003f26070 */
[----:B------:R-:W-:Y:S01]  /*0400*/  LOP3.LUT R2, R12, R3, RZ, 0x3c, !PT ;  /* 0x000000030c027212 */ /* 0x000fe200078e3cff */
[----:B------:R1:W3:Y:S01]  /*0410*/  F2I.FTZ.U32.TRUNC.NTZ R15, R14 ;  /* 0x0000000e000f7305 */ /* 0x0002e2000021f000 */
[----:B------:R-:W-:Y:S02]  /*0420*/  ISETP.NE.AND P2, PT, R3, RZ, PT ;  /* 0x000000ff0300720c */ /* 0x000fe40003f45270 */
[----:B------:R-:W-:Y:S01]  /*0430*/  ISETP.GE.AND P3, PT, R2, RZ, PT ;  /* 0x000000ff0200720c */ /* 0x000fe20003f66270 */
[----:B-1----:R-:W-:-:S06]  /*0440*/  HFMA2.MMA R14, -RZ, RZ, 0, 0 ;  /* 0x00000000ff0e7435 */ /* 0x002fcc00000001ff */
[----:B------:R-:W-:Y:S01]  /*0450*/  @P1 VIADD R10, R10, 0x1 ;  /* 0x000000010a0a1836 */ /* 0x000fe20000000000 */
[----:B------:R-:W-:Y:S02]  /*0460*/  ISETP.NE.AND P1, PT, R5, RZ, PT ;  /* 0x000000ff0500720c */ /* 0x000fe40003f25270 */
[----:B---3--:R-:W-:-:S03]  /*0470*/  IADD3 R11, RZ, -R15, RZ ;  /* 0x8000000fff0b7210 */ /* 0x008fc60007ffe0ff */
[----:B------:R-:W-:Y:S01]  /*0480*/  @!P3 IMAD.MOV R10, RZ, RZ, -R10 ;  /* 0x000000ffff0ab224 */ /* 0x000fe200078e0a0a */
[----:B------:R-:W-:Y:S01]  /*0490*/  @!P2 LOP3.LUT R10, RZ, R3, RZ, 0x33, !PT ;  /* 0x00000003ff0aa212 */ /* 0x000fe200078e33ff */
[----:B------:R-:W-:-:S03]  /*04a0*/  IMAD R11, R11, R0, RZ ;  /* 0x000000000b0b7224 */ /* 0x000fc600078e02ff */
[----:B------:R-:W-:Y:S02]  /*04b0*/  IABS R13, R10 ;  /* 0x0000000a000d7213 */ /* 0x000fe40000000000 */
[----:B------:R-:W-:Y:S01]  /*04c0*/  ISETP.GE.AND P4, PT, R10, RZ, PT ;  /* 0x000000ff0a00720c */ /* 0x000fe20003f86270 */
[----:B------:R-:W-:Y:S01]  /*04d0*/  IMAD.HI.U32 R6, R15, R11, R14 ;  /* 0x0000000b0f067227 */ /* 0x000fe200078e000e */
[----:B------:R-:W-:-:S05]  /*04e0*/  LOP3.LUT R11, RZ, R5, RZ, 0x33, !PT ;  /* 0x00000005ff0b7212 */ /* 0x000fca00078e33ff */
[----:B------:R-:W-:-:S04]  /*04f0*/  IMAD.HI.U32 R6, R6, R13, RZ ;  /* 0x0000000d06067227 */ /* 0x000fc800078e00ff */
[----:B------:R-:W-:-:S04]  /*0500*/  IMAD.MOV R2, RZ, RZ, -R6 ;  /* 0x000000ffff027224 */ /* 0x000fc800078e0a06 */
[----:B------:R-:W-:-:S05]  /*0510*/  IMAD R13, R0, R2, R13 ;  /* 0x00000002000d7224 */ /* 0x000fca00078e020d */
[----:B------:R-:W-:-:S13]  /*0520*/  ISETP.GT.U32.AND P2, PT, R0, R13, PT ;  /* 0x0000000d0000720c */ /* 0x000fda0003f44070 */
[----:B------:R-:W-:Y:S02]  /*0530*/  @!P2 IADD3 R13, R13, -R0, RZ ;  /* 0x800000000d0da210 */ /* 0x000fe40007ffe0ff */
[----:B------:R-:W-:Y:S02]  /*0540*/  @!P2 IADD3 R6, R6, 0x1, RZ ;  /* 0x000000010606a810 */ /* 0x000fe40007ffe0ff */
[----:B------:R-:W-:Y:S01]  /*0550*/  ISETP.GT.U32.AND P3, PT, R0, R13, PT ;  /* 0x0000000d0000720c */ /* 0x000fe20003f64070 */
[----:B------:R-:W-:Y:S01]  /*0560*/  IMAD.IADD R2, R13, 0x1, -R0 ;  /* 0x000000010d027824 */ /* 0x000fe200078e0a00 */
[----:B------:R-:W-:-:S04]  /*0570*/  ISETP.GE.AND P2, PT, R9, RZ, PT ;  /* 0x000000ff0900720c */ /* 0x000fc80003f46270 */
        /* <DEDUP_REMOVED lines=110> */
[----:B--2---:R-:W-:-:S02]  /*0c60*/  HADD2.F32 R14, -RZ, R14.H0_H0 ;  /* 0x2000000eff0e7230 */ /* 0x004fc40000004100 */
[----:B---3--:R-:W-:Y:S02]  /*0c70*/  HADD2.F32 R16, -RZ, R16.H0_H0 ;  /* 0x20000010ff107230 */ /* 0x008fe40000004100 */
[----:B----4-:R-:W-:-:S03]  /*0c80*/  HADD2.F32 R18, -RZ, R18.H0_H0 ;  /* 0x20000012ff127230 */ /* 0x010fc60000004100 */
[C---:B------:R-:W-:Y:S02]  /*0c90*/  FMUL.FTZ R5, R11.reuse, R16 ;  /* 0x000000100b057220 */ /* 0x040fe40000410000 */
[----:B------:R-:W-:Y:S01]  /*0ca0*/  FMUL.FTZ R7, R11, R18 ;  /* 0x000000120b077220 */ /* 0x000fe20000410000 */
[----:B-----5:R-:W-:-:S03]  /*0cb0*/  HADD2.F32 R26, -RZ, R26.H0_H0 ;  /* 0x2000001aff1a7230 */ /* 0x020fc60000004100 */
[C---:B------:R-:W-:Y:S02]  /*0cc0*/  FFMA.FTZ R7, R0.reuse, R14, R7 ;  /* 0x0000000e00077223 */ /* 0x040fe40000010007 */
[----:B------:R-:W-:Y:S01]  /*0cd0*/  FFMA.FTZ R26, R0, R26, R5 ;  /* 0x0000001a001a7223 */ /* 0x000fe20000010005 */
[----:B------:R-:W-:-:S04]  /*0ce0*/  IMAD.WIDE.U32 R4, R12, R4, R22 ;  /* 0x000000040c047225 */ /* 0x000fc800078e0016 */
[----:B------:R-:W-:-:S04]  /*0cf0*/  FMUL.FTZ R7, R2, R7 ;  /* 0x0000000702077220 */ /* 0x000fc80000410000 */
[----:B------:R-:W-:Y:S01]  /*0d00*/  FFMA.FTZ R3, R26, R3, R7 ;  /* 0x000000031a037223 */ /* 0x000fe20000010007 */
[C---:B------:R-:W-:Y:S02]  /*0d10*/  LEA R2, P0, R4.reuse, UR6, 0x1 ;  /* 0x0000000604027c11 */ /* 0x040fe4000f8008ff */
[----:B------:R-:W-:Y:S02]  /*0d20*/  IADD3 R5, R5, R9, RZ ;  /* 0x0000000905057210 */ /* 0x000fe40007ffe0ff */
[----:B------:R-:W-:Y:S02]  /*0d30*/  F2FP.F16.F32.PACK_AB R0, RZ, R3 ;  /* 0x00000003ff00723e */ /* 0x000fe400000000ff */
[----:B------:R-:W-:-:S05]  /*0d40*/  LEA.HI.X R3, R4, UR7, R5, 0x1, P0 ;  /* 0x0000000704037c11 */ /* 0x000fca00080f0c05 */
[----:B------:R-:W-:Y:S01]  /*0d50*/  STG.E.U16 desc[UR4][R2.64], R0 ;  /* 0x0000000002007986 */ /* 0x000fe2000c101504 */
[----:B------:R-:W-:Y:S05]  /*0d60*/  EXIT ;  /* 0x000000000000794d */ /* 0x000fea0003800000 */
.L_x_1749:
        /* <DEDUP_REMOVED lines=9> */
.L_x_1817:


//--------------------- .text._ZN2at6native54_GLOBAL__N__aa9a477a_21_UpSampleBilinear2d_cu_607db5e329upsample_bilinear2d_out_frameIffEEviT0_S3_bNS_27GenericPackedTensorAccessorIKT_Lm4ENS_16DefaultPtrTraitsElEENS4_IS5_Lm4ES7_lEE --------------------------
	.section	.text._ZN2at6native54_GLOBAL__N__aa9a477a_21_UpSampleBilinear2d_cu_607db5e329upsample_bilinear2d_out_frameIffEEviT0_S3_bNS_27GenericPackedTensorAccessorIKT_Lm4ENS_16DefaultPtrTraitsElEENS4_IS5_Lm4ES7_lEE,"ax",@progbits
	.align	128
.text._ZN2at6native54_GLOBAL__N__aa9a477a_21_UpSampleBilinear2d_cu_607db5e329upsample_bilinear2d_out_frameIffEEviT0_S3_bNS_27GenericPackedTensorAccessorIKT_Lm4ENS_16DefaultPtrTraitsElEENS4_IS5_Lm4ES7_lEE:
        .type           _ZN2at6native54_GLOBAL__N__aa9a477a_21_UpSampleBilinear2d_cu_607db5e329upsample_bilinear2d_out_frameIffEEviT0_S3_bNS_27GenericPackedTensorAccessorIKT_Lm4ENS_16DefaultPtrTraitsElEENS4_IS5_Lm4ES7_lEE,@function
        .size           _ZN2at6native54_GLOBAL__N__aa9a477a_21_UpSampleBilinear2d_cu_607db5e329upsample_bilinear2d_out_frameIffEEviT0_S3_bNS_27GenericPackedTensorAccessorIKT_Lm4ENS_16DefaultPtrTraitsElEENS4_IS5_Lm4ES7_lEE,(.L_x_1818 - _ZN2at6native54_GLOBAL__N__aa9a477a_21_UpSampleBilinear2d_cu_607db5e329upsample_bilinear2d_out_frameIffEEviT0_S3_bNS_27GenericPackedTensorAccessorIKT_Lm4ENS_16DefaultPtrTraitsElEENS4_IS5_Lm4ES7_lEE)
        .other          _ZN2at6native54_GLOBAL__N__aa9a477a_21_UpSampleBilinear2d_cu_607db5e329upsample_bilinear2d_out_frameIffEEviT0_S3_bNS_27GenericPackedTensorAccessorIKT_Lm4ENS_16DefaultPtrTraitsElEENS4_IS5_Lm4ES7_lEE,@"STO_CUDA_ENTRY STV_DEFAULT"
_ZN2at6native54_GLOBAL__N__aa9a477a_21_UpSampleBilinear2d_cu_607db5e329upsample_bilinear2d_out_frameIffEEviT0_S3_bNS_27GenericPackedTensorAccessorIKT_Lm4ENS_16DefaultPtrTraitsElEENS4_IS5_Lm4ES7_lEE:
        /* <DEDUP_REMOVED lines=113> */
[C---:B------:R-:W-:Y:S02]  /*0710*/  IMAD R25, R15.reuse, UR5, R16 ;  /* 0x000000050f197c24 */ /* 0x040fe4000f8e0210 */
[----:B------:R-:W-:-:S03]  /*0720*/  IMAD.WIDE.U32 R6, R15, UR4, R6 ;  /* 0x000000040f067c25 */ /* 0x000fc6000f8e0006 */
[----:B------:R-:W-:Y:S01]  /*0730*/  IADD3 R23, R11, R25, RZ ;  /* 0x000000190b177210 */ /* 0x000fe20007ffe0ff */
[C---:B------:R-:W-:Y:S01]  /*0740*/  IMAD.WIDE.U32 R12, R15.reuse, UR4, R12 ;  /* 0x000000040f0c7c25 */ /* 0x040fe2000f8e000c */
[----:B------:R-:W-:Y:S02]  /*0750*/  UIADD3 UR4, UR8, -0x1, URZ ;  /* 0xffffffff08047890 */ /* 0x000fe4000fffe03f */
[----:B------:R-:W-:Y:S01]  /*0760*/  UIADD3 UR8, -UR16, UR8, URZ ;  /* 0x0000000810087290 */ /* 0x000fe2000fffe13f */
[----:B------:R-:W-:Y:S02]  /*0770*/  IMAD R27, R15, UR5, R16 ;  /* 0x000000050f1b7c24 */ /* 0x000fe4000f8e0210 */
[----:B------:R-:W-:Y:S01]  /*0780*/  FADD.FTZ R16, -R0, 1 ;  /* 0x3f80000000107421 */ /* 0x000fe20000010100 */
[----:B------:R-:W-:Y:S02]  /*0790*/  IMAD.IADD R15, R3, 0x1, R17 ;  /* 0x00000001030f7824 */ /* 0x000fe400078e0211 */
[----:B------:R-:W-:Y:S01]  /*07a0*/  FADD.FTZ R17, -R14, 1 ;  /* 0x3f8000000e117421 */ /* 0x000fe20000010100 */
[----:B------:R-:W-:Y:S01]  /*07b0*/  IMAD.IADD R21, R21, 0x1, R5 ;  /* 0x0000000115157824 */ /* 0x000fe200078e0205 */
[----:B------:R-:W-:Y:S01]  /*07c0*/  IADD3 R27, R13, R27, RZ ;  /* 0x0000001b0d1b7210 */ /* 0x000fe20007ffe0ff */
[----:B------:R-:W-:Y:S01]  /*07d0*/  IMAD.IADD R25, R25, 0x1, R7 ;  /* 0x0000000119197824 */ /* 0x000fe200078e0207 */
[----:B------:R-:W-:-:S03]  /*07e0*/  UISETP.GE.U32.AND UP0, UPT, UR4, 0x3, UPT ;  /* 0x000000030400788c */ /* 0x000fc6000bf06070 */
[----:B------:R-:W-:-:S08]  /*07f0*/  UMOV UR4, URZ ;  /* 0x0000003f00047c82 */ /* 0x000fd00008000000 */
.L_x_1753:
[----:B------:R-:W-:Y:S01]  /*0800*/  PLOP3.LUT P1, PT, PT, PT, UP0, 0x80, 0x0 ;  /* 0x000000000000781c */ /* 0x000fe20003f2f008 */
[----:B------:R-:W-:Y:S01]  /*0810*/  UMOV UR5, URZ ;  /* 0x0000003f00057c82 */ /* 0x000fe20008000000 */
[----:B------:R-:W-:-:S11]  /*0820*/  ISETP.NE.AND P0, PT, RZ, UR16, PT ;  /* 0x00000010ff007c0c */ /* 0x000fd6000bf05270 */
[----:B012---:R-:W-:Y:S05]  /*0830*/  @!P1 BRA `(.L_x_1750) ;  /* 0x00000008001c9947 */ /* 0x007fea0003800000 */
[----:B------:R-:W0:Y:S01]  /*0840*/  LDC.64 R40, c[0x0][0x248] ;  /* 0x00009200ff287b82 */ /* 0x000e220000000a00 */
[----:B------:R-:W-:Y:S01]  /*0850*/  IMAD.MOV.U32 R24, RZ, RZ, R6 ;  /* 0x000000ffff187224 */ /* 0x000fe200078e0006 */
[----:B------:R-:W-:Y:S01]  /*0860*/  MOV R20, R4 ;  /* 0x0000000400147202 */ /* 0x000fe20000000f00 */
[----:B------:R-:W-:Y:S01]  /*0870*/  ULDC.64 UR18, c[0x0][0x220] ;  /* 0x0000880000127ab9 */ /* 0x000fe20000000a00 */
[----:B------:R-:W-:Y:S01]  /*0880*/  IMAD.MOV.U32 R26, RZ, RZ, R12 ;  /* 0x000000ffff1a7224 */ /* 0x000fe200078e000c */
[----:B------:R-:W-:Y:S01]  /*0890*/  ULDC.64 UR20, c[0x0][0x268] ;  /* 0x00009a0000147ab9 */ /* 0x000fe20000000a00 */
[----:B------:R-:W-:Y:S01]  /*08a0*/  IMAD.MOV.U32 R38, RZ, RZ, R2 ;  /* 0x000000ffff267224 */ /* 0x000fe200078e0002 */
        /* <DEDUP_REMOVED lines=11> */
[----:B------:R-:W-:Y:S01]  /*0960*/  IMAD R41, R41, UR6, R18 ;  /* 0x0000000629297c24 */ /* 0x000fe2000f8e0212 */
[----:B------:R-:W-:Y:S01]  /*0970*/  MOV R18, R8 ;  /* 0x0000000800127202 */ /* 0x000fe20000000f00 */
[----:B------:R-:W-:Y:S01]  /*0980*/  IMAD.WIDE.U32 R36, R40, UR6, R20 ;  /* 0x0000000628247c25 */ /* 0x000fe2000f8e0014 */
[----:B------:R-:W-:-:S03]  /*0990*/  LEA R20, P1, R34, UR18, 0x2 ;  /* 0x0000001222147c11 */ /* 0x000fc6000f8210ff */
[----:B------:R-:W-:Y:S01]  /*09a0*/  IMAD.IADD R39, R35, 0x1, R41 ;  /* 0x0000000123277824 */ /* 0x000fe200078e0229 */
[C---:B------:R-:W-:Y:S01]  /*09b0*/  IADD3 R35, R41.reuse, R37, RZ ;  /* 0x0000002529237210 */ /* 0x040fe20007ffe0ff */
[----:B-1----:R-:W-:Y:S02]  /*09c0*/  IMAD R22, R32, UR7, RZ ;  /* 0x0000000720167c24 */ /* 0x002fe4000f8e02ff */
[----:B------:R-:W-:Y:S01]  /*09d0*/  IMAD.WIDE.U32 R28, R40, UR6, R18 ;  /* 0x00000006281c7c25 */ /* 0x000fe2000f8e0012 */
[----:B------:R-:W-:Y:S02]  /*09e0*/  LEA.HI.X R37, R34, UR19, R39, 0x2, P1 ;  /* 0x0000001322257c11 */ /* 0x000fe400088f1427 */
[----:B------:R-:W-:Y:S01]  /*09f0*/  MOV R39, R15 ;  /* 0x0000000f00277202 */ /* 0x000fe20000000f00 */
[----:B------:R-:W-:Y:S01]  /*0a00*/  IMAD.WIDE.U32 R30, R40, UR6, R26 ;  /* 0x00000006281e7c25 */ /* 0x000fe2000f8e001a */
[----:B------:R-:W-:Y:S02]  /*0a10*/  LEA R18, P2, R36, UR18, 0x2 ;  /* 0x0000001224127c11 */ /* 0x000fe4000f8410ff */
[----:B------:R-:W-:Y:S01]  /*0a20*/  IADD3 R29, R41, R29, RZ ;  /* 0x0000001d291d7210 */ /* 0x000fe20007ffe0ff */
[----:B------:R-:W-:Y:S01]  /*0a30*/  IMAD.WIDE.U32 R38, R32, UR6, R38 ;  /* 0x0000000620267c25 */ /* 0x000fe2000f8e0026 */
[----:B------:R-:W-:-:S02]  /*0a40*/  LEA.HI.X R35, R36, UR19, R35, 0x2, P2 ;  /* 0x0000001324237c11 */ /* 0x000fc400090f1423 */
[----:B------:R-:W-:Y:S01]  /*0a50*/  LEA R32, P1, R30, UR18, 0x2 ;  /* 0x000000121e207c11 */ /* 0x000fe2000f8210ff */
[----:B------:R-:W-:Y:S01]  /*0a60*/  IMAD R33, R33, UR6, R22 ;  /* 0x0000000621217c24 */ /* 0x000fe2000f8e0216 */
[----:B------:R-:W-:Y:S01]  /*0a70*/  LEA R24, P2, R28, UR18, 0x2 ;  /* 0x000000121c187c11 */ /* 0x000fe2000f8410ff */
[----:B------:R-:W-:Y:S01]  /*0a80*/  IMAD.IADD R31, R41, 0x1, R31 ;  /* 0x00000001291f7824 */ /* 0x000fe200078e021f */
[----:B------:R-:W-:Y:S01]  /*0a90*/  LEA R22, P3, R38, UR20, 0x2 ;  /* 0x0000001426167c11 */ /* 0x000fe2000f8610ff */
[----:B------:R-:W-:Y:S01]  /*0aa0*/  IMAD.IADD R41, R39, 0x1, R33 ;  /* 0x0000000127297824 */ /* 0x000fe200078e0221 */
[----:B------:R-:W-:Y:S02]  /*0ab0*/  LEA.HI.X R39, R28, UR19, R29, 0x2, P2 ;  /* 0x000000131c277c11 */ /* 0x000fe400090f141d */
[----:B------:R-:W-:Y:S02]  /*0ac0*/  LEA.HI.X R31, R30, UR19, R31, 0x2, P1 ;  /* 0x000000131e1f7c11 */ /* 0x000fe400088f141f */
[----:B------:R-:W-:-:S07]  /*0ad0*/  LEA.HI.X R41, R38, UR21, R41, 0x2, P3 ;  /* 0x0000001526297c11 */ /* 0x000fce00098f1429 */
.L_x_1751:
[----:B------:R-:W-:Y:S01]  /*0ae0*/  MOV R36, R20 ;  /* 0x0000001400247202 */ /* 0x000fe20000000f00 */
[----:B------:R-:W-:Y:S01]  /*0af0*/  IMAD.MOV.U32 R30, RZ, RZ, R32 ;  /* 0x000000ffff1e7224 */ /* 0x000fe200078e0020 */
[----:B------:R-:W-:-:S03]  /*0b00*/  MOV R34, R18 ;  /* 0x0000001200227202 */ /* 0x000fc60000000f00 */
[----:B------:R-:W2:Y:S01]  /*0b10*/  LDG.E R33, desc[UR14][R36.64] ;  /* 0x0000000e24217981 */ /* 0x000ea2000c1e1900 */
[----:B------:R-:W-:-:S03]  /*0b20*/  IMAD.MOV.U32 R38, RZ, RZ, R24 ;  /* 0x000000ffff267224 */ /* 0x000fc600078e0018 */
[----:B------:R0:W3:Y:S04]  /*0b30*/  LDG.E R29, desc[UR14][R30.64] ;  /* 0x0000000e1e1d7981 */ /* 0x0000e8000c1e1900 */
[----:B------:R-:W4:Y:S04]  /*0b40*/  LDG.E R28, desc[UR14][R34.64] ;  /* 0x0000000e221c7981 */ /* 0x000f28000c1e1900 */
[----:B------:R-:W5:Y:S01]  /*0b50*/  LDG.E R26, desc[UR14][R38.64] ;  /* 0x0000000e261a7981 */ /* 0x000f62000c1e1900 */
[----:B------:R-:W-:Y:S02]  /*0b60*/  IADD3 R32, P2, R32, UR12, RZ ;  /* 0x0000000c20207c10 */ /* 0x000fe4000ff5e0ff */
[----:B0-----:R-:W-:Y:S01]  /*0b70*/  IADD3 R30, P3, R18, UR12, RZ ;  /* 0x0000000c121e7c10 */ /* 0x001fe2000ff7e0ff */
[C---:B--2---:R-:W-:Y:S01]  /*0b80*/  FMUL.FTZ R40, R14.reuse, R33 ;  /* 0x000000210e287220 */ /* 0x044fe20000410000 */
[----:B---3--:R-:W-:-:S03]  /*0b90*/  FMUL.FTZ R29, R14, R29 ;  /* 0x0000001d0e1d7220 */ /* 0x008fc60000410000 */
[C---:B----4-:R-:W-:Y:S01]  /*0ba0*/  FFMA.FTZ R33, R17.reuse, R28, R40 ;  /* 0x0000001c11217223 */ /* 0x050fe20000010028 */
[----:B------:R-:W-:Y:S02]  /*0bb0*/  IADD3 R28, P1, R20, UR12, RZ ;  /* 0x0000000c141c7c10 */ /* 0x000fe4000ff3e0ff */
[----:B------:R-:W-:Y:S01]  /*0bc0*/  MOV R40, R22 ;  /* 0x0000001600287202 */ /* 0x000fe20000000f00 */
[----:B-----5:R-:W-:Y:S01]  /*0bd0*/  FFMA.FTZ R29, R17, R26, R29 ;  /* 0x0000001a111d7223 */ /* 0x020fe2000001001d */
[----:B------:R-:W-:-:S04]  /*0be0*/  FMUL.FTZ R33, R0, R33 ;  /* 0x0000002100217220 */ /* 0x000fc80000410000 */
[----:B------:R-:W-:Y:S01]  /*0bf0*/  FFMA.FTZ R43, R16, R29, R33 ;  /* 0x0000001d102b7223 */ /* 0x000fe20000010021 */
[----:B------:R-:W-:Y:S02]  /*0c00*/  IADD3.X R29, R37, UR13, RZ, P1, !PT ;  /* 0x0000000d251d7c10 */ /* 0x000fe40008ffe4ff */
[----:B------:R-:W-:Y:S02]  /*0c10*/  IADD3 R34, P1, R24, UR12, RZ ;  /* 0x0000000c18227c10 */ /* 0x000fe4000ff3e0ff */
[----:B------:R-:W-:Y:S01]  /*0c20*/  IADD3.X R33, R31, UR13, RZ, P2, !PT ;  /* 0x0000000d1f217c10 */ /* 0x000fe200097fe4ff */
[----:B------:R0:W-:Y:S01]  /*0c30*/  STG.E desc[UR14][R40.64], R43 ;  /* 0x0000002b28007986 */ /* 0x0001e2000c10190e */
[----:B------:R-:W-:-:S03]  /*0c40*/  IADD3.X R31, R35, UR13, RZ, P3, !PT ;  /* 0x0000000d231f7c10 */ /* 0x000fc60009ffe4ff */
[----:B------:R-:W2:Y:S01]  /*0c50*/  LDG.E R45, desc[UR14][R28.64] ;  /* 0x0000000e1c2d7981 */ /* 0x000ea2000c1e1900 */
[----:B------:R-:W-:-:S03]  /*0c60*/  IADD3.X R35, R39, UR13, RZ, P1, !PT ;  /* 0x0000000d27237c10 */ /* 0x000fc60008ffe4ff */
[----:B------:R1:W3:Y:S04]  /*0c70*/  LDG.E R37, desc[UR14][R32.64] ;  /* 0x0000000e20257981 */ /* 0x0002e8000c1e1900 */
[----:B------:R4:W0:Y:S04]  /*0c80*/  LDG.E R20, desc[UR14][R30.64] ;  /* 0x0000000e1e147981 */ /* 0x000828000c1e1900 */
[----:B------:R-:W5:Y:S01]  /*0c90*/  LDG.E R18, desc[UR14][R34.64] ;  /* 0x0000000e22127981 */ /* 0x000f62000c1e1900 */
[----:B------:R-:W-:Y:S02]  /*0ca0*/  IADD3 R36, P1, R22, UR10, RZ ;  /* 0x0000000a16247c10 */ /* 0x000fe4000ff3e0ff */
[----:B-1----:R-:W-:-:S02]  /*0cb0*/  IADD3 R32, P2, R32, UR12, RZ ;  /* 0x0000000c20207c10 */ /* 0x002fc4000ff5e0ff */
[----:B----4-:R-:W-:Y:S02]  /*0cc0*/  IADD3 R30, P3, R30, UR12, RZ ;  /* 0x0000000c1e1e7c10 */ /* 0x010fe4000ff7e0ff */
[----:B------:R-:W-:Y:S02]  /*0cd0*/  IADD3.X R33, R33, UR13, RZ, P2, !PT ;  /* 0x0000000d21217c10 */ /* 0x000fe400097fe4ff */
[----:B------:R-:W-:Y:S01]  /*0ce0*/  IADD3.X R31, R31, UR13, RZ, P3, !PT ;  /* 0x0000000d1f1f7c10 */ /* 0x000fe20009ffe4ff */
[C---:B--2---:R-:W-:Y:S01]  /*0cf0*/  FMUL.FTZ R24, R14.reuse, R45 ;  /* 0x0000002d0e187220 */ /* 0x044fe20000410000 */
[----:B---3--:R-:W-:-:S03]  /*0d00*/  FMUL.FTZ R37, R14, R37 ;  /* 0x000000250e257220 */ /* 0x008fc60000410000 */
[C---:B0-----:R-:W-:Y:S01]  /*0d10*/  FFMA.FTZ R43, R17.reuse, R20, R24 ;  /* 0x00000014112b7223 */ /* 0x041fe20000010018 */
[----:B-----5:R-:W-:-:S03]  /*0d20*/  FFMA.FTZ R39, R17, R18, R37 ;  /* 0x0000001211277223 */ /* 0x020fc60000010025 */
[----:B------:R-:W-:Y:S01]  /*0d30*/  FMUL.FTZ R43, R0, R43 ;  /* 0x0000002b002b7220 */ /* 0x000fe20000410000 */
[----:B------:R-:W-:Y:S02]  /*0d40*/  IADD3.X R37, R41, UR11, RZ, P1, !PT ;  /* 0x0000000b29257c10 */ /* 0x000fe40008ffe4ff */
[----:B------:R-:W-:Y:S01]  /*0d50*/  IADD3 R28, P1, R28, UR12, RZ ;  /* 0x0000000c1c1c7c10 */ /* 0x000fe2000ff3e0ff */
[----:B------:R-:W-:-:S03]  /*0d60*/  FFMA.FTZ R39, R16, R39, R43 ;  /* 0x0000002710277223 */ /* 0x000fc6000001002b */
[----:B------:R-:W-:Y:S02]  /*0d70*/  IADD3.X R29, R29, UR13, RZ, P1, !PT ;  /* 0x0000000d1d1d7c10 */ /* 0x000fe40008ffe4ff */
[----:B------:R0:W-:Y:S01]  /*0d80*/  STG.E desc[UR14][R36.64], R39 ;  /* 0x0000002724007986 */ /* 0x0001e2000c10190e */
[----:B------:R-:W-:-:S03]  /*0d90*/  IADD3 R34, P1, R34, UR12, RZ ;  /* 0x0000000c22227c10 */ /* 0x000fc6000ff3e0ff */
[----:B------:R-:W2:Y:S01]  /*0da0*/  LDG.E R43, desc[UR14][R28.64] ;  /* 0x0000000e1c2b7981 */ /* 0x000ea2000c1e1900 */
[----:B------:R-:W-:-:S03]  /*0db0*/  IADD3.X R35, R35, UR13, RZ, P1, !PT ;  /* 0x0000000d23237c10 */ /* 0x000fc60008ffe4ff */
[----:B------:R1:W3:Y:S04]  /*0dc0*/  LDG.E R41, desc[UR14][R32.64] ;  /* 0x0000000e20297981 */ /* 0x0002e8000c1e1900 */
[----:B------:R4:W5:Y:S04]  /*0dd0*/  LDG.E R20, desc[UR14][R30.64] ;  /* 0x0000000e1e147981 */ /* 0x000968000c1e1900 */
[----:B------:R-:W5:Y:S01]  /*0de0*/  LDG.E R18, desc[UR14][R34.64] ;  /* 0x0000000e22127981 */ /* 0x000f62000c1e1900 */
[----:B0-----:R-:W-:Y:S02]  /*0df0*/  IADD3 R36, P1, R36, UR10, RZ ;  /* 0x0000000a24247c10 */ /* 0x001fe4000ff3e0ff */
[----:B-1----:R-:W-:-:S02]  /*0e00*/  IADD3 R32, P2, R32, UR12, RZ ;  /* 0x0000000c20207c10 */ /* 0x002fc4000ff5e0ff */
[----:B------:R-:W-:Y:S02]  /*0e10*/  IADD3.X R37, R37, UR11, RZ, P1, !PT ;  /* 0x0000000b25257c10 */ /* 0x000fe40008ffe4ff */
[----:B------:R-:W-:Y:S02]  /*0e20*/  IADD3 R28, P1, R28, UR12, RZ ;  /* 0x0000000c1c1c7c10 */ /* 0x000fe4000ff3e0ff */
[----:B------:R-:W-:Y:S02]  /*0e30*/  IADD3 R40, P3, R30, UR12, RZ ;  /* 0x0000000c1e287c10 */ /* 0x000fe4000ff7e0ff */
[----:B------:R-:W-:Y:S02]  /*0e40*/  IADD3.X R29, R29, UR13, RZ, P1, !PT ;  /* 0x0000000d1d1d7c10 */ /* 0x000fe40008ffe4ff */
[----:B----4-:R-:W-:Y:S02]  /*0e50*/  IADD3 R30, P1, R34, UR12, RZ ;  /* 0x0000000c221e7c10 */ /* 0x010fe4000ff3e0ff */
[----:B------:R-:W-:Y:S01]  /*0e60*/  IADD3.X R33, R33, UR13, RZ, P2, !PT ;  /* 0x0000000d21217c10 */ /* 0x000fe200097fe4ff */
[C---:B--2---:R-:W-:Y:S01]  /*0e70*/  FMUL.FTZ R22, R14.reuse, R43 ;  /* 0x0000002b0e167220 */ /* 0x044fe20000410000 */
[----:B---3--:R-:W-:-:S03]  /*0e80*/  FMUL.FTZ R41, R14, R41 ;  /* 0x000000290e297220 */ /* 0x008fc60000410000 */
[C---:B-----5:R-:W-:Y:S01]  /*0e90*/  FFMA.FTZ R39, R17.reuse, R20, R22 ;  /* 0x0000001411277223 */ /* 0x060fe20000010016 */
[----:B------:R-:W-:-:S03]  /*0ea0*/  FFMA.FTZ R41, R17, R18, R41 ;  /* 0x0000001211297223 */ /* 0x000fc60000010029 */
[----:B------:R-:W-:-:S04]  /*0eb0*/  FMUL.FTZ R39, R0, R39 ;  /* 0x0000002700277220 */ /* 0x000fc80000410000 */
[----:B------:R-:W-:Y:S01]  /*0ec0*/  FFMA.FTZ R39, R16, R41, R39 ;  /* 0x0000002910277223 */ /* 0x000fe20000010027 */
[----:B------:R-:W-:-:S04]  /*0ed0*/  IADD3.X R41, R31, UR13, RZ, P3, !PT ;  /* 0x0000000d1f297c10 */ /* 0x000fc80009ffe4ff */
[----:B------:R0:W-:Y:S01]  /*0ee0*/  STG.E desc[UR14][R36.64], R39 ;  /* 0x0000002724007986 */ /* 0x0001e2000c10190e */
[----:B------:R-:W-:-:S03]  /*0ef0*/  IADD3.X R31, R35, UR13, RZ, P1, !PT ;  /* 0x0000000d231f7c10 */ /* 0x000fc60008ffe4ff */
[----:B------:R-:W2:Y:S04]  /*0f00*/  LDG.E R43, desc[UR14][R28.64] ;  /* 0x0000000e1c2b7981 */ /* 0x000ea8000c1e1900 */
[----:B------:R1:W3:Y:S04]  /*0f10*/  LDG.E R35, desc[UR14][R32.64] ;  /* 0x0000000e20237981 */ /* 0x0002e8000c1e1900 */
[----:B------:R-:W0:Y:S04]  /*0f20*/  LDG.E R20, desc[UR14][R40.64] ;  /* 0x0000000e28147981 */ /* 0x000e28000c1e1900 */
[----:B------:R-:W4:Y:S01]  /*0f30*/  LDG.E R18, desc[UR14][R30.64] ;  /* 0x0000000e1e127981 */ /* 0x000f22000c1e1900 */
[----:B------:R-:W-:Y:S01]  /*0f40*/  UIADD3 UR9, UR9, -0x4, URZ ;  /* 0xfffffffc09097890 */ /* 0x000fe2000fffe03f */
[----:B------:R-:W-:Y:S01]  /*0f50*/  IADD3 R42, P1, R36, UR10, RZ ;  /* 0x0000000a242a7c10 */ /* 0x000fe2000ff3e0ff */
[----:B------:R-:W-:Y:S01]  /*0f60*/  UIADD3 UR5, UR5, 0x4, URZ ;  /* 0x0000000405057890 */ /* 0x000fe2000fffe03f */
[----:B------:R-:W-:-:S02]  /*0f70*/  IADD3 R24, P2, R30, UR12, RZ ;  /* 0x0000000c1e187c10 */ /* 0x000fc4000ff5e0ff */
[----:B-1----:R-:W-:Y:S01]  /*0f80*/  IADD3 R32, P3, R32, UR12, RZ ;  /* 0x0000000c20207c10 */ /* 0x002fe2000ff7e0ff */
[C---:B--2---:R-:W-:Y:S01]  /*0f90*/  FMUL.FTZ R22, R14.reuse, R43 ;  /* 0x0000002b0e167220 */ /* 0x044fe20000410000 */
[----:B------:R-:W-:Y:S02]  /*0fa0*/  IADD3.X R43, R37, UR11, RZ, P1, !PT ;  /* 0x0000000b252b7c10 */ /* 0x000fe40008ffe4ff */
[----:B------:R-:W-:Y:S01]  /*0fb0*/  ISETP.NE.AND P1, PT, RZ, UR9, PT ;  /* 0x00000009ff007c0c */ /* 0x000fe2000bf25270 */
[----:B---3--:R-:W-:Y:S01]  /*0fc0*/  FMUL.FTZ R35, R14, R35 ;  /* 0x000000230e237220 */ /* 0x008fe20000410000 */
[C---:B0-----:R-:W-:Y:S01]  /*0fd0*/  FFMA.FTZ R39, R17.reuse, R20, R22 ;  /* 0x0000001411277223 */ /* 0x041fe20000010016 */
[----:B------:R-:W-:Y:S02]  /*0fe0*/  IADD3 R20, P5, R28, UR12, RZ ;  /* 0x0000000c1c147c10 */ /* 0x000fe4000ffbe0ff */
[----:B------:R-:W-:Y:S01]  /*0ff0*/  IADD3 R22, P6, R42, UR10, RZ ;  /* 0x0000000a2a167c10 */ /* 0x000fe2000ffde0ff */
[----:B----4-:R-:W-:Y:S01]  /*1000*/  FFMA.FTZ R35, R17, R18, R35 ;  /* 0x0000001211237223 */ /* 0x010fe20000010023 */
[----:B------:R-:W-:Y:S01]  /*1010*/  FMUL.FTZ R39, R0, R39 ;  /* 0x0000002700277220 */ /* 0x000fe20000410000 */
[----:B------:R-:W-:-:S03]  /*1020*/  IADD3 R18, P4, R40, UR12, RZ ;  /* 0x0000000c28127c10 */ /* 0x000fc6000ff9e0ff */
[----:B------:R-:W-:Y:S01]  /*1030*/  FFMA.FTZ R37, R16, R35, R39 ;  /* 0x0000002310257223 */ /* 0x000fe20000010027 */
[----:B------:R-:W-:Y:S02]  /*1040*/  IADD3.X R39, R31, UR13, RZ, P2, !PT ;  /* 0x0000000d1f277c10 */ /* 0x000fe400097fe4ff */
[----:B------:R-:W-:Y:S02]  /*1050*/  IADD3.X R35, R41, UR13, RZ, P4, !PT ;  /* 0x0000000d29237c10 */ /* 0x000fe4000a7fe4ff */
[----:B------:R0:W-:Y:S01]  /*1060*/  STG.E desc[UR14][R42.64], R37 ;  /* 0x000000252a007986 */ /* 0x0001e2000c10190e */
[----:B------:R-:W-:Y:S02]  /*1070*/  IADD3.X R31, R33, UR13, RZ, P3, !PT ;  /* 0x0000000d211f7c10 */ /* 0x000fe40009ffe4ff */
[----:B------:R-:W-:Y:S02]  /*1080*/  IADD3.X R41, R43, UR11, RZ, P6, !PT ;  /* 0x0000000b2b297c10 */ /* 0x000fe4000b7fe4ff */
[----:B0-----:R-:W-:Y:S01]  /*1090*/  IADD3.X R37, R29, UR13, RZ, P5, !PT ;  /* 0x0000000d1d257c10 */ /* 0x001fe2000affe4ff */
[----:B------:R-:W-:Y:S06]  /*10a0*/  @P1 BRA `(.L_x_1751) ;  /* 0xfffffff8008c1947 */ /* 0x000fec000383ffff */
.L_x_1750:
[----:B------:R-:W-:Y:S05]  /*10b0*/  @!P0 BRA `(.L_x_1752) ;  /* 0x0000000800488947 */ /* 0x000fea0003800000 */
[----:B------:R-:W0:Y:S01]  /*10c0*/  LDC.64 R44, c[0x0][0x248] ;  /* 0x00009200ff2c7b82 */ /* 0x000e220000000a00 */
[----:B------:R-:W-:Y:S01]  /*10d0*/  USHF.R.S32.HI UR11, URZ, 0x1f, UR4 ;  /* 0x0000001f3f0b7899 */ /* 0x000fe20008011404 */
[----:B------:R-:W-:Y:S01]  /*10e0*/  IMAD.MOV.U32 R18, RZ, RZ, R8 ;  /* 0x000000ffff127224 */ /* 0x000fe200078e0008 */
[----:B------:R-:W-:Y:S01]  /*10f0*/  USHF.R.S32.HI UR9, URZ, 0x1f, UR5 ;  /* 0x0000001f3f097899 */ /* 0x000fe20008011405 */
[----:B------:R-:W-:Y:S01]  /*1100*/  MOV R22, R10 ;  /* 0x0000000a00167202 */ /* 0x000fe20000000f00 */
[----:B------:R-:W-:Y:S01]  /*1110*/  ULDC.64 UR12, c[0x0][0x250] ;  /* 0x00009400000c7ab9 */ /* 0x000fe20000000a00 */
[----:B------:R-:W-:Y:S01]  /*1120*/  IMAD.U32 R41, RZ, RZ, UR5 ;  /* 0x00000005ff297e24 */ /* 0x000fe2000f8e00ff */
[----:B------:R-:W-:Y:S01]  /*1130*/  UIMAD UR10, UR9, UR12, URZ ;  /* 0x0000000c090a72a4 */ /* 0x000fe2000f8e023f */
[----:B------:R-:W-:Y:S01]  /*1140*/  MOV R24, R6 ;  /* 0x0000000600187202 */ /* 0x000fe20000000f00 */
[----:B------:R-:W-:Y:S01]  /*1150*/  ULDC.64 UR18, c[0x0][0x220] ;  /* 0x0000880000127ab9 */ /* 0x000fe20000000a00 */
[----:B------:R-:W1:Y:S01]  /*1160*/  LDC.64 R48, c[0x0][0x290] ;  /* 0x0000a400ff307b82 */ /* 0x000e620000000a00 */
[----:B------:R-:W-:Y:S01]  /*1170*/  UIMAD UR10, UR5, UR13, UR10 ;  /* 0x0000000d050a72a4 */ /* 0x000fe2000f8e020a */
[----:B------:R-:W-:Y:S01]  /*1180*/  ULDC.64 UR20, c[0x0][0x298] ;  /* 0x0000a60000147ab9 */ /* 0x000fe20000000a00 */
[----:B------:R-:W-:Y:S01]  /*1190*/  ULDC.64 UR22, c[0x0][0x268] ;  /* 0x00009a0000167ab9 */ /* 0x000fe20000000a00 */
[----:B0-----:R-:W-:-:S02]  /*11a0*/  IMAD R20, R44, UR11, RZ ;  /* 0x0000000b2c147c24 */ /* 0x001fc4000f8e02ff */
[----:B------:R-:W-:-:S04]  /*11b0*/  IMAD.WIDE.U32 R32, R44, UR4, R18 ;  /* 0x000000042c207c25 */ /* 0x000fc8000f8e0012 */
[----:B------:R-:W-:Y:S02]  /*11c0*/  IMAD R45, R45, UR4, R20 ;  /* 0x000000042d2d7c24 */ /* 0x000fe4000f8e0214 */
[----:B------:R-:W-:Y:S02]  /*11d0*/  IMAD.MOV.U32 R20, RZ, RZ, R4 ;  /* 0x000000ffff147224 */ /* 0x000fe400078e0004 */
[----:B------:R-:W-:Y:S01]  /*11e0*/  IMAD.WIDE.U32 R28, R44, UR4, R22 ;  /* 0x000000042c1c7c25 */ /* 0x000fe2000f8e0016 */
[----:B------:R-:W-:-:S03]  /*11f0*/  IADD3 R33, R33, R45, RZ ;  /* 0x0000002d21217210 */ /* 0x000fc60007ffe0ff */
[----:B------:R-:W-:-:S04]  /*1200*/  IMAD.WIDE.U32 R30, R44, UR4, R20 ;  /* 0x000000042c1e7c25 */ /* 0x000fc8000f8e0014 */
[----:B------:R-:W-:Y:S01]  /*1210*/  IMAD.WIDE.U32 R42, R41, UR12, R32 ;  /* 0x0000000c292a7c25 */ /* 0x000fe2000f8e0020 */
[----:B------:R-:W-:-:S03]  /*1220*/  IADD3 R31, R45, R31, RZ ;  /* 0x0000001f2d1f7210 */ /* 0x000fc60007ffe0ff */
[----:B------:R-:W-:Y:S01]  /*1230*/  IMAD.IADD R29, R45, 0x1, R29 ;  /* 0x000000012d1d7824 */ /* 0x000fe200078e021d */
[----:B------:R-:W-:Y:S01]  /*1240*/  LEA R38, P0, R42, UR18, 0x2 ;  /* 0x000000122a267c11 */ /* 0x000fe2000f8010ff */
[----:B------:R-:W-:Y:S02]  /*1250*/  VIADD R39, R43, UR10 ;  /* 0x0000000a2b277c36 */ /* 0x000fe40008000000 */
[----:B------:R-:W-:-:S03]  /*1260*/  IMAD.WIDE.U32 R34, R44, UR4, R24 ;  /* 0x000000042c227c25 */ /* 0x000fc6000f8e0018 */
[----:B------:R-:W-:Y:S01]  /*1270*/  LEA.HI.X R39, R42, UR19, R39, 0x2, P0 ;  /* 0x000000132a277c11 */ /* 0x000fe200080f1427 */
[----:B------:R-:W-:Y:S01]  /*1280*/  IMAD.WIDE.U32 R36, R41, UR12, R28 ;  /* 0x0000000c29247c25 */ /* 0x000fe2000f8e001c */
[----:B------:R-:W-:-:S03]  /*1290*/  IADD3 R35, R45, R35, RZ ;  /* 0x000000232d237210 */ /* 0x000fc60007ffe0ff */
[----:B------:R-:W-:Y:S01]  /*12a0*/  VIADD R37, R37, UR10 ;  /* 0x0000000a25257c36 */ /* 0x000fe20008000000 */
[C---:B------:R-:W-:Y:S01]  /*12b0*/  LEA R44, P0, R36.reuse, UR18, 0x2 ;  /* 0x00000012242c7c11 */ /* 0x040fe2000f8010ff */
[C---:B------:R-:W-:Y:S01]  /*12c0*/  IMAD.WIDE.U32 R46, R41.reuse, UR12, R30 ;  /* 0x0000000c292e7c25 */ /* 0x040fe2000f8e001e */
[----:B------:R0:W2:Y:S02]  /*12d0*/  LDG.E R18, desc[UR14][R38.64] ;  /* 0x0000000e26127981 */ /* 0x0000a4000c1e1900 */
[----:B------:R-:W-:Y:S01]  /*12e0*/  LEA.HI.X R45, R36, UR19, R37, 0x2, P0 ;  /* 0x00000013242d7c11 */ /* 0x000fe200080f1425 */
[----:B------:R-:W-:Y:S01]  /*12f0*/  IMAD.WIDE.U32 R36, R41, UR12, R34 ;  /* 0x0000000c29247c25 */ /* 0x000fe2000f8e0022 */
[----:B------:R-:W-:Y:S02]  /*1300*/  IADD3 R43, R47, UR10, RZ ;  /* 0x0000000a2f2b7c10 */ /* 0x000fe4000fffe0ff */
[C---:B------:R-:W-:Y:S01]  /*1310*/  LEA R42, P0, R46.reuse, UR18, 0x2 ;  /* 0x000000122e2a7c11 */ /* 0x040fe2000f8010ff */
[----:B------:R-:W-:Y:S01]  /*1320*/  VIADD R37, R37, UR10 ;  /* 0x0000000a25257c36 */ /* 0x000fe20008000000 */
[----:B------:R-:W3:Y:S02]  /*1330*/  LDG.E R45, desc[UR14][R44.64] ;  /* 0x0000000e2c2d7981 */ /* 0x000ee4000c1e1900 */
[----:B------:R-:W-:-:S02]  /*1340*/  LEA.HI.X R43, R46, UR19, R43, 0x2, P0 ;  /* 0x000000132e2b7c11 */ /* 0x000fc400080f142b */
[----:B------:R-:W-:-:S03]  /*1350*/  LEA R46, P0, R36, UR18, 0x2 ;  /* 0x00000012242e7c11 */ /* 0x000fc6000f8010ff */
[----:B------:R2:W4:Y:S01]  /*1360*/  LDG.E R42, desc[UR14][R42.64] ;  /* 0x0000000e2a2a7981 */ /* 0x000522000c1e1900 */
[----:B------:R-:W-:-:S06]  /*1370*/  LEA.HI.X R47, R36, UR19, R37, 0x2, P0 ;  /* 0x00000013242f7c11 */ /* 0x000fcc00080f1425 */
[----:B------:R-:W5:Y:S01]  /*1380*/  LDG.E R47, desc[UR14][R46.64] ;  /* 0x0000000e2e2f7981 */ /* 0x000f62000c1e1900 */
[----:B------:R-:W-:Y:S01]  /*1390*/  MOV R36, R2 ;  /* 0x0000000200247202 */ /* 0x000fe20000000f00 */
[C---:B-1----:R-:W-:Y:S02]  /*13a0*/  IMAD R20, R48.reuse, UR11, RZ ;  /* 0x0000000b30147c24 */ /* 0x042fe4000f8e02ff */
[----:B------:R-:W-:Y:S02]  /*13b0*/  IMAD.MOV.U32 R37, RZ, RZ, R15 ;  /* 0x000000ffff257224 */ /* 0x000fe400078e000f */
[----:B------:R-:W-:Y:S02]  /*13c0*/  IMAD R49, R49, UR4, R20 ;  /* 0x0000000431317c24 */ /* 0x000fe4000f8e0214 */
[----:B------:R-:W-:Y:S01]  /*13d0*/  IMAD.WIDE.U32 R36, R48, UR4, R36 ;  /* 0x0000000430247c25 */ /* 0x000fe2000f8e0024 */
[----:B------:R-:W-:-:S04]  /*13e0*/  UIMAD UR9, UR9, UR20, URZ ;  /* 0x00000014090972a4 */ /* 0x000fc8000f8e023f */
[----:B------:R-:W-:Y:S01]  /*13f0*/  IADD3 R37, R37, R49, RZ ;  /* 0x0000003125257210 */ /* 0x000fe20007ffe0ff */
[----:B------:R-:W-:Y:S02]  /*1400*/  UIMAD UR9, UR5, UR21, UR9 ;  /* 0x00000015050972a4 */ /* 0x000fe4000f8e0209 */
[----:B0-----:R-:W-:Y:S01]  /*1410*/  IMAD.WIDE.U32 R38, R41, UR20, R36 ;  /* 0x0000001429267c25 */ /* 0x001fe2000f8e0024 */
[----:B------:R-:W-:-:S03]  /*1420*/  UISETP.NE.AND UP1, UPT, UR16, 0x1, UPT ;  /* 0x000000011000788c */ /* 0x000fc6000bf25270 */
[----:B------:R-:W-:Y:S01]  /*1430*/  VIADD R39, R39, UR9 ;  /* 0x0000000927277c36 */ /* 0x000fe20008000000 */
[----:B------:R-:W-:-:S04]  /*1440*/  LEA R40, P0, R38, UR22, 0x2 ;  /* 0x0000001626287c11 */ /* 0x000fc8000f8010ff */
[----:B------:R-:W-:Y:S02]  /*1450*/  LEA.HI.X R41, R38, UR23, R39, 0x2, P0 ;  /* 0x0000001726297c11 */ /* 0x000fe400080f1427 */
[----:B------:R-:W-:Y:S01]  /*1460*/  PLOP3.LUT P0, PT, PT, PT, UP1, 0x80, 0x0 ;  /* 0x000000000000781c */ /* 0x000fe20003f0f018 */
[----:B---3--:R-:W-:-:S04]  /*1470*/  FMUL.FTZ R20, R14, R45 ;  /* 0x0000002d0e147220 */ /* 0x008fc80000410000 */
[----:B--2---:R-:W-:Y:S01]  /*1480*/  FFMA.FTZ R43, R17, R18, R20 ;  /* 0x00000012112b7223 */ /* 0x004fe20000010014 */
[----:B-----5:R-:W-:-:S04]  /*1490*/  FMUL.FTZ R47, R14, R47 ;  /* 0x0000002f0e2f7220 */ /* 0x020fc80000410000 */
[----:B----4-:R-:W-:-:S04]  /*14a0*/  FFMA.FTZ R47, R17, R42, R47 ;  /* 0x0000002a112f7223 */ /* 0x010fc8000001002f */
[----:B------:R-:W-:-:S04]  /*14b0*/  FMUL.FTZ R47, R0, R47 ;  /* 0x0000002f002f7220 */ /* 0x000fc80000410000 */
[----:B------:R-:W-:-:S05]  /*14c0*/  FFMA.FTZ R43, R16, R43, R47 ;  /* 0x0000002b102b7223 */ /* 0x000fca000001002f */
[----:B------:R0:W-:Y:S01]  /*14d0*/  STG.E desc[UR14][R40.64], R43 ;  /* 0x0000002b28007986 */ /* 0x0001e2000c10190e */
[----:B------:R-:W-:Y:S05]  /*14e0*/  @!P0 BRA `(.L_x_1752) ;  /* 0x00000004003c8947 */ /* 0x000fea0003800000 */
[----:B------:R-:W-:-:S04]  /*14f0*/  UIADD3 UR9, UR5, 0x1, URZ ;  /* 0x0000000105097890 */ /* 0x000fc8000fffe03f */
[----:B------:R-:W-:Y:S02]  /*1500*/  USHF.R.S32.HI UR10, URZ, 0x1f, UR9 ;  /* 0x0000001f3f0a7899 */ /* 0x000fe40008011409 */
[----:B------:R-:W-:Y:S02]  /*1510*/  MOV R49, UR9 ;  /* 0x0000000900317c02 */ /* 0x000fe40008000f00 */
[----:B------:R-:W-:-:S03]  /*1520*/  UIMAD UR11, UR10, UR12, URZ ;  /* 0x0000000c0a0b72a4 */ /* 0x000fc6000f8e023f */
[----:B0-----:R-:W-:Y:S01]  /*1530*/  IMAD.WIDE.U32 R40, R49, UR12, R32 ;  /* 0x0000000c31287c25 */ /* 0x001fe2000f8e0020 */
[----:B------:R-:W-:-:S03]  /*1540*/  UIMAD UR11, UR9, UR13, UR11 ;  /* 0x0000000d090b72a4 */ /* 0x000fc6000f8e020b */
[----:B------:R-:W-:Y:S01]  /*1550*/  IMAD.WIDE.U32 R42, R49, UR12, R28 ;  /* 0x0000000c312a7c25 */ /* 0x000fe2000f8e001c */
[----:B------:R-:W-:-:S03]  /*1560*/  LEA R38, P0, R40, UR18, 0x2 ;  /* 0x0000001228267c11 */ /* 0x000fc6000f8010ff */
[----:B------:R-:W-:Y:S01]  /*1570*/  VIADD R39, R41, UR11 ;  /* 0x0000000b29277c36 */ /* 0x000fe20008000000 */
[----:B------:R-:W-:-:S04]  /*1580*/  IADD3 R43, R43, UR11, RZ ;  /* 0x0000000b2b2b7c10 */ /* 0x000fc8000fffe0ff */
[----:B------:R-:W-:Y:S01]  /*1590*/  LEA.HI.X R39, R40, UR19, R39, 0x2, P0 ;  /* 0x0000001328277c11 */ /* 0x000fe200080f1427 */
[----:B------:R-:W-:Y:S01]  /*15a0*/  IMAD.WIDE.U32 R40, R49, UR12, R30 ;  /* 0x0000000c31287c25 */ /* 0x000fe2000f8e001e */
[----:B------:R-:W-:-:S03]  /*15b0*/  LEA R44, P0, R42, UR18, 0x2 ;  /* 0x000000122a2c7c11 */ /* 0x000fc6000f8010ff */
[----:B------:R-:W-:Y:S01]  /*15c0*/  VIADD R41, R41, UR11 ;  /* 0x0000000b29297c36 */ /* 0x000fe20008000000 */
[----:B------:R-:W-:Y:S01]  /*15d0*/  LEA.HI.X R45, R42, UR19, R43, 0x2, P0 ;  /* 0x000000132a2d7c11 */ /* 0x000fe200080f142b */
[----:B------:R-:W2:Y:S01]  /*15e0*/  LDG.E R38, desc[UR14][R38.64] ;  /* 0x0000000e26267981 */ /* 0x000ea2000c1e1900 */
[----:B------:R-:W-:-:S04]  /*15f0*/  LEA R42, P0, R40, UR18, 0x2 ;  /* 0x00000012282a7c11 */ /* 0x000fc8000f8010ff */
[----:B------:R-:W-:Y:S01]  /*1600*/  LEA.HI.X R43, R40, UR19, R41, 0x2, P0 ;  /* 0x00000013282b7c11 */ /* 0x000fe200080f1429 */
[----:B------:R-:W-:Y:S01]  /*1610*/  IMAD.WIDE.U32 R40, R49, UR12, R34 ;  /* 0x0000000c31287c25 */ /* 0x000fe2000f8e0022 */
[----:B------:R0:W3:Y:S02]  /*1620*/  LDG.E R45, desc[UR14][R44.64] ;  /* 0x0000000e2c2d7981 */ /* 0x0000e4000c1e1900 */
[----:B------:R-:W-:Y:S02]  /*1630*/  LEA R46, P0, R40, UR18, 0x2 ;  /* 0x00000012282e7c11 */ /* 0x000fe4000f8010ff */
[----:B------:R-:W4:Y:S01]  /*1640*/  LDG.E R42, desc[UR14][R42.64] ;  /* 0x0000000e2a2a7981 */ /* 0x000f22000c1e1900 */
[----:B------:R-:W-:-:S04]  /*1650*/  IADD3 R41, R41, UR11, RZ ;  /* 0x0000000b29297c10 */ /* 0x000fc8000fffe0ff */
[----:B------:R-:W-:-:S06]  /*1660*/  LEA.HI.X R47, R40, UR19, R41, 0x2, P0 ;  /* 0x00000013282f7c11 */ /* 0x000fcc00080f1429 */
[----:B------:R-:W5:Y:S01]  /*1670*/  LDG.E R47, desc[UR14][R46.64] ;  /* 0x0000000e2e2f7981 */ /* 0x000f62000c1e1900 */
[----:B------:R-:W-:Y:S02]  /*1680*/  UIMAD UR10, UR10, UR20, URZ ;  /* 0x000000140a0a72a4 */ /* 0x000fe4000f8e023f */
[----:B------:R-:W-:Y:S02]  /*1690*/  IMAD.WIDE.U32 R40, R49, UR20, R36 ;  /* 0x0000001431287c25 */ /* 0x000fe4000f8e0024 */
[----:B------:R-:W-:Y:S02]  /*16a0*/  UIMAD UR10, UR9, UR21, UR10 ;  /* 0x00000015090a72a4 */ /* 0x000fe4000f8e020a */
[----:B------:R-:W-:Y:S01]  /*16b0*/  UISETP.NE.AND UP1, UPT, UR16, 0x2, UPT ;  /* 0x000000021000788c */ /* 0x000fe2000bf25270 */
[----:B0-----:R-:W-:-:S03]  /*16c0*/  LEA R44, P0, R40, UR22, 0x2 ;  /* 0x00000016282c7c11 */ /* 0x001fc6000f8010ff */
[----:B------:R-:W-:Y:S02]  /*16d0*/  VIADD R41, R41, UR10 ;  /* 0x0000000a29297c36 */ /* 0x000fe40008000000 */
[----:B---3--:R-:W-:-:S04]  /*16e0*/  FMUL.FTZ R45, R14, R45 ;  /* 0x0000002d0e2d7220 */ /* 0x008fc80000410000 */
[----:B--2---:R-:W-:Y:S01]  /*16f0*/  FFMA.FTZ R49, R17, R38, R45 ;  /* 0x0000002611317223 */ /* 0x004fe2000001002d */
[----:B------:R-:W-:Y:S02]  /*1700*/  LEA.HI.X R45, R40, UR23, R41, 0x2, P0 ;  /* 0x00000017282d7c11 */ /* 0x000fe400080f1429 */
[----:B------:R-:W-:Y:S01]  /*1710*/  PLOP3.LUT P0, PT, PT, PT, UP1, 0x80, 0x0 ;  /* 0x000000000000781c */ /* 0x000fe20003f0f018 */
        /* <DEDUP_REMOVED lines=8> */
[----:B-1----:R-:W-:Y:S02]  /*17a0*/  MOV R45, UR5 ;  /* 0x00000005002d7c02 */ /* 0x002fe40008000f00 */
[----:B------:R-:W-:-:S03]  /*17b0*/  UIMAD UR10, UR9, UR12, URZ ;  /* 0x0000000c090a72a4 */ /* 0x000fc6000f8e023f */
[----:B------:R-:W-:Y:S01]  /*17c0*/  IMAD.WIDE.U32 R38, R45, UR12, R34 ;  /* 0x0000000c2d267c25 */ /* 0x000fe2000f8e0022 */
[----:B------:R-:W-:-:S03]  /*17d0*/  UIMAD UR10, UR5, UR13, UR10 ;  /* 0x0000000d050a72a4 */ /* 0x000fc6000f8e020a */
[----:B------:R-:W-:Y:S01]  /*17e0*/  IMAD.WIDE.U32 R34, R45, UR12, R32 ;  /* 0x0000000c2d227c25 */ /* 0x000fe2000f8e0020 */
[----:B------:R-:W-:-:S03]  /*17f0*/  LEA R32, P0, R38, UR18, 0x2 ;  /* 0x0000001226207c11 */ /* 0x000fc6000f8010ff */
[----:B------:R-:W-:Y:S02]  /*1800*/  VIADD R33, R39, UR10 ;  /* 0x0000000a27217c36 */ /* 0x000fe40008000000 */
[----:B------:R-:W-:-:S03]  /*1810*/  IMAD.WIDE.U32 R28, R45, UR12, R28 ;  /* 0x0000000c2d1c7c25 */ /* 0x000fc6000f8e001c */
[----:B------:R-:W-:Y:S01]  /*1820*/  LEA.HI.X R33, R38, UR19, R33, 0x2, P0 ;  /* 0x0000001326217c11 */ /* 0x000fe200080f1421 */
[----:B------:R-:W-:Y:S01]  /*1830*/  IMAD.WIDE.U32 R40, R45, UR12, R30 ;  /* 0x0000000c2d287c25 */ /* 0x000fe2000f8e001e */
[----:B------:R-:W-:Y:S02]  /*1840*/  LEA R38, P1, R28, UR18, 0x2 ;  /* 0x000000121c267c11 */ /* 0x000fe4000f8210ff */
[----:B------:R-:W-:Y:S01]  /*1850*/  IADD3 R31, R29, UR10, RZ ;  /* 0x0000000a1d1f7c10 */ /* 0x000fe2000fffe0ff */
[----:B------:R-:W-:Y:S01]  /*1860*/  VIADD R35, R35, UR10 ;  /* 0x0000000a23237c36 */ /* 0x000fe20008000000 */
[----:B------:R-:W-:Y:S01]  /*1870*/  LEA R42, P2, R40, UR18, 0x2 ;  /* 0x00000012282a7c11 */ /* 0x000fe2000f8410ff */
[----:B------:R-:W2:Y:S01]  /*1880*/  LDG.E R33, desc[UR14][R32.64] ;  /* 0x0000000e20217981 */ /* 0x000ea2000c1e1900 */
[----:B------:R-:W-:Y:S02]  /*1890*/  IADD3 R29, R41, UR10, RZ ;  /* 0x0000000a291d7c10 */ /* 0x000fe4000fffe0ff */
[----:B------:R-:W-:-:S02]  /*18a0*/  LEA.HI.X R39, R28, UR19, R31, 0x2, P1 ;  /* 0x000000131c277c11 */ /* 0x000fc400088f141f */
[----:B------:R-:W-:Y:S02]  /*18b0*/  LEA R30, P0, R34, UR18, 0x2 ;  /* 0x00000012221e7c11 */ /* 0x000fe4000f8010ff */
[----:B------:R-:W-:Y:S02]  /*18c0*/  LEA.HI.X R43, R40, UR19, R29, 0x2, P2 ;  /* 0x00000013282b7c11 */ /* 0x000fe400090f141d */
[----:B------:R-:W-:Y:S01]  /*18d0*/  LEA.HI.X R31, R34, UR19, R35, 0x2, P0 ;  /* 0x00000013221f7c11 */ /* 0x000fe200080f1423 */
[----:B------:R-:W3:Y:S04]  /*18e0*/  LDG.E R39, desc[UR14][R38.64] ;  /* 0x0000000e26277981 */ /* 0x000ee8000c1e1900 */
[----:B------:R-:W4:Y:S04]  /*18f0*/  LDG.E R42, desc[UR14][R42.64] ;  /* 0x0000000e2a2a7981 */ /* 0x000f28000c1e1900 */
[----:B------:R-:W5:Y:S01]  /*1900*/  LDG.E R30, desc[UR14][R30.64] ;  /* 0x0000000e1e1e7981 */ /* 0x000f62000c1e1900 */
[----:B------:R-:W-:-:S02]  /*1910*/  UIMAD UR9, UR9, UR20, URZ ;  /* 0x00000014090972a4 */ /* 0x000fc4000f8e023f */
[----:B------:R-:W-:Y:S02]  /*1920*/  IMAD.WIDE.U32 R36, R45, UR20, R36 ;  /* 0x000000142d247c25 */ /* 0x000fe4000f8e0024 */
[----:B------:R-:W-:Y:S01]  /*1930*/  UIMAD UR9, UR5, UR21, UR9 ;  /* 0x00000015050972a4 */ /* 0x000fe2000f8e0209 */
[----:B------:R-:W-:Y:S01]  /*1940*/  LEA R28, P0, R36, UR22, 0x2 ;  /* 0x00000016241c7c11 */ /* 0x000fe2000f8010ff */
[C---:B--2---:R-:W-:Y:S01]  /*1950*/  FMUL.FTZ R18, R14.reuse, R33 ;  /* 0x000000210e127220 */ /* 0x044fe20000410000 */
[----:B---3--:R-:W-:-:S03]  /*1960*/  FMUL.FTZ R29, R14, R39 ;  /* 0x000000270e1d7220 */ /* 0x008fc60000410000 */
[C---:B----4-:R-:W-:Y:S01]  /*1970*/  FFMA.FTZ R41, R17.reuse, R42, R18 ;  /* 0x0000002a11297223 */ /* 0x050fe20000010012 */
[----:B-----5:R-:W-:Y:S01]  /*1980*/  FFMA.FTZ R35, R17, R30, R29 ;  /* 0x0000001e11237223 */ /* 0x020fe2000001001d */
[----:B------:R-:W-:Y:S02]  /*1990*/  IADD3 R29, R37, UR9, RZ ;  /* 0x00000009251d7c10 */ /* 0x000fe4000fffe0ff */
[----:B------:R-:W-:Y:S02]  /*19a0*/  FMUL.FTZ R41, R0, R41 ;  /* 0x0000002900297220 */ /* 0x000fe40000410000 */
[----:B------:R-:W-:Y:S02]  /*19b0*/  LEA.HI.X R29, R36, UR23, R29, 0x2, P0 ;  /* 0x00000017241d7c11 */ /* 0x000fe400080f141d */
[----:B------:R-:W-:-:S05]  /*19c0*/  FFMA.FTZ R35, R16, R35, R41 ;  /* 0x0000002310237223 */ /* 0x000fca0000010029 */
[----:B------:R2:W-:Y:S02]  /*19d0*/  STG.E desc[UR14][R28.64], R35 ;  /* 0x000000231c007986 */ /* 0x0005e4000c10190e */
.L_x_1752:
[----:B------:R-:W3:Y:S01]  /*19e0*/  LDC R18, c[0x0][0x228] ;  /* 0x00008a00ff127b82 */ /* 0x000ee20000000800 */
[----:B------:R-:W-:Y:S02]  /*19f0*/  UIADD3 UR4, UR4, 0x1, URZ ;  /* 0x0000000104047890 */ /* 0x000fe4000fffe03f */
[----:B------:R-:W-:-:S04]  /*1a00*/  UIADD3 UR6, UP1, UR6, 0x1, URZ ;  /* 0x0000000106067890 */ /* 0x000fc8000ff3e03f */
[----:B------:R-:W-:Y:S01]  /*1a10*/  UIADD3.X UR7, URZ, UR7, URZ, UP1, !UPT ;  /* 0x000000073f077290 */ /* 0x000fe20008ffe43f */
[----:B---3--:R-:W-:-:S13]  /*1a20*/  ISETP.LE.AND P0, PT, R18, UR4, PT ;  /* 0x0000000412007c0c */ /* 0x008fda000bf03270 */
[----:B------:R-:W-:Y:S05]  /*1a30*/  @!P0 BRA `(.L_x_1753) ;  /* 0xffffffec00708947 */ /* 0x000fea000383ffff */
[----:B------:R-:W-:Y:S05]  /*1a40*/  EXIT ;  /* 0x000000000000794d */ /* 0x000fea0003800000 */
.L_x_1754:
        /* <DEDUP_REMOVED lines=11> */
.L_x_1818:


//--------------------- .text._ZN2at6native54_GLOBAL__N__aa9a477a_21_UpSampleBilinear2d_cu_607db5e334upsample_bilinear2d_nhwc_out_frameIffEEvT0_S3_biiiiiPKT_PS4_i --------------------------
	.section	.text._ZN2at6native54_GLOBAL__N__aa9a477a_21_UpSampleBilinear2d_cu_607db5e334upsample_bilinear2d_nhwc_out_frameIffEEvT0_S3_biiiiiPKT_PS4_i,"ax",@progbits
	.align	128
.text._ZN2at6native54_GLOBAL__N__aa9a477a_21_UpSampleBilinear2d_cu_607db5e334upsample_bilinear2d_nhwc_out_frameIffEEvT0_S3_biiiiiPKT_PS4_i:
        .type           _ZN2at6native54_GLOBAL__N__aa9a477a_21_UpSampleBilinear2d_cu_607db5e334upsample_bilinear2d_nhwc_out_frameIffEEvT0_S3_biiiiiPKT_PS4_i,@function
        .size           _ZN2at6native54_GLOBAL__N__aa9a477a_21_UpSampleBilinear2d_cu_607db5e334upsample_bilinear2d_nhwc_out_frameIffEEvT0_S3_biiiiiPKT_PS4_i,(.L_x_1819 - _ZN2at6native54_GLOBAL__N__aa9a477a_21_UpSampleBilinear2d_cu_607db5e334upsample_bilinear2d_nhwc_out_frameIffEEvT0_S3_biiiiiPKT_PS4_i)
        .other          _ZN2at6native54_GLOBAL__N__aa9a477a_21_UpSampleBilinear2d_cu_607db5e334upsample_bilinear2d_nhwc_out_frameIffEEvT0_S3_biiiiiPKT_PS4_i,@"STO_CUDA_ENTRY STV_DEFAULT"
_ZN2at6native54_GLOBAL__N__aa9a477a_21_UpSampleBilinear2d_cu_607db5e334upsample_bilinear2d_nhwc_out_frameIffEEvT0_S3_biiiiiPKT_PS4_i:
        /* <DEDUP_REMOVED lines=17> */
[-C--:B0-----:R-:W-:Y:S02]  /*0110*/  IABS R7, R5.reuse ;  /* 0x0000000500077213 */ /* 0x081fe40000000000 */
[----:B------:R-:W-:Y:S02]  /*0120*/  LOP3.LUT R12, RZ, R5, RZ, 0x33, !PT ;  /* 0x00000005ff0c7212 */ /* 0x000fe400078e33ff */
[----:B------:R-:W0:Y:S01]  /*0130*/  I2F.RP R4, R7 ;  /* 0x0000000700047306 */ /* 0x000e220000209400 */
[----:B------:R-:W-:-:S07]  /*0140*/  SHF.R.S32.HI R24, RZ, 0x1f, R5 ;  /* 0x0000001fff187819 */ /* 0x000fce0000011405 */
[----:B0-----:R-:W0:Y:S02]  /*0150*/  MUFU.RCP R4, R4 ;  /* 0x0000000400047308 */ /* 0x001e240000001000 */
[----:B0-----:R-:W-:-:S06]  /*0160*/  VIADD R2, R4, 0xffffffe ;  /* 0x0ffffffe04027836 */ /* 0x001fcc0000000000 */
[----:B------:R0:W3:Y:S02]  /*0170*/  F2I.FTZ.U32.TRUNC.NTZ R3, R2 ;  /* 0x0000000200037305 */ /* 0x0000e4000021f000 */
[----:B0-----:R-:W-:Y:S01]  /*0180*/  HFMA2.MMA R2, -RZ, RZ, 0, 0 ;  /* 0x00000000ff027435 */ /* 0x001fe200000001ff */
[----:B---3--:R-:W-:-:S04]  /*0190*/  IMAD.MOV R6, RZ, RZ, -R3 ;  /* 0x000000ffff067224 */ /* 0x008fc800078e0a03 */
[----:B------:R-:W-:Y:S01]  /*01a0*/  IMAD R9, R6, R7, RZ ;  /* 0x0000000706097224 */ /* 0x000fe200078e02ff */
[----:B-1----:R-:W-:-:S04]  /*01b0*/  IABS R6, R0 ;  /* 0x0000000000067213 */ /* 0x002fc80000000000 */
[----:B------:R-:W-:-:S04]  /*01c0*/  IMAD.HI.U32 R4, R3, R9, R2 ;  /* 0x0000000903047227 */ /* 0x000fc800078e0002 */
[----:B------:R-:W-:Y:S01]  /*01d0*/  IMAD.MOV.U32 R3, RZ, RZ, R6 ;  /* 0x000000ffff037224 */ /* 0x000fe200078e0006 */
[----:B------:R-:W-:Y:S01]  /*01e0*/  LOP3.LUT R6, R14, R5, RZ, 0x3c, !PT ;  /* 0x000000050e067212 */ /* 0x000fe200078e3cff */
[----:B------:R-:W-:Y:S02]  /*01f0*/  IMAD.HI.U32 R4, R4, R16, RZ ;  /* 0x0000001004047227 */ /* 0x000fe400078e00ff */
[----:B------:R-:W0:Y:S01]  /*0200*/  I2F.RP R10, R3 ;  /* 0x00000003000a7306 */ /* 0x000e220000209400 */
[----:B------:R-:W-:Y:S01]  /*0210*/  ISETP.GE.AND P2, PT, R6, RZ, PT ;  /* 0x000000ff0600720c */ /* 0x000fe20003f46270 */
[----:B------:R-:W-:-:S04]  /*0220*/  IMAD.MOV R2, RZ, RZ, -R4 ;  /* 0x000000ffff027224 */ /* 0x000fc800078e0a04 */
[C---:B------:R-:W-:Y:S02]  /*0230*/  IMAD R16, R7.reuse, R2, R16 ;  /* 0x0000000207107224 */ /* 0x040fe400078e0210 */
[----:B------:R-:W1:Y:S03]  /*0240*/  LDC R2, c[0x0][0x228] ;  /* 0x00008a00ff027b82 */ /* 0x000e660000000800 */
[----:B------:R-:W-:Y:S01]  /*0250*/  ISETP.GT.U32.AND P1, PT, R7, R16, PT ;  /* 0x000000100700720c */ /* 0x000fe20003f24070 */
[----:B0-----:R-:W0:-:S12]  /*0260*/  MUFU.RCP R10, R10 ;  /* 0x0000000a000a7308 */ /* 0x001e180000001000 */
[----:B------:R-:W-:Y:S01]  /*0270*/  @!P1 IADD3 R16, R16, -R7, RZ ;  /* 0x8000000710109210 */ /* 0x000fe20007ffe0ff */
[----:B------:R-:W-:-:S03]  /*0280*/  @!P1 VIADD R4, R4, 0x1 ;  /* 0x0000000104049836 */ /* 0x000fc60000000000 */
[----:B------:R-:W-:Y:S01]  /*0290*/  ISETP.GE.U32.AND P0, PT, R16, R7, PT ;  /* 0x000000071000720c */ /* 0x000fe20003f06070 */
[----:B0-----:R-:W-:Y:S01]  /*02a0*/  VIADD R8, R10, 0xffffffe ;  /* 0x0ffffffe0a087836 */ /* 0x001fe20000000000 */
[----:B-1----:R-:W-:-:S03]  /*02b0*/  LOP3.LUT R15, RZ, R2, RZ, 0x33, !PT ;  /* 0x00000002ff0f7212 */ /* 0x002fc600078e33ff */
[----:B------:R0:W1:Y:S08]  /*02c0*/  F2I.FTZ.U32.TRUNC.NTZ R9, R8 ;  /* 0x0000000800097305 */ /* 0x000070000021f000 */
[----:B------:R-:W-:Y:S02]  /*02d0*/  @P0 IADD3 R4, R4, 0x1, RZ ;  /* 0x0000000104040810 */ /* 0x000fe40007ffe0ff */
[----:B------:R-:W-:-:S02]  /*02e0*/  ISETP.NE.AND P0, PT, R5, RZ, PT ;  /* 0x000000ff0500720c */ /* 0x000fc40003f05270 */
[----:B0-----:R-:W-:Y:S01]  /*02f0*/  MOV R8, RZ ;  /* 0x000000ff00087202 */ /* 0x001fe20000000f00 */
[----:B------:R-:W-:Y:S02]  /*0300*/  @!P2 IMAD.MOV R4, RZ, RZ, -R4 ;  /* 0x000000ffff04a224 */ /* 0x000fe400078e0a04 */
[----:B-1----:R-:W-:-:S03]  /*0310*/  IMAD.MOV R6, RZ, RZ, -R9 ;  /* 0x000000ffff067224 */ /* 0x002fc600078e0a09 */
[----:B------:R-:W-:Y:S02]  /*0320*/  SEL R11, R12, R4, !P0 ;  /* 0x000000040c0b7207 */ /* 0x000fe40004000000 */
[----:B------:R-:W-:Y:S01]  /*0330*/  IABS R4, R2 ;  /* 0x0000000200047213 */ /* 0x000fe20000000000 */
[----:B------:R-:W-:Y:S01]  /*0340*/  IMAD R13, R6, R3, RZ ;  /* 0x00000003060d7224 */ /* 0x000fe200078e02ff */
[----:B------:R-:W-:Y:S02]  /*0350*/  IABS R6, R11 ;  /* 0x0000000b00067213 */ /* 0x000fe40000000000 */
[----:B------:R-:W0:Y:S01]  /*0360*/  I2F.RP R10, R4 ;  /* 0x00000004000a7306 */ /* 0x000e220000209400 */
[----:B------:R-:W-:-:S06]  /*0370*/  IMAD.HI.U32 R8, R9, R13, R8 ;  /* 0x0000000d09087227 */ /* 0x000fcc00078e0008 */
[----:B------:R-:W-:-:S04]  /*0380*/  IMAD.HI.U32 R9, R8, R6, RZ ;  /* 0x0000000608097227 */ /* 0x000fc800078e00ff */
[----:B------:R-:W-:-:S04]  /*0390*/  IMAD.MOV R8, RZ, RZ, -R9 ;  /* 0x000000ffff087224 */ /* 0x000fc800078e0a09 */
[C---:B------:R-:W-:Y:S01]  /*03a0*/  IMAD R6, R3.reuse, R8, R6 ;  /* 0x0000000803067224 */ /* 0x040fe200078e0206 */
[----:B0-----:R-:W0:Y:S04]  /*03b0*/  MUFU.RCP R10, R10 ;  /* 0x0000000a000a7308 */ /* 0x001e280000001000 */
[----:B------:R-:W-:Y:S02]  /*03c0*/  ISETP.GT.U32.AND P2, PT, R3, R6, PT ;  /* 0x000000060300720c */ /* 0x000fe40003f44070 */
[----:B0-----:R-:W-:-:S11]  /*03d0*/  IADD3 R18, R10, 0xffffffe, RZ ;  /* 0x0ffffffe0a127810 */ /* 0x001fd60007ffe0ff */
[----:B------:R-:W-:Y:S02]  /*03e0*/  @!P2 IMAD.IADD R6, R6, 0x1, -R3 ;  /* 0x000000010606a824 */ /* 0x000fe400078e0a03 */
[----:B------:R-:W-:Y:S01]  /*03f0*/  @!P2 VIADD R9, R9, 0x1 ;  /* 0x000000010909a836 */ /* 0x000fe20000000000 */
[----:B------:R0:W1:Y:S01]  /*0400*/  F2I.FTZ.U32.TRUNC.NTZ R19, R18 ;  /* 0x0000001200137305 */ /* 0x000062000021f000 */
[----:B------:R-:W-:Y:S02]  /*0410*/  ISETP.NE.AND P2, PT, R0, RZ, PT ;  /* 0x000000ff0000720c */ /* 0x000fe40003f45270 */
[----:B------:R-:W-:Y:S02]  /*0420*/  ISETP.GE.U32.AND P1, PT, R6, R3, PT ;  /* 0x000000030600720c */ /* 0x000fe40003f26070 */
[----:B------:R-:W-:-:S04]  /*0430*/  LOP3.LUT R3, R11, R0, RZ, 0x3c, !PT ;  /* 0x000000000b037212 */ /* 0x000fc800078e3cff */
[----:B------:R-:W-:Y:S01]  /*0440*/  ISETP.GE.AND P3, PT, R3, RZ, PT ;  /* 0x000000ff0300720c */ /* 0x000fe20003f66270 */
[----:B0-----:R-:W-:Y:S01]  /*0450*/  IMAD.MOV.U32 R18, RZ, RZ, RZ ;  /* 0x000000ffff127224 */ /* 0x001fe200078e00ff */
[----:B-1----:R-:W-:-:S05]  /*0460*/  IADD3 R13, RZ, -R19, RZ ;  /* 0x80000013ff0d7210 */ /* 0x002fca0007ffe0ff */
[----:B------:R-:W-:Y:S01]  /*0470*/  @P1 VIADD R9, R9, 0x1 ;  /* 0x0000000109091836 */ /* 0x000fe20000000000 */
[----:B------:R-:W-:Y:S01]  /*0480*/  ISETP.NE.AND P1, PT, R2, RZ, PT ;  /* 0x000000ff0200720c */ /* 0x000fe20003f25270 */
[----:B------:R-:W-:-:S04]  /*0490*/  IMAD R13, R13, R4, RZ ;  /* 0x000000040d0d7224 */ /* 0x000fc800078e02ff */
[----:B------:R-:W-:Y:S01]  /*04a0*/  @!P3 IMAD.MOV R9, RZ, RZ, -R9 ;  /* 0x000000ffff09b224 */ /* 0x000fe200078e0a09 */
[----:B------:R-:W-:Y:S01]  /*04b0*/  @!P2 LOP3.LUT R9, RZ, R0, RZ, 0x33, !PT ;  /* 0x00000000ff09a212 */ /* 0x000fe200078e33ff */
[----:B------:R-:W-:Y:S02]  /*04c0*/  IMAD.HI.U32 R13, R19, R13, R18 ;  /* 0x0000000d130d7227 */ /* 0x000fe400078e0012 */
[----:B------:R-:W0:Y:S01]  /*04d0*/  LDC R18, c[0x0][0x210] ;  /* 0x00008400ff127b82 */ /* 0x000e220000000800 */
[----:B------:R-:W-:Y:S01]  /*04e0*/  IABS R17, R9 ;  /* 0x0000000900117213 */ /* 0x000fe20000000000 */
[----:B------:R-:W-:Y:S01]  /*04f0*/  IMAD.MOV R10, RZ, RZ, -R9 ;  /* 0x000000ffff0a7224 */ /* 0x000fe200078e0a09 */
[C---:B------:R-:W-:Y:S02]  /*0500*/  ISETP.GE.AND P4, PT, R9.reuse, RZ, PT ;  /* 0x000000ff0900720c */ /* 0x040fe40003f86270 */
[----:B------:R-:W-:Y:S01]  /*0510*/  LOP3.LUT R9, R9, R2, RZ, 0x3c, !PT ;  /* 0x0000000209097212 */ /* 0x000fe200078e3cff */
[----:B------:R-:W-:-:S04]  /*0520*/  IMAD.HI.U32 R13, R13, R17, RZ ;  /* 0x000000110d0d7227 */ /* 0x000fc800078e00ff */
[----:B------:R-:W-:Y:S01]  /*0530*/  IMAD R10, R0, R10, R11 ;  /* 0x0000000a000a7224 */ /* 0x000fe200078e020b */
[----:B------:R-:W-:-:S04]  /*0540*/  IADD3 R3, -R13, RZ, RZ ;  /* 0x000000ff0d037210 */ /* 0x000fc80007ffe1ff */
[----:B------:R-:W-:Y:S01]  /*0550*/  I2FP.F32.S32 R21, R10 ;  /* 0x0000000a00157245 */ /* 0x000fe20000201400 */
        /* <DEDUP_REMOVED lines=10> */
[----:B------:R-:W-:-:S04]  /*0600*/  @!P4 IADD3 R6, -R6, RZ, RZ ;  /* 0x000000ff0606c210 */ /* 0x000fc80007ffe1ff */
[----:B------:R-:W-:-:S04]  /*0610*/  SEL R6, R15, R6, !P1 ;  /* 0x000000060f067207 */ /* 0x000fc80004800000 */
[----:B------:R-:W-:-:S03]  /*0620*/  I2FP.F32.S32 R19, R6 ;  /* 0x0000000600137245 */ /* 0x000fc60000201400 */
[----:B------:R-:W-:Y:S02]  /*0630*/  @!P2 FADD.FTZ R11, R21, 0.5 ;  /* 0x3f000000150ba421 */ /* 0x000fe40000010000 */
[----:B------:R-:W-:Y:S02]  /*0640*/  @!P2 FADD.FTZ R3, R19, 0.5 ;  /* 0x3f0000001303a421 */ /* 0x000fe40000010000 */
[----:B--2---:R-:W-:Y:S02]  /*0650*/  @!P2 FFMA.FTZ R11, R11, R20, -0.5 ;  /* 0xbf0000000b0ba423 */ /* 0x004fe40000010014 */
[-C--:B0-----:R-:W-:Y:S01]  /*0660*/  @!P2 FFMA.FTZ R8, R3, R18.reuse, -0.5 ;  /* 0xbf0000000308a423 */ /* 0x081fe20000010012 */
[----:B------:R-:W-:Y:S02]  /*0670*/  @P2 FMUL.FTZ R3, R19, R18 ;  /* 0x0000001213032220 */ /* 0x000fe40000410000 */
[----:B------:R-:W-:Y:S02]  /*0680*/  @!P2 FSETP.GEU.FTZ.AND P5, PT, R11, RZ, PT ;  /* 0x000000ff0b00a20b */ /* 0x000fe40003fbe000 */
[----:B------:R-:W-:-:S04]  /*0690*/  @!P2 FSETP.GEU.FTZ.AND P4, PT, R8, RZ, PT ;  /* 0x000000ff0800a20b */ /* 0x000fc80003f9e000 */
[----:B------:R-:W-:Y:S02]  /*06a0*/  @!P2 FSEL R3, R8, RZ, P4 ;  /* 0x000000ff0803a208 */ /* 0x000fe40002000000 */
[----:B------:R-:W-:Y:S01]  /*06b0*/  ISETP.GE.U32.AND P4, PT, R17, R4, PT ;  /* 0x000000041100720c */ /* 0x000fe20003f86070 */
[----:B------:R-:W-:Y:S01]  /*06c0*/  @P2 FMUL.FTZ R4, R21, R20 ;  /* 0x0000001415042220 */ /* 0x000fe20000410000 */
[----:B------:R-:W0:Y:S01]  /*06d0*/  F2I.FTZ.TRUNC.NTZ R28, R3 ;  /* 0x00000003001c7305 */ /* 0x000e22000021f100 */
[----:B------:R-:W-:Y:S02]  /*06e0*/  @!P2 FSEL R4, R11, RZ, P5 ;  /* 0x000000ff0b04a208 */ /* 0x000fe40002800000 */
[----:B------:R-:W-:-:S05]  /*06f0*/  ISETP.GE.AND P2, PT, R9, RZ, PT ;  /* 0x000000ff0900720c */ /* 0x000fca0003f46270 */
[----:B------:R-:W1:Y:S03]  /*0700*/  F2I.FTZ.TRUNC.NTZ R8, R4 ;  /* 0x0000000400087305 */ /* 0x000e66000021f100 */
[----:B------:R-:W-:Y:S01]  /*0710*/  @P4 VIADD R13, R13, 0x1 ;  /* 0x000000010d0d4836 */ /* 0x000fe20000000000 */
[----:B------:R-:W-:Y:S01]  /*0720*/  ISETP.GT.U32.AND P4, PT, R7, R16, PT ;  /* 0x000000100700720c */ /* 0x000fe20003f84070 */
[----:B------:R-:W-:Y:S01]  /*0730*/  IMAD.IADD R7, R16, 0x1, -R7 ;  /* 0x0000000110077824 */ /* 0x000fe200078e0a07 */
[----:B0-----:R-:W-:Y:S02]  /*0740*/  SHF.R.S32.HI R29, RZ, 0x1f, R28 ;  /* 0x0000001fff1d7819 */ /* 0x001fe4000001141c */
[----:B------:R-:W-:Y:S02]  /*0750*/  @!P2 IADD3 R13, -R13, RZ, RZ ;  /* 0x000000ff0d0da210 */ /* 0x000fe40007ffe1ff */
[----:B------:R-:W-:-:S02]  /*0760*/  ISETP.GE.AND P2, PT, R28, UR5, PT ;  /* 0x000000051c007c0c */ /* 0x000fc4000bf46270 */
[----:B------:R-:W-:Y:S02]  /*0770*/  SEL R11, R15, R13, !P1 ;  /* 0x0000000d0f0b7207 */ /* 0x000fe40004800000 */
[----:B------:R-:W-:Y:S02]  /*0780*/  SEL R7, R7, R16, !P4 ;  /* 0x0000001007077207 */ /* 0x000fe40006000000 */
[----:B-1----:R-:W-:Y:S01]  /*0790*/  ISETP.GE.AND P1, PT, R8, UR4, PT ;  /* 0x0000000408007c0c */ /* 0x002fe2000bf26270 */
[----:B------:R-:W-:Y:S01]  /*07a0*/  IMAD.WIDE R16, R11, UR7, R28 ;  /* 0x000000070b107c25 */ /* 0x000fe2000f8e021c */
[----:B------:R-:W-:Y:S01]  /*07b0*/  USHF.R.S32.HI UR4, URZ, 0x1f, UR6 ;  /* 0x0000001f3f047899 */ /* 0x000fe20008011406 */
[----:B------:R-:W-:Y:S02]  /*07c0*/  IADD3 R9, R28, 0x1, RZ ;  /* 0x000000011c097810 */ /* 0x000fe40007ffe0ff */
[----:B------:R-:W-:Y:S01]  /*07d0*/  IMAD R17, R17, UR6, RZ ;  /* 0x0000000611117c24 */ /* 0x000fe2000f8e02ff */
[----:B------:R-:W-:Y:S01]  /*07e0*/  IADD3 R13, R8, 0x1, RZ ;  /* 0x00000001080d7810 */ /* 0x000fe20007ffe0ff */
[----:B------:R-:W-:-:S02]  /*07f0*/  @P2 IMAD.MOV R9, RZ, RZ, R28 ;  /* 0x000000ffff092224 */ /* 0x000fc400078e021c */
[----:B------:R-:W-:Y:S02]  /*0800*/  @!P3 IMAD.MOV R7, RZ, RZ, -R7 ;  /* 0x000000ffff07b224 */ /* 0x000fe400078e0a07 */
[----:B------:R-:W-:Y:S02]  /*0810*/  IMAD.WIDE.U32 R14, R16, UR6, RZ ;  /* 0x00000006100e7c25 */ /* 0x000fe4000f8e00ff */
[----:B------:R-:W-:Y:S02]  /*0820*/  @P1 IADD3 R13, R8, RZ, RZ ;  /* 0x000000ff080d1210 */ /* 0x000fe40007ffe0ff */
[----:B------:R-:W-:Y:S01]  /*0830*/  IMAD R23, R16, UR4, R17 ;  /* 0x0000000410177c24 */ /* 0x000fe2000f8e0211 */
[----:B------:R-:W-:Y:S02]  /*0840*/  SHF.R.S32.HI R17, RZ, 0x1f, R9 ;  /* 0x0000001fff117819 */ /* 0x000fe40000011409 */
[----:B------:R-:W-:Y:S01]  /*0850*/  MOV R16, R9 ;  /* 0x0000000900107202 */ /* 0x000fe20000000f00 */
[----:B------:R-:W-:Y:S01]  /*0860*/  IMAD.IADD R23, R15, 0x1, R23 ;  /* 0x000000010f177824 */ /* 0x000fe200078e0217 */
[----:B------:R-:W-:-:S02]  /*0870*/  SEL R12, R12, R7, !P0 ;  /* 0x000000070c0c7207 */ /* 0x000fc40004000000 */
[----:B------:R-:W-:Y:S01]  /*0880*/  IADD3 R7, P0, R8, R14, RZ ;  /* 0x0000000e08077210 */ /* 0x000fe20007f1e0ff */
[----:B------:R-:W-:Y:S01]  /*0890*/  IMAD.WIDE R16, R11, UR7, R16 ;  /* 0x000000070b107c25 */ /* 0x000fe2000f8e0210 */
[--C-:B------:R-:W-:Y:S02]  /*08a0*/  SHF.R.S32.HI R9, RZ, 0x1f, R8.reuse ;  /* 0x0000001fff097819 */ /* 0x100fe40000011408 */
[-C--:B------:R-:W-:Y:S01]  /*08b0*/  IADD3 R21, P1, R14, R13.reuse, RZ ;  /* 0x0000000d0e157210 */ /* 0x080fe20007f3e0ff */
[----:B------:R-:W-:Y:S01]  /*08c0*/  IMAD R17, R17, UR6, RZ ;  /* 0x0000000611117c24 */ /* 0x000fe2000f8e02ff */
[----:B------:R-:W-:Y:S01]  /*08d0*/  SHF.R.S32.HI R15, RZ, 0x1f, R13 ;  /* 0x0000001fff0f7819 */ /* 0x000fe2000001140d */
[----:B------:R-:W-:Y:S01]  /*08e0*/  IMAD.X R20, R9, 0x1, R23, P0 ;  /* 0x0000000109147824 */ /* 0x000fe200000e0617 */
[----:B------:R-:W-:Y:S01]  /*08f0*/  MOV R14, R13 ;  /* 0x0000000d000e7202 */ /* 0x000fe20000000f00 */
[----:B------:R-:W-:-:S04]  /*0900*/  IMAD.WIDE.U32 R18, R16, UR6, R8 ;  /* 0x0000000610127c25 */ /* 0x000fc8000f8e0008 */
[-C--:B------:R-:W-:Y:S02]  /*0910*/  IMAD R13, R20, R5.reuse, RZ ;  /* 0x00000005140d7224 */ /* 0x080fe400078e02ff */
[C---:B------:R-:W-:Y:S01]  /*0920*/  IMAD R9, R16.reuse, UR4, R17 ;  /* 0x0000000410097c24 */ /* 0x040fe2000f8e0211 */
[----:B------:R-:W-:Y:S01]  /*0930*/  ULDC.64 UR4, c[0x0][0x230] ;  /* 0x00008c0000047ab9 */ /* 0x000fe20000000a00 */
[----:B------:R-:W-:Y:S02]  /*0940*/  IMAD.X R20, R15, 0x1, R23, P1 ;  /* 0x000000010f147824 */ /* 0x000fe400008e0617 */
[----:B------:R-:W-:Y:S01]  /*0950*/  IMAD.WIDE.U32 R16, R16, UR6, R14 ;  /* 0x0000000610107c25 */ /* 0x000fe2000f8e000e */
[----:B------:R-:W-:Y:S01]  /*0960*/  I2FP.F32.S32 R28, R28 ;  /* 0x0000001c001c7245 */ /* 0x000fe20000201400 */
[----:B------:R-:W-:Y:S02]  /*0970*/  ULDC.64 UR6, c[0x0][0x238] ;  /* 0x00008e0000067ab9 */ /* 0x000fe40000000a00 */
[----:B------:R-:W-:-:S04]  /*0980*/  IMAD.WIDE.U32 R14, R7, R5, RZ ;  /* 0x00000005070e7225 */ /* 0x000fc800078e00ff */
[----:B------:R-:W-:Y:S01]  /*0990*/  IMAD R23, R24, R7, R13 ;  /* 0x0000000718177224 */ /* 0x000fe200078e020d */
[----:B------:R-:W-:Y:S01]  /*09a0*/  SHF.R.S32.HI R13, RZ, 0x1f, R12 ;  /* 0x0000001fff0d7819 */ /* 0x000fe2000001140c */
[----:B------:R-:W-:Y:S01]  /*09b0*/  IMAD R20, R20, R5, RZ ;  /* 0x0000000514147224 */ /* 0x000fe200078e02ff */
[----:B------:R-:W-:Y:S01]  /*09c0*/  IADD3 R7, P0, R12, R14, RZ ;  /* 0x0000000e0c077210 */ /* 0x000fe20007f1e0ff */
[----:B------:R-:W-:Y:S01]  /*09d0*/  IMAD.IADD R22, R19, 0x1, R9 ;  /* 0x0000000113167824 */ /* 0x000fe200078e0209 */
[----:B------:R-:W-:Y:S01]  /*09e0*/  IADD3 R23, R15, R23, RZ ;  /* 0x000000170f177210 */ /* 0x000fe20007ffe0ff */
[----:B------:R-:W-:Y:S02]  /*09f0*/  IMAD R15, R24, R21, R20 ;  /* 0x00000015180f7224 */ /* 0x000fe400078e0214 */
[----:B------:R-:W-:Y:S01]  /*0a00*/  IMAD.WIDE.U32 R20, R21, R5, R12 ;  /* 0x0000000515147225 */ /* 0x000fe200078e000c */
[----:B------:R-:W-:-:S03]  /*0a10*/  IADD3.X R26, R13, R23, RZ, P0, !PT ;  /* 0x000000170d1a7210 */ /* 0x000fc600007fe4ff */
[----:B------:R-:W-:Y:S01]  /*0a20*/  IMAD.IADD R15, R21, 0x1, R15 ;  /* 0x00000001150f7824 */ /* 0x000fe200078e020f */
[----:B------:R-:W-:-:S04]  /*0a30*/  LEA R14, P1, R20, UR4, 0x2 ;  /* 0x00000004140e7c11 */ /* 0x000fc8000f8210ff */
[----:B------:R-:W-:Y:S02]  /*0a40*/  LEA.HI.X R15, R20, UR5, R15, 0x2, P1 ;  /* 0x00000005140f7c11 */ /* 0x000fe400088f140f */
[----:B------:R-:W-:Y:S01]  /*0a50*/  IADD3 R20, R9, R17, RZ ;  /* 0x0000001109147210 */ /* 0x000fe20007ffe0ff */
[----:B------:R-:W-:Y:S01]  /*0a60*/  IMAD R9, R22, R5, RZ ;  /* 0x0000000516097224 */ /* 0x000fe200078e02ff */
[----:B------:R-:W-:-:S03]  /*0a70*/  LEA R22, P0, R7, UR4, 0x2 ;  /* 0x0000000407167c11 */ /* 0x000fc6000f8010ff */
[-C--:B------:R-:W-:Y:S01]  /*0a80*/  IMAD R21, R20, R5.reuse, RZ ;  /* 0x0000000514157224 */ /* 0x080fe200078e02ff */
[----:B------:R-:W-:Y:S01]  /*0a90*/  LEA.HI.X R23, R7, UR5, R26, 0x2, P0 ;  /* 0x0000000507177c11 */ /* 0x000fe200080f141a */
[C---:B------:R-:W-:Y:S02]  /*0aa0*/  IMAD R9, R24.reuse, R18, R9 ;  /* 0x0000001218097224 */ /* 0x040fe400078e0209 */
[----:B------:R-:W-:Y:S02]  /*0ab0*/  IMAD R21, R24, R16, R21 ;  /* 0x0000001018157224 */ /* 0x000fe400078e0215 */
[----:B------:R-:W-:-:S04]  /*0ac0*/  IMAD.WIDE.U32 R16, R16, R5, R12 ;  /* 0x0000000510107225 */ /* 0x000fc800078e000c */
[----:B------:R-:W-:Y:S01]  /*0ad0*/  IMAD.IADD R17, R17, 0x1, R21 ;  /* 0x0000000111117824 */ /* 0x000fe200078e0215 */
[----:B------:R-:W-:Y:S01]  /*0ae0*/  LEA R20, P1, R16, UR4, 0x2 ;  /* 0x0000000410147c11 */ /* 0x000fe2000f8210ff */
[----:B------:R-:W-:-:S03]  /*0af0*/  IMAD.WIDE.U32 R18, R18, R5, R12 ;  /* 0x0000000512127225 */ /* 0x000fc600078e000c */
[----:B------:R-:W-:Y:S02]  /*0b00*/  LEA.HI.X R21, R16, UR5, R17, 0x2, P1 ;  /* 0x0000000510157c11 */ /* 0x000fe400088f1411 */
[----:B------:R-:W-:Y:S02]  /*0b10*/  LEA R16, P0, R18, UR4, 0x2 ;  /* 0x0000000412107c11 */ /* 0x000fe4000f8010ff */
[----:B------:R-:W-:-:S04]  /*0b20*/  IADD3 R9, R19, R9, RZ ;  /* 0x0000000913097210 */ /* 0x000fc80007ffe0ff */
[----:B------:R-:W-:Y:S01]  /*0b30*/  LEA.HI.X R17, R18, UR5, R9, 0x2, P0 ;  /* 0x0000000512117c11 */ /* 0x000fe200080f1409 */
[----:B------:R-:W-:Y:S02]  /*0b40*/  ULDC.64 UR4, c[0x0][0x208] ;  /* 0x0000820000047ab9 */ /* 0x000fe40000000a00 */
[----:B------:R-:W2:Y:S04]  /*0b50*/  LDG.E R20, desc[UR4][R20.64] ;  /* 0x0000000414147981 */ /* 0x000ea8000c1e1900 */
[----:B------:R-:W3:Y:S04]  /*0b60*/  LDG.E R22, desc[UR4][R22.64] ;  /* 0x0000000416167981 */ /* 0x000ee8000c1e1900 */
[----:B------:R-:W4:Y:S04]  /*0b70*/  LDG.E R16, desc[UR4][R16.64] ;  /* 0x0000000410107981 */ /* 0x000f28000c1e1900 */
[----:B------:R-:W5:Y:S01]  /*0b80*/  LDG.E R14, desc[UR4][R14.64] ;  /* 0x000000040e0e7981 */ /* 0x000f62000c1e1900 */
[----:B------:R-:W-:Y:S01]  /*0b90*/  SHF.R.S32.HI R7, RZ, 0x1f, R6 ;  /* 0x0000001fff077819 */ /* 0x000fe20000011406 */
[----:B------:R-:W-:Y:S01]  /*0ba0*/  FADD.FTZ R28, -R28, R3 ;  /* 0x000000031c1c7221 */ /* 0x000fe20000010100 */
[----:B------:R-:W-:-:S02]  /*0bb0*/  SHF.R.S32.HI R19, RZ, 0x1f, R0 ;  /* 0x0000001fff137819 */ /* 0x000fc40000011400 */
[----:B------:R-:W-:Y:S01]  /*0bc0*/  I2FP.F32.S32 R9, R8 ;  /* 0x0000000800097245 */ /* 0x000fe20000201400 */
[----:B------:R-:W-:Y:S01]  /*0bd0*/  IMAD.WIDE R6, R11, R2, R6 ;  /* 0x000000020b067225 */ /* 0x000fe200078e0206 */
[----:B------:R-:W-:-:S03]  /*0be0*/  SHF.R.S32.HI R11, RZ, 0x1f, R10 ;  /* 0x0000001fff0b7819 */ /* 0x000fc6000001140a */
[-C--:B------:R-:W-:Y:S02]  /*0bf0*/  IMAD R2, R7, R0.reuse, RZ ;  /* 0x0000000007027224 */ /* 0x080fe400078e02ff */
[----:B------:R-:W-:Y:S01]  /*0c00*/  FADD.FTZ R4, -R9, R4 ;  /* 0x0000000409047221 */ /* 0x000fe20000010100 */
[----:B------:R-:W-:-:S04]  /*0c10*/  IMAD.WIDE.U32 R10, R6, R0, R10 ;  /* 0x00000000060a7225 */ /* 0x000fc800078e000a */
[----:B------:R-:W-:Y:S02]  /*0c20*/  IMAD R19, R6, R19, R2 ;  /* 0x0000001306137224 */ /* 0x000fe400078e0202 */
[----:B------:R-:W-:Y:S01]  /*0c30*/  FADD.FTZ R2, -R4, 1 ;  /* 0x3f80000004027421 */ /* 0x000fe20000010100 */
[----:B------:R-:W-:-:S04]  /*0c40*/  IMAD.WIDE.U32 R12, R10, R5, R12 ;  /* 0x000000050a0c7225 */ /* 0x000fc800078e000c */
[----:B------:R-:W-:-:S04]  /*0c50*/  IMAD.IADD R0, R11, 0x1, R19 ;  /* 0x000000010b007824 */ /* 0x000fc800078e0213 */
[----:B------:R-:W-:Y:S02]  /*0c60*/  IMAD R9, R0, R5, RZ ;  /* 0x0000000500097224 */ /* 0x000fe400078e02ff */
[----:B------:R-:W-:Y:S02]  /*0c70*/  FADD.FTZ R0, -R28, 1 ;  /* 0x3f8000001c007421 */ /* 0x000fe40000010100 */
[----:B------:R-:W-:-:S05]  /*0c80*/  IMAD R9, R24, R10, R9 ;  /* 0x0000000a18097224 */ /* 0x000fca00078e0209 */
[----:B------:R-:W-:Y:S01]  /*0c90*/  IADD3 R3, R13, R9, RZ ;  /* 0x000000090d037210 */ /* 0x000fe20007ffe0ff */
[----:B--2---:R-:W-:Y:S01]  /*0ca0*/  FMUL.FTZ R7, R4, R20 ;  /* 0x0000001404077220 */ /* 0x004fe20000410000 */
[----:B---3--:R-:W-:-:S03]  /*0cb0*/  FMUL.FTZ R5, R2, R22 ;  /* 0x0000001602057220 */ /* 0x008fc60000410000 */
[----:B----4-:R-:W-:Y:S01]  /*0cc0*/  FFMA.FTZ R7, R2, R16, R7 ;  /* 0x0000001002077223 */ /* 0x010fe20000010007 */
[----:B------:R-:W-:Y:S01]  /*0cd0*/  LEA R2, P0, R12, UR6, 0x2 ;  /* 0x000000060c027c11 */ /* 0x000fe2000f8010ff */
[----:B-----5:R-:W-:Y:S02]  /*0ce0*/  FFMA.FTZ R5, R4, R14, R5 ;  /* 0x0000000e04057223 */ /* 0x020fe40000010005 */
[----:B------:R-:W-:Y:S01]  /*0cf0*/  FMUL.FTZ R4, R28, R7 ;  /* 0x000000071c047220 */ /* 0x000fe20000410000 */
[----:B------:R-:W-:-:S03]  /*0d00*/  LEA.HI.X R3, R12, UR7, R3, 0x2, P0 ;  /* 0x000000070c037c11 */ /* 0x000fc600080f1403 */
[----:B------:R-:W-:-:S05]  /*0d10*/  FFMA.FTZ R5, R5, R0, R4 ;  /* 0x0000000005057223 */ /* 0x000fca0000010004 */
[----:B------:R-:W-:Y:S01]  /*0d20*/  STG.E desc[UR4][R2.64], R5 ;  /* 0x0000000502007986 */ /* 0x000fe2000c101904 */
[----:B------:R-:W-:Y:S05]  /*0d30*/  EXIT ;  /* 0x000000000000794d */ /* 0x000fea0003800000 */
.L_x_1755:
        /* <DEDUP_REMOVED lines=12> */
.L_x_1819:


//--------------------- .text._ZN2at6native54_GLOBAL__N__aa9a477a_21_UpSampleBilinear2d_cu_607db5e329upsample_bilinear2d_out_frameIddEEviT0_S3_bNS_27GenericPackedTensorAccessorIKT_Lm4ENS_16DefaultPtrTraitsElEENS4_IS5_Lm4ES7_lEE --------------------------
	.section	.text._ZN2at6native54_GLOBAL__N__aa9a477a_21_UpSampleBilinear2d_cu_607db5e329upsample_bilinear2d_out_frameIddEEviT0_S3_bNS_27GenericPackedTensorAccessorIKT_Lm4ENS_16DefaultPtrTraitsElEENS4_IS5_Lm4ES7_lEE,"ax",@progbits
	.align	128
.text._ZN2at6native54_GLOBAL__N__aa9a477a_21_UpSampleBilinear2d_cu_607db5e329upsample_bilinear2d_out_frameIddEEviT0_S3_bNS_27GenericPackedTensorAccessorIKT_Lm4ENS_16DefaultPtrTraitsElEENS4_IS5_Lm4ES7_lEE:
        .type           _ZN2at6native54_GLOBAL__N__aa9a477a_21_UpSampleBilinear2d_cu_607db5e329upsample_bilinear2d_out_frameIddEEviT0_S3_bNS_27GenericPackedTensorAccessorIKT_Lm4ENS_16DefaultPtrTraitsElEENS4_IS5_Lm4ES7_lEE,@function
        .size           _ZN2at6native54_GLOBAL__N__aa9a477a_21_UpSampleBilinear2d_cu_607db5e329upsample_bilinear2d_out_frameIddEEviT0_S3_bNS_27GenericPackedTensorAccessorIKT_Lm4ENS_16DefaultPtrTraitsElEENS4_IS5_Lm4ES7_lEE,(.L_x_1820 - _ZN2at6native54_GLOBAL__N__aa9a477a_21_UpSampleBilinear2d_cu_607db5e329upsample_bilinear2d_out_frameIddEEviT0_S3_bNS_27GenericPackedTensorAccessorIKT_Lm4ENS_16DefaultPtrTraitsElEENS4_IS5_Lm4ES7_lEE)
        .other          _ZN2at6native54_GLOBAL__N__aa9a477a_21_UpSampleBilinear2d_cu_607db5e329upsample_bilinear2d_out_frameIddEEviT0_S3_bNS_27GenericPackedTensorAccessorIKT_Lm4ENS_16DefaultPtrTraitsElEENS4_IS5_Lm4ES7_lEE,@"STO_CUDA_ENTRY STV_DEFAULT"
_ZN2at6native54_GLOBAL__N__aa9a477a_21_UpSampleBilinear2d_cu_607db5e329upsample_bilinear2d_out_frameIddEEviT0_S3_bNS_27GenericPackedTensorAccessorIKT_Lm4ENS_16DefaultPtrTraitsElEENS4_IS5_Lm4ES7_lEE:
        /* <DEDUP_REMOVED lines=9> */
[----:B------:R-:W-:Y:S01]  /*0090*/  IABS R8, R0 ;  /* 0x0000000000087213 */ /* 0x000fe20000000000 */
[----:B------:R-:W-:Y:S02]  /*00a0*/  ULDC.U8 UR4, c[0x0][0x228] ;  /* 0x00008a0000047ab9 */ /* 0x000fe40000000000 */
[----:B------:R-:W-:-:S04]  /*00b0*/  UPRMT UR4, UR4, 0x8880, URZ ;  /* 0x0000888004047896 */ /* 0x000fc8000800003f */
[----:B------:R-:W1:Y:S02]  /*00c0*/  LDC R10, c[0x0][0x238] ;  /* 0x00008e00ff0a7b82 */ /* 0x000e640000000800 */
[----:B------:R-:W-:-:S13]  /*00d0*/  ISETP.NE.AND P3, PT, RZ, UR4, PT ;  /* 0x00000004ff007c0c */ /* 0x000fda000bf65270 */
[----:B------:R-:W2:Y:S01]  /*00e0*/  @P3 LDC.64 R20, c[0x0][0x218] ;  /* 0x00008600ff143b82 */ /* 0x000ea20000000a00 */
[----:B0-----:R-:W-:-:S04]  /*00f0*/  IABS R6, R5 ;  /* 0x0000000500067213 */ /* 0x001fc80000000000 */
[----:B------:R-:W0:Y:S03]  /*0100*/  I2F.RP R4, R6 ;  /* 0x0000000600047306 */ /* 0x000e260000209400 */
[----:B------:R-:W3:Y:S05]  /*0110*/  @P3 LDC.64 R18, c[0x0][0x220] ;  /* 0x00008800ff123b82 */ /* 0x000eea0000000a00 */
[----:B0-----:R-:W0:Y:S02]  /*0120*/  MUFU.RCP R4, R4 ;  /* 0x0000000400047308 */ /* 0x001e240000001000 */
[----:B0-----:R-:W-:-:S06]  /*0130*/  VIADD R2, R4, 0xffffffe ;  /* 0x0ffffffe04027836 */ /* 0x001fcc0000000000 */
[----:B------:R0:W4:Y:S02]  /*0140*/  F2I.FTZ.U32.TRUNC.NTZ R3, R2 ;  /* 0x0000000200037305 */ /* 0x000124000021f000 */
[----:B0-----:R-:W-:Y:S02]  /*0150*/  IMAD.MOV.U32 R2, RZ, RZ, RZ ;  /* 0x000000ffff027224 */ /* 0x001fe400078e00ff */
[----:B----4-:R-:W-:-:S04]  /*0160*/  IMAD.MOV R7, RZ, RZ, -R3 ;  /* 0x000000ffff077224 */ /* 0x010fc800078e0a03 */
[----:B------:R-:W-:-:S04]  /*0170*/  IMAD R7, R7, R6, RZ ;  /* 0x0000000607077224 */ /* 0x000fc800078e02ff */
[----:B------:R-:W-:Y:S01]  /*0180*/  IMAD.HI.U32 R3, R3, R7, R2 ;  /* 0x0000000703037227 */ /* 0x000fe200078e0002 */
[----:B------:R-:W-:-:S03]  /*0190*/  LOP3.LUT R2, R0, R5, RZ, 0x3c, !PT ;  /* 0x0000000500027212 */ /* 0x000fc600078e3cff */
[----:B------:R-:W-:Y:S01]  /*01a0*/  IMAD.MOV.U32 R7, RZ, RZ, R8 ;  /* 0x000000ffff077224 */ /* 0x000fe200078e0008 */
[----:B------:R-:W-:-:S03]  /*01b0*/  ISETP.GE.AND P2, PT, R2, RZ, PT ;  /* 0x000000ff0200720c */ /* 0x000fc60003f46270 */
[----:B------:R-:W-:-:S04]  /*01c0*/  IMAD.HI.U32 R16, R3, R7, RZ ;  /* 0x0000000703107227 */ /* 0x000fc800078e00ff */
[----:B------:R-:W-:-:S04]  /*01d0*/  IMAD.MOV R3, RZ, RZ, -R16 ;  /* 0x000000ffff037224 */ /* 0x000fc800078e0a10 */
[----:B------:R-:W-:-:S05]  /*01e0*/  IMAD R3, R6, R3, R7 ;  /* 0x0000000306037224 */ /* 0x000fca00078e0207 */
[----:B------:R-:W-:-:S13]  /*01f0*/  ISETP.GT.U32.AND P1, PT, R6, R3, PT ;  /* 0x000000030600720c */ /* 0x000fda0003f24070 */
[-C--:B------:R-:W-:Y:S01]  /*0200*/  @!P1 IADD3 R3, R3, -R6.reuse, RZ ;  /* 0x8000000603039210 */ /* 0x080fe20007ffe0ff */
[----:B------:R-:W-:Y:S01]  /*0210*/  @!P1 VIADD R16, R16, 0x1 ;  /* 0x0000000110109836 */ /* 0x000fe20000000000 */
[----:B------:R-:W-:Y:S02]  /*0220*/  ISETP.NE.AND P1, PT, R5, RZ, PT ;  /* 0x000000ff0500720c */ /* 0x000fe40003f25270 */
[----:B------:R-:W-:-:S13]  /*0230*/  ISETP.GE.U32.AND P0, PT, R3, R6, PT ;  /* 0x000000060300720c */ /* 0x000fda0003f06070 */
[----:B------:R-:W-:-:S04]  /*0240*/  @P0 VIADD R16, R16, 0x1 ;  /* 0x0000000110100836 */ /* 0x000fc80000000000 */
[----:B------:R-:W-:Y:S01]  /*0250*/  @!P2 IMAD.MOV R16, RZ, RZ, -R16 ;  /* 0x000000ffff10a224 */ /* 0x000fe200078e0a10 */
[----:B------:R-:W-:-:S04]  /*0260*/  @!P1 LOP3.LUT R16, RZ, R5, RZ, 0x33, !PT ;  /* 0x00000005ff109212 */ /* 0x000fc800078e33ff */
[----:B------:R-:W2:Y:S01]  /*0270*/  I2F.F64 R2, R16 ;  /* 0x0000001000027312 */ /* 0x000ea20000201c00 */
[----:B------:R-:W-:-:S04]  /*0280*/  IMAD.MOV R4, RZ, RZ, -R16 ;  /* 0x000000ffff047224 */ /* 0x000fc800078e0a10 */
[----:B------:R-:W-:-:S04]  /*0290*/  IMAD R9, R5, R4, R0 ;  /* 0x0000000405097224 */ /* 0x000fc800078e0200 */
[----:B------:R0:W4:Y:S01]  /*02a0*/  I2F.F64 R4, R9 ;  /* 0x0000000900047312 */ /* 0x0001220000201c00 */
[----:B--2---:R-:W-:Y:S01]  /*02b0*/  @P3 DMUL R20, R2, R20 ;  /* 0x0000001402143228 */ /* 0x004fe20000000000 */
[----:B-1-3--:R-:W-:Y:S10]  /*02c0*/  @P3 BRA `(.L_x_1756) ;  /* 0x0000000000183947 */ /* 0x00aff40003800000 */
[----:B------:R-:W1:Y:S01]  /*02d0*/  LDC.64 R6, c[0x0][0x218] ;  /* 0x00008600ff067b82 */ /* 0x000e620000000a00 */
[----:B------:R-:W-:-:S08]  /*02e0*/  DADD R2, R2, 0.5 ;  /* 0x3fe0000002027429 */ /* 0x000fd00000000000 */
[----:B-1----:R-:W-:-:S08]  /*02f0*/  DFMA R2, R2, R6, -0.5 ;  /* 0xbfe000000202742b */ /* 0x002fd00000000006 */
[----:B------:R-:W-:-:S06]  /*0300*/  DSETP.GEU.AND P0, PT, R2, RZ, PT ;  /* 0x000000ff0200722a */ /* 0x000fcc0003f0e000 */
[----:B------:R-:W-:Y:S02]  /*0310*/  FSEL R20, R2, RZ, P0 ;  /* 0x000000ff02147208 */ /* 0x000fe40000000000 */
[----:B------:R-:W-:-:S07]  /*0320*/  FSEL R21, R3, RZ, P0 ;  /* 0x000000ff03157208 */ /* 0x000fce0000000000 */
.L_x_1756:
[----:B------:R1:W2:Y:S01]  /*0330*/  F2I.F64.TRUNC R8, R20 ;  /* 0x0000001400087311 */ /* 0x0002a2000030d100 */
[----:B----4-:R-:W-:Y:S01]  /*0340*/  @P3 DMUL R18, R4, R18 ;  /* 0x0000001204123228 */ /* 0x010fe20000000000 */
[----:B------:R-:W-:Y:S10]  /*0350*/  @P3 BRA `(.L_x_1757) ;  /* 0x0000000000183947 */ /* 0x000ff40003800000 */
[----:B------:R-:W3:Y:S01]  /*0360*/  LDC.64 R6, c[0x0][0x220] ;  /* 0x00008800ff067b82 */ /* 0x000ee20000000a00 */
[----:B------:R-:W-:-:S08]  /*0370*/  DADD R2, R4, 0.5 ;  /* 0x3fe0000004027429 */ /* 0x000fd00000000000 */
[----:B---3--:R-:W-:-:S08]  /*0380*/  DFMA R2, R2, R6, -0.5 ;  /* 0xbfe000000202742b */ /* 0x008fd00000000006 */
[----:B------:R-:W-:-:S06]  /*0390*/  DSETP.GEU.AND P0, PT, R2, RZ, PT ;  /* 0x000000ff0200722a */ /* 0x000fcc0003f0e000 */
[----:B------:R-:W-:Y:S02]  /*03a0*/  FSEL R18, R2, RZ, P0 ;  /* 0x000000ff02127208 */ /* 0x000fe40000000000 */
[----:B------:R-:W-:-:S07]  /*03b0*/  FSEL R19, R3, RZ, P0 ;  /* 0x000000ff03137208 */ /* 0x000fce0000000000 */
.L_x_1757:
[----:B------:R-:W3:Y:S01]  /*03c0*/  F2I.F64.TRUNC R27, R18 ;  /* 0x00000012001b7311 */ /* 0x000ee2000030d100 */
[----:B------:R-:W-:-:S07]  /*03d0*/  ISETP.GE.AND P0, PT, R10, 0x1, PT ;  /* 0x000000010a00780c */ /* 0x000fce0003f06270 */
[----:B--2---:R2:W4:Y:S08]  /*03e0*/  I2F.F64 R2, R8 ;  /* 0x0000000800027312 */ /* 0x0045300000201c00 */
[----:B---3--:R2:W3:Y:S01]  /*03f0*/  I2F.F64 R4, R27 ;  /* 0x0000001b00047312 */ /* 0x0084e20000201c00 */
[----:B------:R-:W-:Y:S05]  /*0400*/  @!P0 EXIT ;  /* 0x000000000000894d */ /* 0x000fea0003800000 */
[----:B------:R-:W-:Y:S01]  /*0410*/  ULDC UR4, c[0x0][0x248] ;  /* 0x0000920000047ab9 */ /* 0x000fe20000000800 */
[----:B------:R-:W-:Y:S01]  /*0420*/  SHF.R.S32.HI R0, RZ, 0x1f, R9 ;  /* 0x0000001fff007819 */ /* 0x000fe20000011409 */
[----:B------:R-:W-:Y:S01]  /*0430*/  UIADD3 UR4, UR4, -0x1, URZ ;  /* 0xffffffff04047890 */ /* 0x000fe2000fffe03f */
[----:B---3--:R-:W-:Y:S01]  /*0440*/  DADD R18, -R4, R18 ;  /* 0x0000000004127229 */ /* 0x008fe20000000112 */
[----:B------:R-:W-:Y:S01]  /*0450*/  ULDC.64 UR6, c[0x0][0x2b8] ;  /* 0x0000ae0000067ab9 */ /* 0x000fe20000000a00 */
[----:B------:R-:W-:Y:S01]  /*0460*/  ULDC UR8, c[0x0][0x240] ;  /* 0x0000900000087ab9 */ /* 0x000fe20000000800 */
[----:B------:R-:W-:Y:S01]  /*0470*/  IMAD R0, R0, UR6, RZ ;  /* 0x0000000600007c24 */ /* 0x000fe2000f8e02ff */
[----:B-1--4-:R-:W-:Y:S01]  /*0480*/  DADD R20, -R2, R20 ;  /* 0x0000000002147229 */ /* 0x012fe20000000114 */
[C---:B------:R-:W-:Y:S01]  /*0490*/  ISETP.GE.AND P0, PT, R8.reuse, UR4, PT ;  /* 0x0000000408007c0c */ /* 0x040fe2000bf06270 */
[----:B------:R-:W-:Y:S01]  /*04a0*/  ULDC UR4, c[0x0][0x250] ;  /* 0x0000940000047ab9 */ /* 0x000fe20000000800 */
[C---:B------:R-:W-:Y:S01]  /*04b0*/  IMAD R5, R9.reuse, UR7, R0 ;  /* 0x0000000709057c24 */ /* 0x040fe2000f8e0200 */
[----:B------:R-:W-:Y:S01]  /*04c0*/  UISETP.GE.AND UP0, UPT, UR8, 0x1, UPT ;  /* 0x000000010800788c */ /* 0x000fe2000bf06270 */
[----:B------:R-:W-:Y:S01]  /*04d0*/  IMAD.WIDE.U32 R2, R9, UR6, RZ ;  /* 0x0000000609027c25 */ /* 0x000fe2000f8e00ff */
[----:B------:R-:W-:Y:S01]  /*04e0*/  UIADD3 UR4, UR4, -0x1, URZ ;  /* 0xffffffff04047890 */ /* 0x000fe2000fffe03f */
[----:B------:R-:W-:Y:S01]  /*04f0*/  SHF.R.S32.HI R4, RZ, 0x1f, R8 ;  /* 0x0000001fff047819 */ /* 0x000fe20000011408 */
[----:B------:R-:W-:Y:S01]  /*0500*/  ULDC.64 UR6, c[0x0][0x268] ;  /* 0x00009a0000067ab9 */ /* 0x000fe20000000a00 */
[C---:B------:R-:W-:Y:S01]  /*0510*/  VIADD R0, R8.reuse, 0x1 ;  /* 0x0000000108007836 */ /* 0x040fe20000000000 */
[----:B------:R-:W-:Y:S01]  /*0520*/  PLOP3.LUT P1, PT, PT, PT, UP0, 0x80, 0x0 ;  /* 0x000000000000781c */ /* 0x000fe20003f2f008 */
[----:B------:R-:W-:Y:S01]  /*0530*/  IMAD.IADD R5, R3, 0x1, R5 ;  /* 0x0000000103057824 */ /* 0x000fe200078e0205 */
[----:B------:R-:W-:Y:S01]  /*0540*/  SHF.R.S32.HI R6, RZ, 0x1f, R16 ;  /* 0x0000001fff067819 */ /* 0x000fe20000011410 */
[----:B------:R-:W-:Y:S01]  /*0550*/  ULDC.64 UR10, c[0x0][0x2b0] ;  /* 0x0000ac00000a7ab9 */ /* 0x000fe20000000a00 */
[----:B------:R-:W-:Y:S01]  /*0560*/  @P0 IADD3 R0, R8, RZ, RZ ;  /* 0x000000ff08000210 */ /* 0x000fe20007ffe0ff */
[----:B------:R-:W-:Y:S01]  /*0570*/  IMAD R7, R4, UR6, RZ ;  /* 0x0000000604077c24 */ /* 0x000fe2000f8e02ff */
[----:B------:R-:W-:Y:S01]  /*0580*/  ISETP.GE.AND P0, PT, R27, UR4, PT ;  /* 0x000000041b007c0c */ /* 0x000fe2000bf06270 */
[----:B------:R-:W-:Y:S01]  /*0590*/  IMAD R11, R6, UR10, RZ ;  /* 0x0000000a060b7c24 */ /* 0x000fe2000f8e02ff */
[----:B------:R-:W-:Y:S01]  /*05a0*/  SHF.R.S32.HI R3, RZ, 0x1f, R0 ;  /* 0x0000001fff037819 */ /* 0x000fe20000011400 */
[----:B------:R-:W-:-:S02]  /*05b0*/  IMAD.MOV.U32 R4, RZ, RZ, R2 ;  /* 0x000000ffff047224 */ /* 0x000fc400078e0002 */
[C---:B------:R-:W-:Y:S02]  /*05c0*/  IMAD R7, R8.reuse, UR7, R7 ;  /* 0x0000000708077c24 */ /* 0x040fe4000f8e0207 */
[----:B------:R-:W-:Y:S02]  /*05d0*/  IMAD R3, R3, UR6, RZ ;  /* 0x0000000603037c24 */ /* 0x000fe4000f8e02ff */
[----:B0-2---:R-:W-:-:S04]  /*05e0*/  IMAD.WIDE.U32 R8, R8, UR6, RZ ;  /* 0x0000000608087c25 */ /* 0x005fc8000f8e00ff */
[C---:B------:R-:W-:Y:S02]  /*05f0*/  IMAD R13, R0.reuse, UR7, R3 ;  /* 0x00000007000d7c24 */ /* 0x040fe4000f8e0203 */
[----:B------:R-:W-:-:S04]  /*0600*/  IMAD.WIDE.U32 R2, R0, UR6, RZ ;  /* 0x0000000600027c25 */ /* 0x000fc8000f8e00ff */
[C---:B------:R-:W-:Y:S01]  /*0610*/  IMAD R25, R16.reuse, UR11, R11 ;  /* 0x0000000b10197c24 */ /* 0x040fe2000f8e020b */
[----:B------:R-:W-:Y:S01]  /*0620*/  IADD3 R13, R3, R13, RZ ;  /* 0x0000000d030d7210 */ /* 0x000fe20007ffe0ff */
[----:B------:R-:W-:-:S04]  /*0630*/  IMAD.WIDE.U32 R16, R16, UR10, R4 ;  /* 0x0000000a10107c25 */ /* 0x000fc8000f8e0004 */
[----:B------:R-:W-:Y:S02]  /*0640*/  VIADD R23, R27, 0x1 ;  /* 0x000000011b177836 */ /* 0x000fe40000000000 */
[----:B------:R-:W-:Y:S02]  /*0650*/  IMAD.IADD R7, R9, 0x1, R7 ;  /* 0x0000000109077824 */ /* 0x000fe400078e0207 */
[----:B------:R-:W-:Y:S01]  /*0660*/  @P0 IMAD.MOV R23, RZ, RZ, R27 ;  /* 0x000000ffff170224 */ /* 0x000fe200078e021b */
[----:B------:R-:W-:Y:S06]  /*0670*/  @!P1 EXIT ;  /* 0x000000000000994d */ /* 0x000fec0003800000 */
[----:B------:R-:W-:Y:S01]  /*0680*/  SHF.R.S32.HI R3, RZ, 0x1f, R23 ;  /* 0x0000001fff037819 */ /* 0x000fe20000011417 */
[----:B------:R-:W-:Y:S01]  /*0690*/  ULDC.64 UR4, c[0x0][0x270] ;  /* 0x00009c0000047ab9 */ /* 0x000fe20000000a00 */
[----:B------:R-:W-:Y:S01]  /*06a0*/  SHF.R.S32.HI R0, RZ, 0x1f, R27 ;  /* 0x0000001fff007819 */ /* 0x000fe2000001141b */
[----:B------:R-:W-:Y:S01]  /*06b0*/  IMAD.MOV.U32 R12, RZ, RZ, R2 ;  /* 0x000000ffff0c7224 */ /* 0x000fe200078e0002 */
[----:B------:R-:W-:Y:S01]  /*06c0*/  DADD R4, -R20, 1 ;  /* 0x3ff0000014047429 */ /* 0x000fe20000000100 */
[----:B------:R-:W-:Y:S01]  /*06d0*/  IMAD.MOV.U32 R6, RZ, RZ, R8 ;  /* 0x000000ffff067224 */ /* 0x000fe200078e0008 */
[----:B------:R-:W-:Y:S01]  /*06e0*/  ULOP3.LUT UR16, UR8, 0x3, URZ, 0xc0, !UPT ;  /* 0x0000000308107892 */ /* 0x000fe2000f8ec03f */
[----:B------:R-:W-:Y:S01]  /*06f0*/  IMAD R2, R3, UR4, RZ ;  /* 0x0000000403027c24 */ /* 0x000fe2000f8e02ff */
[----:B------:R-:W-:Y:S01]  /*0700*/  UMOV UR6, URZ ;  /* 0x0000003f00067c82 */ /* 0x000fe20008000000 */
[----:B------:R-:W-:Y:S01]  /*0710*/  IMAD R0, R0, UR4, RZ ;  /* 0x0000000400007c24 */ /* 0x000fe2000f8e02ff */
[----:B------:R-:W-:Y:S01]  /*0720*/  UMOV UR7, URZ ;  /* 0x0000003f00077c82 */ /* 0x000fe20008000000 */
[----:B------:R-:W-:Y:S01]  /*0730*/  IMAD.WIDE.U32 R14, R27, UR4, R12 ;  /* 0x000000041b0e7c25 */ /* 0x000fe2000f8e000c */
[----:B------:R-:W-:-:S03]  /*0740*/  ULDC.64 UR14, c[0x0][0x208] ;  /* 0x00008200000e7ab9 */ /* 0x000fc60000000a00 */
[----:B------:R-:W-:-:S04]  /*0750*/  IMAD.WIDE.U32 R10, R27, UR4, R6 ;  /* 0x000000041b0a7c25 */ /* 0x000fc8000f8e0006 */
[----:B------:R-:W-:-:S04]  /*0760*/  IMAD.WIDE.U32 R8, R23, UR4, R6 ;  /* 0x0000000417087c25 */ /* 0x000fc8000f8e0006 */
[C---:B------:R-:W-:Y:S02]  /*0770*/  IMAD R33, R23.reuse, UR5, R2 ;  /* 0x0000000517217c24 */ /* 0x040fe4000f8e0202 */
[----:B------:R-:W-:-:S03]  /*0780*/  IMAD.WIDE.U32 R12, R23, UR4, R12 ;  /* 0x00000004170c7c25 */ /* 0x000fc6000f8e000c */
[----:B------:R-:W-:Y:S01]  /*0790*/  IADD3 R31, R9, R33, RZ ;  /* 0x00000021091f7210 */ /* 0x000fe20007ffe0ff */
[----:B------:R-:W-:Y:S02]  /*07a0*/  IMAD R29, R27, UR5, R0 ;  /* 0x000000051b1d7c24 */ /* 0x000fe4000f8e0200 */
[C---:B------:R-:W-:Y:S01]  /*07b0*/  IMAD.WIDE.U32 R6, R23.reuse, UR4, R6 ;  /* 0x0000000417067c25 */ /* 0x040fe2000f8e0006 */
[----:B------:R-:W-:Y:S02]  /*07c0*/  UIADD3 UR4, UR8, -0x1, URZ ;  /* 0xffffffff08047890 */ /* 0x000fe4000fffe03f */
[----:B------:R-:W-:Y:S01]  /*07d0*/  UIADD3 UR8, -UR16, UR8, URZ ;  /* 0x0000000810087290 */ /* 0x000fe2000fffe13f */
[----:B------:R-:W-:Y:S01]  /*07e0*/  IMAD R35, R23, UR5, R2 ;  /* 0x0000000517237c24 */ /* 0x000fe2000f8e0202 */
[----:B------:R-:W-:Y:S01]  /*07f0*/  DADD R2, -R18, 1 ;  /* 0x3ff0000012027429 */ /* 0x000fe20000000100 */
[----:B------:R-:W-:Y:S01]  /*0800*/  IMAD.IADD R27, R11, 0x1, R29 ;  /* 0x000000010b1b7824 */ /* 0x000fe200078e021d */
[----:B------:R-:W-:Y:S01]  /*0810*/  UISETP.GE.U32.AND UP0, UPT, UR4, 0x3, UPT ;  /* 0x000000030400788c */ /* 0x000fe2000bf06070 */
[----:B------:R-:W-:-:S02]  /*0820*/  IMAD.IADD R25, R17, 0x1, R25 ;  /* 0x0000000111197824 */ /* 0x000fc400078e0219 */
[----:B------:R-:W-:Y:S01]  /*0830*/  IMAD.IADD R29, R29, 0x1, R15 ;  /* 0x000000011d1d7824 */ /* 0x000fe200078e020f */
[----:B------:R-:W-:Y:S01]  /*0840*/  UMOV UR4, URZ ;  /* 0x0000003f00047c82 */ /* 0x000fe20008000000 */
[----:B------:R-:W-:Y:S02]  /*0850*/  IMAD.IADD R33, R33, 0x1, R13 ;  /* 0x0000000121217824 */ /* 0x000fe400078e020d */
[----:B------:R-:W-:-:S07]  /*0860*/  IMAD.IADD R35, R7, 0x1, R35 ;  /* 0x0000000107237824 */ /* 0x000fce00078e0223 */
.L_x_1761:
[----:B------:R-:W-:Y:S01]  /*0870*/  PLOP3.LUT P1, PT, PT, PT, UP0, 0x80, 0x0 ;  /* 0x000000000000781c */ /* 0x000fe20003f2f008 */
[----:B------:R-:W-:Y:S01]  /*0880*/  UMOV UR5, URZ ;  /* 0x0000003f00057c82 */ /* 0x000fe20008000000 */
[----:B------:R-:W-:-:S11]  /*0890*/  ISETP.NE.AND P0, PT, RZ, UR16, PT ;  /* 0x00000010ff007c0c */ /* 0x000fd6000bf05270 */
[----:B0123--:R-:W-:Y:S05]  /*08a0*/  @!P1 BRA `(.L_x_1758) ;  /* 0x00000008001c9947 */ /* 0x00ffea0003800000 */
[----:B------:R-:W0:Y:S01]  /*08b0*/  LDC.64 R42, c[0x0][0x258] ;  /* 0x00009600ff2a7b82 */ /* 0x000e220000000a00 */
[----:B------:R-:W-:Y:S01]  /*08c0*/  IMAD.MOV.U32 R32, RZ, RZ, R12 ;  /* 0x000000ffff207224 */ /* 0x000fe200078e000c */
[----:B------:R-:W-:Y:S01]  /*08d0*/  ULDC.64 UR18, c[0x0][0x230] ;  /* 0x00008c0000127ab9 */ /* 0x000fe20000000a00 */
[----:B------:R-:W-:Y:S01]  /*08e0*/  IMAD.MOV.U32 R28, RZ, RZ, R14 ;  /* 0x000000ffff1c7224 */ /* 0x000fe200078e000e */
[----:B------:R-:W-:Y:S01]  /*08f0*/  ULDC.64 UR20, c[0x0][0x278] ;  /* 0x00009e0000147ab9 */ /* 0x000fe20000000a00 */
[----:B------:R-:W-:Y:S01]  /*0900*/  IMAD.MOV.U32 R34, RZ, RZ, R6 ;  /* 0x000000ffff227224 */ /* 0x000fe200078e0006 */
[----:B------:R-:W-:Y:S01]  /*0910*/  ULDC.64 UR12, c[0x0][0x2a8] ;  /* 0x0000aa00000c7ab9 */ /* 0x000fe20000000a00 */
[----:B------:R-:W-:Y:S01]  /*0920*/  IMAD.MOV.U32 R46, RZ, RZ, R10 ;  /* 0x000000ffff2e7224 */ /* 0x000fe200078e000a */
[----:B------:R-:W1:Y:S01]  /*0930*/  LDC.64 R40, c[0x0][0x2a0] ;  /* 0x0000a800ff287b82 */ /* 0x000e620000000a00 */
[----:B------:R-:W-:Y:S01]  /*0940*/  IMAD.MOV.U32 R47, RZ, RZ, R27 ;  /* 0x000000ffff2f7224 */ /* 0x000fe200078e001b */
        /* <DEDUP_REMOVED lines=10> */
[----:B------:R-:W-:Y:S01]  /*09f0*/  LEA R26, P1, R22, UR18, 0x3 ;  /* 0x00000012161a7c11 */ /* 0x000fe2000f8218ff */
[----:B------:R-:W-:-:S03]  /*0a00*/  IMAD.WIDE.U32 R36, R42, UR6, R28 ;  /* 0x000000062a247c25 */ /* 0x000fc6000f8e001c */
[----:B------:R-:W-:Y:S01]  /*0a10*/  IADD3 R23, R23, R49, RZ ;  /* 0x0000003117177210 */ /* 0x000fe20007ffe0ff */
[----:B------:R-:W-:Y:S01]  /*0a20*/  IMAD.WIDE.U32 R44, R42, UR6, R34 ;  /* 0x000000062a2c7c25 */ /* 0x000fe2000f8e0022 */
[----:B------:R-:W-:-:S03]  /*0a30*/  LEA R24, P2, R36, UR18, 0x3 ;  /* 0x0000001224187c11 */ /* 0x000fc6000f8418ff */
[C---:B------:R-:W-:Y:S01]  /*0a40*/  IMAD.IADD R39, R49.reuse, 0x1, R37 ;  /* 0x0000000131277824 */ /* 0x040fe200078e0225 */
[----:B------:R-:W-:Y:S01]  /*0a50*/  LEA.HI.X R37, R22, UR19, R23, 0x3, P1 ;  /* 0x0000001316257c11 */ /* 0x000fe200088f1c17 */
[----:B------:R-:W-:Y:S01]  /*0a60*/  IMAD.IADD R23, R49, 0x1, R45 ;  /* 0x0000000131177824 */ /* 0x000fe200078e022d */
[----:B------:R-:W-:Y:S01]  /*0a70*/  LEA R22, P1, R44, UR18, 0x3 ;  /* 0x000000122c167c11 */ /* 0x000fe2000f8218ff */
[----:B-1----:R-:W-:Y:S01]  /*0a80*/  IMAD R0, R40, UR7, RZ ;  /* 0x0000000728007c24 */ /* 0x002fe2000f8e02ff */
[----:B------:R-:W-:Y:S01]  /*0a90*/  MOV R45, R25 ;  /* 0x00000019002d7202 */ /* 0x000fe20000000f00 */
[----:B------:R-:W-:Y:S01]  /*0aa0*/  IMAD.WIDE.U32 R42, R42, UR6, R46 ;  /* 0x000000062a2a7c25 */ /* 0x000fe2000f8e002e */
[----:B------:R-:W-:Y:S02]  /*0ab0*/  LEA.HI.X R23, R44, UR19, R23, 0x3, P1 ;  /* 0x000000132c177c11 */ /* 0x000fe400088f1c17 */
[----:B------:R-:W-:Y:S01]  /*0ac0*/  LEA.HI.X R39, R36, UR19, R39, 0x3, P2 ;  /* 0x0000001324277c11 */ /* 0x000fe200090f1c27 */
[----:B------:R-:W-:Y:S01]  /*0ad0*/  IMAD.MOV.U32 R44, RZ, RZ, R16 ;  /* 0x000000ffff2c7224 */ /* 0x000fe200078e0010 */
[----:B------:R-:W-:Y:S01]  /*0ae0*/  LEA R28, P1, R42, UR18, 0x3 ;  /* 0x000000122a1c7c11 */ /* 0x000fe2000f8218ff */
[----:B------:R-:W-:-:S02]  /*0af0*/  IMAD R41, R41, UR6, R0 ;  /* 0x0000000629297c24 */ /* 0x000fc4000f8e0200 */
[----:B------:R-:W-:-:S04]  /*0b00*/  IMAD.WIDE.U32 R44, R40, UR6, R44 ;  /* 0x00000006282c7c25 */ /* 0x000fc8000f8e002c */
[----:B------:R-:W-:Y:S01]  /*0b10*/  IMAD.IADD R43, R49, 0x1, R43 ;  /* 0x00000001312b7824 */ /* 0x000fe200078e022b */
[----:B------:R-:W-:Y:S01]  /*0b20*/  LEA R0, P2, R44, UR20, 0x3 ;  /* 0x000000142c007c11 */ /* 0x000fe2000f8418ff */
[----:B------:R-:W-:-:S03]  /*0b30*/  IMAD.IADD R41, R45, 0x1, R41 ;  /* 0x000000012d297824 */ /* 0x000fc600078e0229 */
[----:B------:R-:W-:Y:S02]  /*0b40*/  LEA.HI.X R43, R42, UR19, R43, 0x3, P1 ;  /* 0x000000132a2b7c11 */ /* 0x000fe400088f1c2b */
[----:B------:R-:W-:-:S07]  /*0b50*/  LEA.HI.X R41, R44, UR21, R41, 0x3, P2 ;  /* 0x000000152c297c11 */ /* 0x000fce00090f1c29 */
.L_x_1759:
[----:B0-----:R-:W2:Y:S01]  /*0b60*/  LDG.E.64 R44, desc[UR14][R22.64] ;  /* 0x0000000e162c7981 */ /* 0x001ea2000c1e1b00 */
[----:B------:R-:W-:-:S05]  /*0b70*/  IMAD.MOV.U32 R42, RZ, RZ, R28 ;  /* 0x000000ffff2a7224 */ /* 0x000fca00078e001c */
[----:B------:R-:W3:Y:S01]  /*0b80*/  LDG.E.64 R46, desc[UR14][R42.64] ;  /* 0x0000000e2a2e7981 */ /* 0x000ee2000c1e1b00 */
[----:B------:R-:W-:Y:S02]  /*0b90*/  IMAD.MOV.U32 R36, RZ, RZ, R26 ;  /* 0x000000ffff247224 */ /* 0x000fe400078e001a */
[----:B------:R-:W-:Y:S01]  /*0ba0*/  IMAD.MOV.U32 R38, RZ, RZ, R24 ;  /* 0x000000ffff267224 */ /* 0x000fe200078e0018 */
[----:B--2---:R-:W-:Y:S02]  /*0bb0*/  DMUL R48, R18, R44 ;  /* 0x0000002c12307228 */ /* 0x004fe40000000000 */
[----:B------:R-:W2:Y:S06]  /*0bc0*/  LDG.E.64 R44, desc[UR14][R36.64] ;  /* 0x0000000e242c7981 */ /* 0x000eac000c1e1b00 */
[----:B---3--:R-:W-:-:S02]  /*0bd0*/  DFMA R46, R2, R46, R48 ;  /* 0x0000002e022e722b */ /* 0x008fc40000000030 */
[----:B------:R-:W3:Y:S01]  /*0be0*/  LDG.E.64 R48, desc[UR14][R38.64] ;  /* 0x0000000e26307981 */ /* 0x000ee2000c1e1b00 */
[----:B------:R-:W-:Y:S02]  /*0bf0*/  IADD3 R22, P1, R22, UR10, RZ ;  /* 0x0000000a16167c10 */ /* 0x000fe4000ff3e0ff */
[----:B------:R-:W-:Y:S02]  /*0c00*/  MOV R40, R0 ;  /* 0x0000000000287202 */ /* 0x000fe40000000f00 */
[----:B------:R-:W-:Y:S02]  /*0c10*/  IADD3.X R23, R23, UR11, RZ, P1, !PT ;  /* 0x0000000b17177c10 */ /* 0x000fe40008ffe4ff */
[----:B------:R-:W-:-:S04]  /*0c20*/  IADD3 R42, P1, R28, UR10, RZ ;  /* 0x0000000a1c2a7c10 */ /* 0x000fc8000ff3e0ff */
[----:B------:R-:W-:Y:S01]  /*0c30*/  IADD3.X R43, R43, UR11, RZ, P1, !PT ;  /* 0x0000000b2b2b7c10 */ /* 0x000fe20008ffe4ff */
[----:B--2---:R-:W-:-:S08]  /*0c40*/  DMUL R44, R18, R44 ;  /* 0x0000002c122c7228 */ /* 0x004fd00000000000 */
[----:B---3--:R-:W-:-:S08]  /*0c50*/  DFMA R44, R2, R48, R44 ;  /* 0x00000030022c722b */ /* 0x008fd0000000002c */
[----:B------:R-:W-:-:S08]  /*0c60*/  DMUL R44, R20, R44 ;  /* 0x0000002c142c7228 */ /* 0x000fd00000000000 */
[----:B------:R-:W-:-:S07]  /*0c70*/  DFMA R46, R4, R46, R44 ;  /* 0x0000002e042e722b */ /* 0x000fce000000002c */
[----:B------:R0:W-:Y:S04]  /*0c80*/  STG.E.64 desc[UR14][R40.64], R46 ;  /* 0x0000002e28007986 */ /* 0x0001e8000c101b0e */
[----:B------:R-:W2:Y:S04]  /*0c90*/  LDG.E.64 R48, desc[UR14][R22.64] ;  /* 0x0000000e16307981 */ /* 0x000ea8000c1e1b00 */
[----:B------:R-:W3:Y:S01]  /*0ca0*/  LDG.E.64 R44, desc[UR14][R42.64] ;  /* 0x0000000e2a2c7981 */ /* 0x000ee2000c1e1b00 */
[----:B------:R-:W-:-:S04]  /*0cb0*/  IADD3 R36, P1, R26, UR10, RZ ;  /* 0x0000000a1a247c10 */ /* 0x000fc8000ff3e0ff */
[----:B------:R-:W-:Y:S02]  /*0cc0*/  IADD3.X R37, R37, UR11, RZ, P1, !PT ;  /* 0x0000000b25257c10 */ /* 0x000fe40008ffe4ff */
[----:B------:R-:W-:-:S04]  /*0cd0*/  IADD3 R38, P1, R24, UR10, RZ ;  /* 0x0000000a18267c10 */ /* 0x000fc8000ff3e0ff */
[----:B------:R-:W-:-:S05]  /*0ce0*/  IADD3.X R39, R39, UR11, RZ, P1, !PT ;  /* 0x0000000b27277c10 */ /* 0x000fca0008ffe4ff */
[----:B0-----:R-:W4:Y:S01]  /*0cf0*/  LDG.E.64 R46, desc[UR14][R38.64] ;  /* 0x0000000e262e7981 */ /* 0x001f22000c1e1b00 */
[----:B--2---:R-:W-:-:S08]  /*0d00*/  DMUL R48, R18, R48 ;  /* 0x0000003012307228 */ /* 0x004fd00000000000 */
[----:B---3--:R-:W-:Y:S02]  /*0d10*/  DFMA R44, R2, R44, R48 ;  /* 0x0000002c022c722b */ /* 0x008fe40000000030 */
[----:B------:R-:W2:Y:S01]  /*0d20*/  LDG.E.64 R48, desc[UR14][R36.64] ;  /* 0x0000000e24307981 */ /* 0x000ea2000c1e1b00 */
[----:B------:R-:W-:Y:S02]  /*0d30*/  IADD3 R40, P1, R0, UR12, RZ ;  /* 0x0000000c00287c10 */ /* 0x000fe4000ff3e0ff */
[----:B------:R-:W-:Y:S02]  /*0d40*/  IADD3 R22, P2, R22, UR10, RZ ;  /* 0x0000000a16167c10 */ /* 0x000fe4000ff5e0ff */
[----:B------:R-:W-:Y:S02]  /*0d50*/  IADD3.X R41, R41, UR13, RZ, P1, !PT ;  /* 0x0000000d29297c10 */ /* 0x000fe40008ffe4ff */
[----:B------:R-:W-:Y:S02]  /*0d60*/  IADD3.X R23, R23, UR11, RZ, P2, !PT ;  /* 0x0000000b17177c10 */ /* 0x000fe400097fe4ff */
[----:B------:R-:W-:-:S04]  /*0d70*/  IADD3 R42, P1, R42, UR10, RZ ;  /* 0x0000000a2a2a7c10 */ /* 0x000fc8000ff3e0ff */
[----:B------:R-:W-:Y:S01]  /*0d80*/  IADD3.X R43, R43, UR11, RZ, P1, !PT ;  /* 0x0000000b2b2b7c10 */ /* 0x000fe20008ffe4ff */
[----:B--2---:R-:W-:-:S08]  /*0d90*/  DMUL R48, R18, R48 ;  /* 0x0000003012307228 */ /* 0x004fd00000000000 */
[----:B----4-:R-:W-:-:S08]  /*0da0*/  DFMA R46, R2, R46, R48 ;  /* 0x0000002e022e722b */ /* 0x010fd00000000030 */
        /* <DEDUP_REMOVED lines=13> */
[----:B------:R-:W-:-:S04]  /*0e80*/  IADD3 R22, P2, R22, UR10, RZ ;  /* 0x0000000a16167c10 */ /* 0x000fc8000ff5e0ff */
[----:B------:R-:W-:Y:S01]  /*0e90*/  IADD3.X R23, R23, UR11, RZ, P2, !PT ;  /* 0x0000000b17177c10 */ /* 0x000fe200097fe4ff */
[----:B--2---:R-:W-:-:S08]  /*0ea0*/  DMUL R48, R18, R48 ;  /* 0x0000003012307228 */ /* 0x004fd00000000000 */
[----:B----4-:R-:W-:-:S08]  /*0eb0*/  DFMA R44, R2, R44, R48 ;  /* 0x0000002c022c722b */ /* 0x010fd00000000030 */
[----:B------:R-:W-:Y:S01]  /*0ec0*/  DMUL R48, R20, R44 ;  /* 0x0000002c14307228 */ /* 0x000fe20000000000 */
[----:B------:R-:W-:-:S04]  /*0ed0*/  IADD3 R44, P1, R40, UR12, RZ ;  /* 0x0000000c282c7c10 */ /* 0x000fc8000ff3e0ff */
[----:B------:R-:W-:-:S03]  /*0ee0*/  IADD3.X R45, R41, UR13, RZ, P1, !PT ;  /* 0x0000000d292d7c10 */ /* 0x000fc60008ffe4ff */
[----:B------:R-:W-:Y:S01]  /*0ef0*/  DFMA R46, R4, R46, R48 ;  /* 0x0000002e042e722b */ /* 0x000fe20000000030 */
[----:B------:R-:W-:-:S06]  /*0f00*/  IADD3 R40, P1, R42, UR10, RZ ;  /* 0x0000000a2a287c10 */ /* 0x000fcc000ff3e0ff */
[----:B------:R0:W-:Y:S04]  /*0f10*/  STG.E.64 desc[UR14][R44.64], R46 ;  /* 0x0000002e2c007986 */ /* 0x0001e8000c101b0e */
[----:B------:R-:W2:Y:S01]  /*0f20*/  LDG.E.64 R48, desc[UR14][R22.64] ;  /* 0x0000000e16307981 */ /* 0x000ea2000c1e1b00 */
[----:B------:R-:W-:-:S05]  /*0f30*/  IADD3.X R41, R43, UR11, RZ, P1, !PT ;  /* 0x0000000b2b297c10 */ /* 0x000fca0008ffe4ff */
[----:B------:R-:W3:Y:S01]  /*0f40*/  LDG.E.64 R42, desc[UR14][R40.64] ;  /* 0x0000000e282a7981 */ /* 0x000ee2000c1e1b00 */
[----:B------:R-:W-:-:S04]  /*0f50*/  IADD3 R36, P1, R36, UR10, RZ ;  /* 0x0000000a24247c10 */ /* 0x000fc8000ff3e0ff */
[----:B------:R-:W-:Y:S02]  /*0f60*/  IADD3.X R37, R37, UR11, RZ, P1, !PT ;  /* 0x0000000b25257c10 */ /* 0x000fe40008ffe4ff */
[----:B------:R-:W-:-:S04]  /*0f70*/  IADD3 R38, P1, R38, UR10, RZ ;  /* 0x0000000a26267c10 */ /* 0x000fc8000ff3e0ff */
[----:B------:R-:W-:-:S05]  /*0f80*/  IADD3.X R39, R39, UR11, RZ, P1, !PT ;  /* 0x0000000b27277c10 */ /* 0x000fca0008ffe4ff */
[----:B0-----:R0:W4:Y:S01]  /*0f90*/  LDG.E.64 R46, desc[UR14][R38.64] ;  /* 0x0000000e262e7981 */ /* 0x001122000c1e1b00 */
[----:B--2---:R-:W-:-:S08]  /*0fa0*/  DMUL R48, R18, R48 ;  /* 0x0000003012307228 */ /* 0x004fd00000000000 */
[----:B---3--:R-:W-:Y:S02]  /*0fb0*/  DFMA R42, R2, R42, R48 ;  /* 0x0000002a022a722b */ /* 0x008fe40000000030 */
[----:B------:R1:W2:Y:S01]  /*0fc0*/  LDG.E.64 R48, desc[UR14][R36.64] ;  /* 0x0000000e24307981 */ /* 0x0002a2000c1e1b00 */
[----:B------:R-:W-:Y:S01]  /*0fd0*/  UIADD3 UR9, UR9, -0x4, URZ ;  /* 0xfffffffc09097890 */ /* 0x000fe2000fffe03f */
[----:B------:R-:W-:-:S04]  /*0fe0*/  IADD3 R44, P1, R44, UR12, RZ ;  /* 0x0000000c2c2c7c10 */ /* 0x000fc8000ff3e0ff */
[----:B------:R-:W-:Y:S02]  /*0ff0*/  IADD3.X R45, R45, UR13, RZ, P1, !PT ;  /* 0x0000000d2d2d7c10 */ /* 0x000fe40008ffe4ff */
[----:B------:R-:W-:Y:S02]  /*1000*/  ISETP.NE.AND P1, PT, RZ, UR9, PT ;  /* 0x00000009ff007c0c */ /* 0x000fe4000bf25270 */
[----:B------:R-:W-:Y:S02]  /*1010*/  IADD3 R28, P2, R40, UR10, RZ ;  /* 0x0000000a281c7c10 */ /* 0x000fe4000ff5e0ff */
[----:B------:R-:W-:Y:S02]  /*1020*/  IADD3 R22, P3, R22, UR10, RZ ;  /* 0x0000000a16167c10 */ /* 0x000fe4000ff7e0ff */
[----:B------:R-:W-:Y:S02]  /*1030*/  IADD3 R24, P4, R38, UR10, RZ ;  /* 0x0000000a26187c10 */ /* 0x000fe4000ff9e0ff */
[----:B------:R-:W-:-:S02]  /*1040*/  IADD3 R26, P5, R36, UR10, RZ ;  /* 0x0000000a241a7c10 */ /* 0x000fc4000ffbe0ff */
[----:B------:R-:W-:Y:S01]  /*1050*/  IADD3 R0, P6, R44, UR12, RZ ;  /* 0x0000000c2c007c10 */ /* 0x000fe2000ffde0ff */
[----:B------:R-:W-:Y:S01]  /*1060*/  UIADD3 UR5, UR5, 0x4, URZ ;  /* 0x0000000405057890 */ /* 0x000fe2000fffe03f */
[----:B------:R-:W-:Y:S02]  /*1070*/  IADD3.X R23, R23, UR11, RZ, P3, !PT ;  /* 0x0000000b17177c10 */ /* 0x000fe40009ffe4ff */
[----:B0-----:R-:W-:Y:S02]  /*1080*/  IADD3.X R39, R39, UR11, RZ, P4, !PT ;  /* 0x0000000b27277c10 */ /* 0x001fe4000a7fe4ff */
[----:B-1----:R-:W-:Y:S01]  /*1090*/  IADD3.X R37, R37, UR11, RZ, P5, !PT ;  /* 0x0000000b25257c10 */ /* 0x002fe2000affe4ff */
[----:B--2---:R-:W-:-:S08]  /*10a0*/  DMUL R48, R18, R48 ;  /* 0x0000003012307228 */ /* 0x004fd00000000000 */
[----:B----4-:R-:W-:-:S08]  /*10b0*/  DFMA R46, R2, R46, R48 ;  /* 0x0000002e022e722b */ /* 0x010fd00000000030 */
[----:B------:R-:W-:-:S08]  /*10c0*/  DMUL R46, R20, R46 ;  /* 0x0000002e142e7228 */ /* 0x000fd00000000000 */
[----:B------:R-:W-:Y:S01]  /*10d0*/  DFMA R46, R4, R42, R46 ;  /* 0x0000002a042e722b */ /* 0x000fe2000000002e */
[----:B------:R-:W-:Y:S02]  /*10e0*/  IADD3.X R43, R41, UR11, RZ, P2, !PT ;  /* 0x0000000b292b7c10 */ /* 0x000fe400097fe4ff */
[----:B------:R-:W-:-:S04]  /*10f0*/  IADD3.X R41, R45, UR13, RZ, P6, !PT ;  /* 0x0000000d2d297c10 */ /* 0x000fc8000b7fe4ff */
[----:B------:R0:W-:Y:S01]  /*1100*/  STG.E.64 desc[UR14][R44.64], R46 ;  /* 0x0000002e2c007986 */ /* 0x0001e2000c101b0e */
[----:B------:R-:W-:Y:S05]  /*1110*/  @P1 BRA `(.L_x_1759) ;  /* 0xfffffff800901947 */ /* 0x000fea000383ffff */
.L_x_1758:
[----:B------:R-:W-:Y:S05]  /*1120*/  @!P0 BRA `(.L_x_1760) ;  /* 0x0000000800488947 */ /* 0x000fea0003800000 */
[----:B------:R-:W1:Y:S01]  /*1130*/  LDC.64 R40, c[0x0][0x258] ;  /* 0x00009600ff287b82 */ /* 0x000e620000000a00 */
[----:B------:R-:W-:Y:S01]  /*1140*/  USHF.R.S32.HI UR11, URZ, 0x1f, UR4 ;  /* 0x0000001f3f0b7899 */ /* 0x000fe20008011404 */
[----:B------:R-:W-:Y:S01]  /*1150*/  IMAD.MOV.U32 R30, RZ, RZ, R8 ;  /* 0x000000ffff1e7224 */ /* 0x000fe200078e0008 */
[----:B------:R-:W-:Y:S02]  /*1160*/  USHF.R.S32.HI UR9, URZ, 0x1f, UR5 ;  /* 0x0000001f3f097899 */ /* 0x000fe40008011405 */
[----:B0-----:R-:W-:Y:S01]  /*1170*/  IMAD.U32 R45, RZ, RZ, UR5 ;  /* 0x00000005ff2d7e24 */ /* 0x001fe2000f8e00ff */
[----:B------:R-:W-:Y:S01]  /*1180*/  ULDC.64 UR12, c[0x0][0x260] ;  /* 0x00009800000c7ab9 */ /* 0x000fe20000000a00 */
[----:B------:R-:W-:Y:S01]  /*1190*/  IMAD.MOV.U32 R26, RZ, RZ, R10 ;  /* 0x000000ffff1a7224 */ /* 0x000fe200078e000a */
[----:B------:R-:W-:Y:S01]  /*11a0*/  UIMAD UR10, UR9, UR12, URZ ;  /* 0x0000000c090a72a4 */ /* 0x000fe2000f8e023f */
[----:B------:R-:W-:Y:S01]  /*11b0*/  ULDC.64 UR18, c[0x0][0x230] ;  /* 0x00008c0000127ab9 */ /* 0x000fe20000000a00 */
[----:B------:R-:W-:-:S02]  /*11c0*/  IMAD.MOV.U32 R28, RZ, RZ, R14 ;  /* 0x000000ffff1c7224 */ /* 0x000fc400078e000e */
[----:B------:R-:W-:Y:S01]  /*11d0*/  UIMAD UR10, UR5, UR13, UR10 ;  /* 0x0000000d050a72a4 */ /* 0x000fe2000f8e020a */
[----:B------:R-:W-:Y:S01]  /*11e0*/  MOV R32, R12 ;  /* 0x0000000c00207202 */ /* 0x000fe20000000f00 */
[----:B------:R-:W-:Y:S01]  /*11f0*/  IMAD.MOV.U32 R24, RZ, RZ, R16 ;  /* 0x000000ffff187224 */ /* 0x000fe200078e0010 */
[----:B------:R-:W-:Y:S01]  /*1200*/  ULDC.64 UR20, c[0x0][0x2a8] ;  /* 0x0000aa0000147ab9 */ /* 0x000fe20000000a00 */
[----:B------:R-:W-:Y:S01]  /*1210*/  ULDC.64 UR22, c[0x0][0x278] ;  /* 0x00009e0000167ab9 */ /* 0x000fe20000000a00 */
[C---:B-1----:R-:W-:Y:S02]  /*1220*/  IMAD R0, R40.reuse, UR11, RZ ;  /* 0x0000000b28007c24 */ /* 0x042fe4000f8e02ff */
[----:B------:R-:W-:-:S04]  /*1230*/  IMAD.WIDE.U32 R38, R40, UR4, R30 ;  /* 0x0000000428267c25 */ /* 0x000fc8000f8e001e */
[----:B------:R-:W-:Y:S02]  /*1240*/  IMAD R41, R41, UR4, R0 ;  /* 0x0000000429297c24 */ /* 0x000fe4000f8e0200 */
[----:B------:R-:W-:-:S04]  /*1250*/  IMAD.WIDE.U32 R22, R40, UR4, R26 ;  /* 0x0000000428167c25 */ /* 0x000fc8000f8e001a */
[----:B------:R-:W-:Y:S02]  /*1260*/  IMAD.IADD R39, R41, 0x1, R39 ;  /* 0x0000000129277824 */ /* 0x000fe400078e0227 */
[----:B------:R-:W-:Y:S02]  /*1270*/  IMAD.IADD R23, R23, 0x1, R41 ;  /* 0x0000000117177824 */ /* 0x000fe400078e0229 */
[----:B------:R-:W-:-:S04]  /*1280*/  IMAD.WIDE.U32 R42, R45, UR12, R38 ;  /* 0x0000000c2d2a7c25 */ /* 0x000fc8000f8e0026 */
[----:B------:R-:W-:Y:S01]  /*1290*/  IMAD.WIDE.U32 R36, R45, UR12, R22 ;  /* 0x0000000c2d247c25 */ /* 0x000fe2000f8e0016 */
[----:B------:R-:W-:Y:S02]  /*12a0*/  IADD3 R43, R43, UR10, RZ ;  /* 0x0000000a2b2b7c10 */ /* 0x000fe4000fffe0ff */
[----:B------:R-:W-:Y:S01]  /*12b0*/  LEA R50, P0, R42, UR18, 0x3 ;  /* 0x000000122a327c11 */ /* 0x000fe2000f8018ff */
[----:B------:R-:W-:-:S03]  /*12c0*/  VIADD R37, R37, UR10 ;  /* 0x0000000a25257c36 */ /* 0x000fc60008000000 */
[----:B------:R-:W-:Y:S02]  /*12d0*/  LEA.HI.X R51, R42, UR19, R43, 0x3, P0 ;  /* 0x000000132a337c11 */ /* 0x000fe400080f1c2b */
[----:B------:R-:W-:-:S03]  /*12e0*/  LEA R48, P0, R36, UR18, 0x3 ;  /* 0x0000001224307c11 */ /* 0x000fc6000f8018ff */
[----:B------:R-:W2:Y:S01]  /*12f0*/  LDG.E.64 R46, desc[UR14][R50.64] ;  /* 0x0000000e322e7981 */ /* 0x000ea2000c1e1b00 */
[----:B------:R-:W-:-:S05]  /*1300*/  LEA.HI.X R49, R36, UR19, R37, 0x3, P0 ;  /* 0x0000001324317c11 */ /* 0x000fca00080f1c25 */
[----:B------:R0:W3:Y:S01]  /*1310*/  LDG.E.64 R42, desc[UR14][R48.64] ;  /* 0x0000000e302a7981 */ /* 0x0000e2000c1e1b00 */
[----:B------:R-:W-:-:S04]  /*1320*/  IMAD.WIDE.U32 R36, R40, UR4, R28 ;  /* 0x0000000428247c25 */ /* 0x000fc8000f8e001c */
[----:B------:R-:W-:Y:S02]  /*1330*/  IMAD.IADD R37, R41, 0x1, R37 ;  /* 0x0000000129257824 */ /* 0x000fe400078e0225 */
[----:B------:R-:W-:-:S04]  /*1340*/  IMAD.WIDE.U32 R52, R45, UR12, R36 ;  /* 0x0000000c2d347c25 */ /* 0x000fc8000f8e0024 */
[----:B0-----:R-:W-:-:S04]  /*1350*/  IMAD.WIDE.U32 R48, R40, UR4, R32 ;  /* 0x0000000428307c25 */ /* 0x001fc8000f8e0020 */
[----:B------:R-:W-:Y:S02]  /*1360*/  IMAD.IADD R41, R41, 0x1, R49 ;  /* 0x0000000129297824 */ /* 0x000fe400078e0231 */
[----:B------:R-:W-:-:S04]  /*1370*/  IMAD.MOV.U32 R40, RZ, RZ, R48 ;  /* 0x000000ffff287224 */ /* 0x000fc800078e0030 */
[----:B------:R-:W-:-:S04]  /*1380*/  IMAD.WIDE.U32 R48, R45, UR12, R40 ;  /* 0x0000000c2d307c25 */ /* 0x000fc8000f8e0028 */
[----:B------:R-:W-:Y:S01]  /*1390*/  VIADD R49, R49, UR10 ;  /* 0x0000000a31317c36 */ /* 0x000fe20008000000 */
[----:B--2---:R-:W-:-:S08]  /*13a0*/  DMUL R46, R18, R46 ;  /* 0x0000002e122e7228 */ /* 0x004fd00000000000 */
[----:B---3--:R-:W-:Y:S01]  /*13b0*/  DFMA R42, R2, R42, R46 ;  /* 0x0000002a022a722b */ /* 0x008fe2000000002e */
[----:B------:R-:W-:Y:S01]  /*13c0*/  VIADD R47, R53, UR10 ;  /* 0x0000000a352f7c36 */ /* 0x000fe20008000000 */
[----:B------:R-:W-:-:S04]  /*13d0*/  LEA R46, P0, R52, UR18, 0x3 ;  /* 0x00000012342e7c11 */ /* 0x000fc8000f8018ff */
[----:B------:R-:W-:Y:S02]  /*13e0*/  LEA.HI.X R47, R52, UR19, R47, 0x3, P0 ;  /* 0x00000013342f7c11 */ /* 0x000fe400080f1c2f */
[C---:B------:R-:W-:Y:S01]  /*13f0*/  LEA R50, P0, R48.reuse, UR18, 0x3 ;  /* 0x0000001230327c11 */ /* 0x040fe2000f8018ff */
[----:B------:R-:W0:Y:S03]  /*1400*/  LDC.64 R52, c[0x0][0x2a0] ;  /* 0x0000a800ff347b82 */ /* 0x000e260000000a00 */
[----:B------:R-:W-:Y:S01]  /*1410*/  LEA.HI.X R51, R48, UR19, R49, 0x3, P0 ;  /* 0x0000001330337c11 */ /* 0x000fe200080f1c31 */
[----:B------:R-:W2:Y:S04]  /*1420*/  LDG.E.64 R46, desc[UR14][R46.64] ;  /* 0x0000000e2e2e7981 */ /* 0x000ea8000c1e1b00 */
[----:B------:R-:W3:Y:S01]  /*1430*/  LDG.E.64 R48, desc[UR14][R50.64] ;  /* 0x0000000e32307981 */ /* 0x000ee2000c1e1b00 */
[----:B------:R-:W-:Y:S01]  /*1440*/  UIMAD UR9, UR9, UR20, URZ ;  /* 0x00000014090972a4 */ /* 0x000fe2000f8e023f */
[----:B0-----:R-:W-:-:S04]  /*1450*/  IMAD R0, R52, UR11, RZ ;  /* 0x0000000b34007c24 */ /* 0x001fc8000f8e02ff */
[----:B------:R-:W-:Y:S01]  /*1460*/  IMAD R53, R53, UR4, R0 ;  /* 0x0000000435357c24 */ /* 0x000fe2000f8e0200 */
[----:B------:R-:W-:Y:S02]  /*1470*/  UIMAD UR9, UR5, UR21, UR9 ;  /* 0x00000015050972a4 */ /* 0x000fe4000f8e0209 */
[----:B------:R-:W-:Y:S01]  /*1480*/  UISETP.NE.AND UP1, UPT, UR16, 0x1, UPT ;  /* 0x000000011000788c */ /* 0x000fe2000bf25270 */
[----:B---3--:R-:W-:-:S08]  /*1490*/  DMUL R48, R18, R48 ;  /* 0x0000003012307228 */ /* 0x008fd00000000000 */
[----:B--2---:R-:W-:-:S08]  /*14a0*/  DFMA R48, R2, R46, R48 ;  /* 0x0000002e0230722b */ /* 0x004fd00000000030 */
[----:B------:R-:W-:-:S08]  /*14b0*/  DMUL R48, R20, R48 ;  /* 0x0000003014307228 */ /* 0x000fd00000000000 */
[----:B------:R-:W-:Y:S01]  /*14c0*/  DFMA R48, R4, R42, R48 ;  /* 0x0000002a0430722b */ /* 0x000fe20000000030 */
[----:B------:R-:W-:-:S05]  /*14d0*/  IMAD.WIDE.U32 R42, R52, UR4, R24 ;  /* 0x00000004342a7c25 */ /* 0x000fca000f8e0018 */
[----:B------:R-:W-:-:S03]  /*14e0*/  IADD3 R43, R43, R53, RZ ;  /* 0x000000352b2b7210 */ /* 0x000fc60007ffe0ff */
[----:B------:R-:W-:-:S04]  /*14f0*/  IMAD.WIDE.U32 R44, R45, UR20, R42 ;  /* 0x000000142d2c7c25 */ /* 0x000fc8000f8e002a */
[----:B------:R-:W-:Y:S01]  /*1500*/  VIADD R45, R45, UR9 ;  /* 0x000000092d2d7c36 */ /* 0x000fe20008000000 */
[----:B------:R-:W-:-:S04]  /*1510*/  LEA R46, P0, R44, UR22, 0x3 ;  /* 0x000000162c2e7c11 */ /* 0x000fc8000f8018ff */
[----:B------:R-:W-:Y:S02]  /*1520*/  LEA.HI.X R47, R44, UR23, R45, 0x3, P0 ;  /* 0x000000172c2f7c11 */ /* 0x000fe400080f1c2d */
[----:B------:R-:W-:-:S03]  /*1530*/  PLOP3.LUT P0, PT, PT, PT, UP1, 0x80, 0x0 ;  /* 0x000000000000781c */ /* 0x000fc60003f0f018 */
[----:B------:R1:W-:Y:S10]  /*1540*/  STG.E.64 desc[UR14][R46.64], R48 ;  /* 0x000000302e007986 */ /* 0x0003f4000c101b0e */
[----:B------:R-:W-:Y:S05]  /*1550*/  @!P0 BRA `(.L_x_1760) ;  /* 0x00000004003c8947 */ /* 0x000fea0003800000 */
[----:B------:R-:W-:-:S04]  /*1560*/  UIADD3 UR9, UR5, 0x1, URZ ;  /* 0x0000000105097890 */ /* 0x000fc8000fffe03f */
[----:B------:R-:W-:Y:S02]  /*1570*/  USHF.R.S32.HI UR10, URZ, 0x1f, UR9 ;  /* 0x0000001f3f0a7899 */ /* 0x000fe40008011409 */
[----:B------:R-:W-:Y:S02]  /*1580*/  IMAD.U32 R45, RZ, RZ, UR9 ;  /* 0x00000009ff2d7e24 */ /* 0x000fe4000f8e00ff */
[----:B------:R-:W-:Y:S02]  /*1590*/  UIMAD UR11, UR10, UR12, URZ ;  /* 0x0000000c0a0b72a4 */ /* 0x000fe4000f8e023f */
[----:B-1----:R-:W-:Y:S02]  /*15a0*/  IMAD.WIDE.U32 R46, R45, UR12, R22 ;  /* 0x0000000c2d2e7c25 */ /* 0x002fe4000f8e0016 */
[----:B------:R-:W-:Y:S01]  /*15b0*/  UIMAD UR11, UR9, UR13, UR11 ;  /* 0x0000000d090b72a4 */ /* 0x000fe2000f8e020b */
[----:B------:R-:W-:-:S05]  /*15c0*/  LEA R50, P0, R46, UR18, 0x3 ;  /* 0x000000122e327c11 */ /* 0x000fca000f8018ff */
[----:B------:R-:W-:-:S05]  /*15d0*/  VIADD R47, R47, UR11 ;  /* 0x0000000b2f2f7c36 */ /* 0x000fca0008000000 */
[----:B------:R-:W-:Y:S01]  /*15e0*/  LEA.HI.X R51, R46, UR19, R47, 0x3, P0 ;  /* 0x000000132e337c11 */ /* 0x000fe200080f1c2f */
[----:B------:R-:W-:-:S04]  /*15f0*/  IMAD.WIDE.U32 R46, R45, UR12, R38 ;  /* 0x0000000c2d2e7c25 */ /* 0x000fc8000f8e0026 */
[----:B------:R-:W-:Y:S01]  /*1600*/  VIADD R47, R47, UR11 ;  /* 0x0000000b2f2f7c36 */ /* 0x000fe20008000000 */
[----:B------:R-:W-:-:S04]  /*1610*/  LEA R52, P0, R46, UR18, 0x3 ;  /* 0x000000122e347c11 */ /* 0x000fc8000f8018ff */
[----:B------:R-:W-:Y:S02]  /*1620*/  LEA.HI.X R53, R46, UR19, R47, 0x3, P0 ;  /* 0x000000132e357c11 */ /* 0x000fe400080f1c2f */
[----:B------:R-:W2:Y:S04]  /*1630*/  LDG.E.64 R46, desc[UR14][R50.64] ;  /* 0x0000000e322e7981 */ /* 0x000ea8000c1e1b00 */
[----:B------:R-:W3:Y:S02]  /*1640*/  LDG.E.64 R48, desc[UR14][R52.64] ;  /* 0x0000000e34307981 */ /* 0x000ee4000c1e1b00 */
[----:B---3--:R-:W-:-:S08]  /*1650*/  DMUL R48, R18, R48 ;  /* 0x0000003012307228 */ /* 0x008fd00000000000 */
[----:B--2---:R-:W-:Y:S01]  /*1660*/  DFMA R46, R2, R46, R48 ;  /* 0x0000002e022e722b */ /* 0x004fe20000000030 */
[----:B------:R-:W-:-:S03]  /*1670*/  IMAD.WIDE.U32 R48, R45, UR12, R36 ;  /* 0x0000000c2d307c25 */ /* 0x000fc6000f8e0024 */
[----:B------:R-:W-:Y:S02]  /*1680*/  LEA R54, P0, R48, UR18, 0x3 ;  /* 0x0000001230367c11 */ /* 0x000fe4000f8018ff */
[----:B------:R-:W-:-:S04]  /*1690*/  IADD3 R49, R49, UR11, RZ ;  /* 0x0000000b31317c10 */ /* 0x000fc8000fffe0ff */
[----:B------:R-:W-:Y:S01]  /*16a0*/  LEA.HI.X R55, R48, UR19, R49, 0x3, P0 ;  /* 0x0000001330377c11 */ /* 0x000fe200080f1c31 */
[----:B------:R-:W-:-:S04]  /*16b0*/  IMAD.WIDE.U32 R48, R45, UR12, R40 ;  /* 0x0000000c2d307c25 */ /* 0x000fc8000f8e0028 */
[----:B------:R-:W-:Y:S01]  /*16c0*/  VIADD R49, R49, UR11 ;  /* 0x0000000b31317c36 */ /* 0x000fe20008000000 */
[----:B------:R-:W-:-:S04]  /*16d0*/  LEA R56, P0, R48, UR18, 0x3 ;  /* 0x0000001230387c11 */ /* 0x000fc8000f8018ff */
[----:B------:R-:W-:Y:S02]  /*16e0*/  LEA.HI.X R57, R48, UR19, R49, 0x3, P0 ;  /* 0x0000001330397c11 */ /* 0x000fe400080f1c31 */
[----:B------:R-:W2:Y:S04]  /*16f0*/  LDG.E.64 R48, desc[UR14][R54.64] ;  /* 0x0000000e36307981 */ /* 0x000ea8000c1e1b00 */
[----:B------:R-:W3:Y:S01]  /*1700*/  LDG.E.64 R50, desc[UR14][R56.64] ;  /* 0x0000000e38327981 */ /* 0x000ee2000c1e1b00 */
[----:B------:R-:W-:Y:S02]  /*1710*/  UIMAD UR10, UR10, UR20, URZ ;  /* 0x000000140a0a72a4 */ /* 0x000fe4000f8e023f */
[----:B------:R-:W-:Y:S02]  /*1720*/  IMAD.WIDE.U32 R44, R45, UR20, R42 ;  /* 0x000000142d2c7c25 */ /* 0x000fe4000f8e002a */
[----:B------:R-:W-:-:S02]  /*1730*/  UIMAD UR10, UR9, UR21, UR10 ;  /* 0x00000015090a72a4 */ /* 0x000fc4000f8e020a */
[----:B------:R-:W-:-:S04]  /*1740*/  UISETP.NE.AND UP1, UPT, UR16, 0x2, UPT ;  /* 0x000000021000788c */ /* 0x000fc8000bf25270 */
[----:B------:R-:W-:Y:S01]  /*1750*/  VIADD R45, R45, UR10 ;  /* 0x0000000a2d2d7c36 */ /* 0x000fe20008000000 */
[----:B---3--:R-:W-:-:S08]  /*1760*/  DMUL R50, R18, R50 ;  /* 0x0000003212327228 */ /* 0x008fd00000000000 */
[----:B--2---:R-:W-:-:S08]  /*1770*/  DFMA R48, R2, R48, R50 ;  /* 0x000000300230722b */ /* 0x004fd00000000032 */
[----:B------:R-:W-:-:S08]  /*1780*/  DMUL R48, R20, R48 ;  /* 0x0000003014307228 */ /* 0x000fd00000000000 */
[----:B------:R-:W-:Y:S01]  /*1790*/  DFMA R46, R4, R46, R48 ;  /* 0x0000002e042e722b */ /* 0x000fe20000000030 */
        /* <DEDUP_REMOVED lines=13> */
[----:B------:R-:W-:Y:S01]  /*1870*/  VIADD R39, R47, UR10 ;  /* 0x0000000a2f277c36 */ /* 0x000fe20008000000 */
[----:B------:R-:W-:Y:S01]  /*1880*/  IADD3 R41, R41, UR10, RZ ;  /* 0x0000000a29297c10 */ /* 0x000fe2000fffe0ff */
[----:B------:R-:W-:-:S03]  /*1890*/  IMAD.WIDE.U32 R36, R45, UR12, R36 ;  /* 0x0000000c2d247c25 */ /* 0x000fc6000f8e0024 */
[----:B------:R-:W-:Y:S01]  /*18a0*/  LEA.HI.X R39, R46, UR19, R39, 0x3, P0 ;  /* 0x000000132e277c11 */ /* 0x000fe200080f1c27 */
[----:B------:R-:W-:Y:S01]  /*18b0*/  VIADD R37, R37, UR10 ;  /* 0x0000000a25257c36 */ /* 0x000fe20008000000 */
[----:B------:R-:W-:Y:S01]  /*18c0*/  LEA R52, P0, R40, UR18, 0x3 ;  /* 0x0000001228347c11 */ /* 0x000fe2000f8018ff */
[----:B------:R-:W-:-:S03]  /*18d0*/  IMAD.WIDE.U32 R22, R45, UR12, R22 ;  /* 0x0000000c2d167c25 */ /* 0x000fc6000f8e0016 */
[----:B------:R-:W-:Y:S01]  /*18e0*/  LEA.HI.X R53, R40, UR19, R41, 0x3, P0 ;  /* 0x0000001328357c11 */ /* 0x000fe200080f1c29 */
[----:B------:R-:W-:Y:S01]  /*18f0*/  VIADD R23, R23, UR10 ;  /* 0x0000000a17177c36 */ /* 0x000fe20008000000 */
[C---:B------:R-:W-:Y:S01]  /*1900*/  LEA R50, P0, R36.reuse, UR18, 0x3 ;  /* 0x0000001224327c11 */ /* 0x040fe2000f8018ff */
[----:B------:R-:W2:Y:S03]  /*1910*/  LDG.E.64 R38, desc[UR14][R38.64] ;  /* 0x0000000e26267981 */ /* 0x000ea6000c1e1b00 */
[----:B------:R-:W-:Y:S02]  /*1920*/  LEA.HI.X R51, R36, UR19, R37, 0x3, P0 ;  /* 0x0000001324337c11 */ /* 0x000fe400080f1c25 */
[----:B------:R-:W3:Y:S01]  /*1930*/  LDG.E.64 R36, desc[UR14][R52.64] ;  /* 0x0000000e34247981 */ /* 0x000ee2000c1e1b00 */
[----:B------:R-:W-:-:S03]  /*1940*/  LEA R48, P0, R22, UR18, 0x3 ;  /* 0x0000001216307c11 */ /* 0x000fc6000f8018ff */
[----:B------:R-:W4:Y:S01]  /*1950*/  LDG.E.64 R40, desc[UR14][R50.64] ;  /* 0x0000000e32287981 */ /* 0x000f22000c1e1b00 */
[----:B------:R-:W-:-:S05]  /*1960*/  LEA.HI.X R49, R22, UR19, R23, 0x3, P0 ;  /* 0x0000001316317c11 */ /* 0x000fca00080f1c17 */
[----:B------:R-:W5:Y:S01]  /*1970*/  LDG.E.64 R22, desc[UR14][R48.64] ;  /* 0x0000000e30167981 */ /* 0x000f62000c1e1b00 */
[----:B------:R-:W-:Y:S02]  /*1980*/  UIMAD UR9, UR9, UR20, URZ ;  /* 0x00000014090972a4 */ /* 0x000fe4000f8e023f */
[----:B------:R-:W-:Y:S02]  /*1990*/  IMAD.WIDE.U32 R42, R45, UR20, R42 ;  /* 0x000000142d2a7c25 */ /* 0x000fe4000f8e002a */
[----:B------:R-:W-:Y:S01]  /*19a0*/  UIMAD UR9, UR5, UR21, UR9 ;  /* 0x00000015050972a4 */ /* 0x000fe2000f8e0209 */
[C---:B---3--:R-:W-:Y:S02]  /*19b0*/  DMUL R46, R18.reuse, R36 ;  /* 0x00000024122e7228 */ /* 0x048fe40000000000 */
[----:B--2---:R-:W-:-:S06]  /*19c0*/  DMUL R36, R18, R38 ;  /* 0x0000002612247228 */ /* 0x004fcc0000000000 */
[C---:B----4-:R-:W-:Y:S02]  /*19d0*/  DFMA R40, R2.reuse, R40, R46 ;  /* 0x000000280228722b */ /* 0x050fe4000000002e */
[----:B-----5:R-:W-:-:S06]  /*19e0*/  DFMA R22, R2, R22, R36 ;  /* 0x000000160216722b */ /* 0x020fcc0000000024 */
[----:B------:R-:W-:Y:S01]  /*19f0*/  DMUL R40, R20, R40 ;  /* 0x0000002814287228 */ /* 0x000fe20000000000 */
[----:B------:R-:W-:Y:S01]  /*1a00*/  VIADD R37, R43, UR9 ;  /* 0x000000092b257c36 */ /* 0x000fe20008000000 */
[----:B------:R-:W-:-:S04]  /*1a10*/  LEA R36, P0, R42, UR22, 0x3 ;  /* 0x000000162a247c11 */ /* 0x000fc8000f8018ff */
[----:B------:R-:W-:Y:S02]  /*1a20*/  LEA.HI.X R37, R42, UR23, R37, 0x3, P0 ;  /* 0x000000172a257c11 */ /* 0x000fe400080f1c25 */
[----:B------:R-:W-:-:S07]  /*1a30*/  DFMA R22, R4, R22, R40 ;  /* 0x000000160416722b */ /* 0x000fce0000000028 */
[----:B------:R3:W-:Y:S04]  /*1a40*/  STG.E.64 desc[UR14][R36.64], R22 ;  /* 0x0000001624007986 */ /* 0x0007e8000c101b0e */
.L_x_1760:
[----:B------:R-:W4:Y:S01]  /*1a50*/  LDC R0, c[0x0][0x238] ;  /* 0x00008e00ff007b82 */ /* 0x000f220000000800 */
[----:B------:R-:W-:Y:S02]  /*1a60*/  UIADD3 UR4, UR4, 0x1, URZ ;  /* 0x0000000104047890 */ /* 0x000fe4000fffe03f */
[----:B------:R-:W-:-:S04]  /*1a70*/  UIADD3 UR6, UP1, UR6, 0x1, URZ ;  /* 0x0000000106067890 */ /* 0x000fc8000ff3e03f */
[----:B------:R-:W-:Y:S01]  /*1a80*/  UIADD3.X UR7, URZ, UR7, URZ, UP1, !UPT ;  /* 0x000000073f077290 */ /* 0x000fe20008ffe43f */
[----:B----4-:R-:W-:-:S13]  /*1a90*/  ISETP.LE.AND P0, PT, R0, UR4, PT ;  /* 0x0000000400007c0c */ /* 0x010fda000bf03270 */
[----:B------:R-:W-:Y:S05]  /*1aa0*/  @!P0 BRA `(.L_x_1761) ;  /* 0xffffffec00708947 */ /* 0x000fea000383ffff */
[----:B------:R-:W-:Y:S05]  /*1ab0*/  EXIT ;  /* 0x000000000000794d */ /* 0x000fea0003800000 */
.L_x_1762:
        /* <DEDUP_REMOVED lines=12> */
.L_x_1820:


//--------------------- .text._ZN2at6native54_GLOBAL__N__aa9a477a_21_UpSampleBilinear2d_cu_607db5e334upsample_bilinear2d_nhwc_out_frameIddEEvT0_S3_biiiiiPKT_PS4_i --------------------------
	.section	.text._ZN2at6native54_GLOBAL__N__aa9a477a_21_UpSampleBilinear2d_cu_607db5e334upsample_bilinear2d_nhwc_out_frameIddEEvT0_S3_biiiiiPKT_PS4_i,"ax",@progbits
	.align	128
.text._ZN2at6native54_GLOBAL__N__aa9a477a_21_UpSampleBilinear2d_cu_607db5e334upsample_bilinear2d_nhwc_out_frameIddEEvT0_S3_biiiiiPKT_PS4_i:
        .type           _ZN2at6native54_GLOBAL__N__aa9a477a_21_UpSampleBilinear2d_cu_607db5e334upsample_bilinear2d_nhwc_out_frameIddEEvT0_S3_biiiiiPKT_PS4_i,@function
        .size           _ZN2at6native54_GLOBAL__N__aa9a477a_21_UpSampleBilinear2d_cu_607db5e334upsample_bilinear2d_nhwc_out_frameIddEEvT0_S3_biiiiiPKT_PS4_i,(.L_x_1821 - _ZN2at6native54_GLOBAL__N__aa9a477a_21_UpSampleBilinear2d_cu_607db5e334upsample_bilinear2d_nhwc_out_frameIddEEvT0_S3_biiiiiPKT_PS4_i)
        .other          _ZN2at6native54_GLOBAL__N__aa9a477a_21_UpSampleBilinear2d_cu_607db5e334upsample_bilinear2d_nhwc_out_frameIddEEvT0_S3_biiiiiPKT_PS4_i,@"STO_CUDA_ENTRY STV_DEFAULT"
_ZN2at6native54_GLOBAL__N__aa9a477a_21_UpSampleBilinear2d_cu_607db5e334upsample_bilinear2d_nhwc_out_frameIddEEvT0_S3_biiiiiPKT_PS4_i:
        /* <DEDUP_REMOVED lines=12> */
[----:B------:R-:W1:Y:S08]  /*00c0*/  LDC R9, c[0x0][0x234] ;  /* 0x00008d00ff097b82 */ /* 0x000e700000000800 */
[----:B------:R-:W2:Y:S01]  /*00d0*/  LDC R7, c[0x0][0x230] ;  /* 0x00008c00ff077b82 */ /* 0x000ea20000000800 */
[-C--:B0-----:R-:W-:Y:S02]  /*00e0*/  IABS R13, R22.reuse ;  /* 0x00000016000d7213 */ /* 0x081fe40000000000 */
[----:B------:R-:W-:-:S02]  /*00f0*/  LOP3.LUT R6, RZ, R22, RZ, 0x33, !PT ;  /* 0x00000016ff067212 */ /* 0x000fc400078e33ff */
[----:B------:R-:W0:Y:S08]  /*0100*/  I2F.RP R0, R13 ;  /* 0x0000000d00007306 */ /* 0x000e300000209400 */
[----:B0-----:R-:W0:Y:S02]  /*0110*/  MUFU.RCP R0, R0 ;  /* 0x0000000000007308 */ /* 0x001e240000001000 */
[----:B0-----:R-:W-:Y:S01]  /*0120*/  VIADD R2, R0, 0xffffffe ;  /* 0x0ffffffe00027836 */ /* 0x001fe20000000000 */
[----:B-1----:R-:W-:-:S05]  /*0130*/  IABS R0, R9 ;  /* 0x0000000900007213 */ /* 0x002fca0000000000 */
[----:B------:R0:W1:Y:S02]  /*0140*/  F2I.FTZ.U32.TRUNC.NTZ R3, R2 ;  /* 0x0000000200037305 */ /* 0x000064000021f000 */
[----:B0-----:R-:W-:Y:S02]  /*0150*/  IMAD.MOV.U32 R2, RZ, RZ, RZ ;  /* 0x000000ffff027224 */ /* 0x001fe400078e00ff */
[----:B-1----:R-:W-:-:S04]  /*0160*/  IMAD.MOV R4, RZ, RZ, -R3 ;  /* 0x000000ffff047224 */ /* 0x002fc800078e0a03 */
[----:B------:R-:W-:Y:S01]  /*0170*/  IMAD R5, R4, R13, RZ ;  /* 0x0000000d04057224 */ /* 0x000fe200078e02ff */
[----:B------:R-:W-:-:S03]  /*0180*/  LOP3.LUT R4, R17, R22, RZ, 0x3c, !PT ;  /* 0x0000001611047212 */ /* 0x000fc600078e3cff */
[----:B------:R-:W-:Y:S01]  /*0190*/  IMAD.HI.U32 R3, R3, R5, R2 ;  /* 0x0000000503037227 */ /* 0x000fe200078e0002 */
[----:B------:R-:W-:Y:S01]  /*01a0*/  ISETP.GE.AND P2, PT, R4, RZ, PT ;  /* 0x000000ff0400720c */ /* 0x000fe20003f46270 */
[----:B------:R-:W0:Y:S04]  /*01b0*/  I2F.RP R5, R0 ;  /* 0x0000000000057306 */ /* 0x000e280000209400 */
[----:B------:R-:W-:-:S05]  /*01c0*/  IMAD.HI.U32 R2, R3, R8, RZ ;  /* 0x0000000803027227 */ /* 0x000fca00078e00ff */
[----:B------:R-:W-:-:S05]  /*01d0*/  IADD3 R3, -R2, RZ, RZ ;  /* 0x000000ff02037210 */ /* 0x000fca0007ffe1ff */
[C---:B------:R-:W-:Y:S01]  /*01e0*/  IMAD R8, R13.reuse, R3, R8 ;  /* 0x000000030d087224 */ /* 0x040fe200078e0208 */
[----:B0-----:R-:W0:Y:S04]  /*01f0*/  MUFU.RCP R5, R5 ;  /* 0x0000000500057308 */ /* 0x001e280000001000 */
[----:B------:R-:W-:-:S13]  /*0200*/  ISETP.GT.U32.AND P1, PT, R13, R8, PT ;  /* 0x000000080d00720c */ /* 0x000fda0003f24070 */
[----:B------:R-:W-:Y:S02]  /*0210*/  @!P1 IMAD.IADD R8, R8, 0x1, -R13 ;  /* 0x0000000108089824 */ /* 0x000fe400078e0a0d */
[----:B0-----:R-:W-:Y:S01]  /*0220*/  VIADD R3, R5, 0xffffffe ;  /* 0x0ffffffe05037836 */ /* 0x001fe20000000000 */
[----:B--2---:R-:W-:Y:S01]  /*0230*/  IABS R5, R7 ;  /* 0x0000000700057213 */ /* 0x004fe20000000000 */
[----:B------:R-:W-:Y:S01]  /*0240*/  @!P1 VIADD R2, R2, 0x1 ;  /* 0x0000000102029836 */ /* 0x000fe20000000000 */
[----:B------:R-:W-:Y:S02]  /*0250*/  ISETP.GE.U32.AND P0, PT, R8, R13, PT ;  /* 0x0000000d0800720c */ /* 0x000fe40003f06070 */
[----:B------:R-:W0:Y:S08]  /*0260*/  I2F.RP R10, R5 ;  /* 0x00000005000a7306 */ /* 0x000e300000209400 */
[----:B------:R-:W1:Y:S03]  /*0270*/  F2I.FTZ.U32.TRUNC.NTZ R3, R3 ;  /* 0x0000000300037305 */ /* 0x000e66000021f000 */
[----:B------:R-:W-:-:S02]  /*0280*/  @P0 IADD3 R2, R2, 0x1, RZ ;  /* 0x0000000102020810 */ /* 0x000fc40007ffe0ff */
[----:B------:R-:W-:-:S03]  /*0290*/  ISETP.NE.AND P0, PT, R22, RZ, PT ;  /* 0x000000ff1600720c */ /* 0x000fc60003f05270 */
[----:B------:R-:W-:Y:S01]  /*02a0*/  @!P2 IMAD.MOV R2, RZ, RZ, -R2 ;  /* 0x000000ffff02a224 */ /* 0x000fe200078e0a02 */
[----:B0-----:R-:W0:Y:S04]  /*02b0*/  MUFU.RCP R10, R10 ;  /* 0x0000000a000a7308 */ /* 0x001e280000001000 */
[----:B------:R-:W-:Y:S01]  /*02c0*/  SEL R16, R6, R2, !P0 ;  /* 0x0000000206107207 */ /* 0x000fe20004000000 */
[----:B------:R-:W-:Y:S02]  /*02d0*/  IMAD.MOV.U32 R2, RZ, RZ, RZ ;  /* 0x000000ffff027224 */ /* 0x000fe400078e00ff */
[----:B-1----:R-:W-:Y:S01]  /*02e0*/  IMAD.MOV R11, RZ, RZ, -R3 ;  /* 0x000000ffff0b7224 */ /* 0x002fe200078e0a03 */
[----:B------:R-:W-:-:S03]  /*02f0*/  IABS R4, R16 ;  /* 0x0000001000047213 */ /* 0x000fc60000000000 */
[----:B------:R-:W-:-:S04]  /*0300*/  IMAD R11, R11, R0, RZ ;  /* 0x000000000b0b7224 */ /* 0x000fc800078e02ff */
[----:B------:R-:W-:Y:S01]  /*0310*/  IMAD.HI.U32 R2, R3, R11, R2 ;  /* 0x0000000b03027227 */ /* 0x000fe200078e0002 */
[----:B------:R-:W-:-:S05]  /*0320*/  MOV R3, R4 ;  /* 0x0000000400037202 */ /* 0x000fca0000000f00 */
[----:B------:R-:W-:-:S04]  /*0330*/  IMAD.HI.U32 R4, R2, R3, RZ ;  /* 0x0000000302047227 */ /* 0x000fc800078e00ff */
[----:B------:R-:W-:-:S04]  /*0340*/  IMAD.MOV R2, RZ, RZ, -R4 ;  /* 0x000000ffff027224 */ /* 0x000fc800078e0a04 */
[----:B------:R-:W-:Y:S02]  /*0350*/  IMAD R3, R0, R2, R3 ;  /* 0x0000000200037224 */ /* 0x000fe400078e0203 */
[----:B0-----:R-:W-:-:S03]  /*0360*/  VIADD R2, R10, 0xffffffe ;  /* 0x0ffffffe0a027836 */ /* 0x001fc60000000000 */
[----:B------:R-:W-:-:S13]  /*0370*/  ISETP.GT.U32.AND P2, PT, R0, R3, PT ;  /* 0x000000030000720c */ /* 0x000fda0003f44070 */
[----:B------:R-:W-:Y:S01]  /*0380*/  @!P2 IMAD.IADD R3, R3, 0x1, -R0 ;  /* 0x000000010303a824 */ /* 0x000fe200078e0a00 */
[----:B------:R-:W-:Y:S02]  /*0390*/  @!P2 IADD3 R4, R4, 0x1, RZ ;  /* 0x000000010404a810 */ /* 0x000fe40007ffe0ff */
[----:B------:R-:W-:Y:S02]  /*03a0*/  ISETP.NE.AND P2, PT, R9, RZ, PT ;  /* 0x000000ff0900720c */ /* 0x000fe40003f45270 */
[----:B------:R-:W-:Y:S02]  /*03b0*/  ISETP.GE.U32.AND P1, PT, R3, R0, PT ;  /* 0x000000000300720c */ /* 0x000fe40003f26070 */
[----:B------:R-:W-:Y:S01]  /*03c0*/  LOP3.LUT R0, R16, R9, RZ, 0x3c, !PT ;  /* 0x0000000910007212 */ /* 0x000fe200078e3cff */
[----:B------:R0:W1:Y:S03]  /*03d0*/  F2I.FTZ.U32.TRUNC.NTZ R3, R2 ;  /* 0x0000000200037305 */ /* 0x000066000021f000 */
[----:B------:R-:W-:Y:S01]  /*03e0*/  ISETP.GE.AND P3, PT, R0, RZ, PT ;  /* 0x000000ff0000720c */ /* 0x000fe20003f66270 */
[----:B0-----:R-:W-:-:S06]  /*03f0*/  HFMA2.MMA R2, -RZ, RZ, 0, 0 ;  /* 0x00000000ff027435 */ /* 0x001fcc00000001ff */
[----:B------:R-:W-:Y:S01]  /*0400*/  @P1 VIADD R4, R4, 0x1 ;  /* 0x0000000104041836 */ /* 0x000fe20000000000 */
[----:B------:R-:W-:Y:S01]  /*0410*/  ISETP.NE.AND P1, PT, R7, RZ, PT ;  /* 0x000000ff0700720c */ /* 0x000fe20003f25270 */
[----:B-1----:R-:W-:-:S04]  /*0420*/  IMAD.MOV R0, RZ, RZ, -R3 ;  /* 0x000000ffff007224 */ /* 0x002fc800078e0a03 */
[----:B------:R-:W-:Y:S01]  /*0430*/  @!P3 IMAD.MOV R4, RZ, RZ, -R4 ;  /* 0x000000ffff04b224 */ /* 0x000fe200078e0a04 */
[----:B------:R-:W-:Y:S01]  /*0440*/  @!P2 LOP3.LUT R4, RZ, R9, RZ, 0x33, !PT ;  /* 0x00000009ff04a212 */ /* 0x000fe200078e33ff */
[----:B------:R-:W-:Y:S01]  /*0450*/  IMAD R11, R0, R5, RZ ;  /* 0x00000005000b7224 */ /* 0x000fe200078e02ff */
[----:B------:R-:W-:Y:S02]  /*0460*/  ISETP.NE.AND P3, PT, RZ, UR4, PT ;  /* 0x00000004ff007c0c */ /* 0x000fe4000bf65270 */
[----:B------:R-:W-:Y:S01]  /*0470*/  IABS R0, R4 ;  /* 0x0000000400007213 */ /* 0x000fe20000000000 */
[----:B------:R-:W-:Y:S01]  /*0480*/  IMAD.HI.U32 R3, R3, R11, R2 ;  /* 0x0000000b03037227 */ /* 0x000fe200078e0002 */
[----:B------:R-:W-:-:S03]  /*0490*/  ISETP.GE.AND P5, PT, R4, RZ, PT ;  /* 0x000000ff0400720c */ /* 0x000fc60003fa6270 */
[----:B------:R-:W-:-:S04]  /*04a0*/  IMAD.MOV.U32 R2, RZ, RZ, R0 ;  /* 0x000000ffff027224 */ /* 0x000fc800078e0000 */
[----:B------:R-:W-:Y:S02]  /*04b0*/  IMAD.HI.U32 R3, R3, R2, RZ ;  /* 0x0000000203037227 */ /* 0x000fe400078e00ff */
[----:B------:R-:W0:Y:S02]  /*04c0*/  @P3 LDC.64 R20, c[0x0][0x218] ;  /* 0x00008600ff143b82 */ /* 0x000e240000000a00 */
[----:B------:R-:W-:-:S04]  /*04d0*/  IMAD.MOV R0, RZ, RZ, -R3 ;  /* 0x000000ffff007224 */ /* 0x000fc800078e0a03 */
[C---:B------:R-:W-:Y:S02]  /*04e0*/  IMAD R2, R5.reuse, R0, R2 ;  /* 0x0000000005027224 */ /* 0x040fe400078e0202 */
[----:B------:R-:W-:Y:S01]  /*04f0*/  IMAD.MOV R0, RZ, RZ, -R4 ;  /* 0x000000ffff007224 */ /* 0x000fe200078e0a04 */
[----:B------:R-:W1:Y:S02]  /*0500*/  @P3 LDC.64 R18, c[0x0][0x210] ;  /* 0x00008400ff123b82 */ /* 0x000e640000000a00 */
[----:B------:R-:W-:Y:S01]  /*0510*/  ISETP.GT.U32.AND P2, PT, R5, R2, PT ;  /* 0x000000020500720c */ /* 0x000fe20003f44070 */
[----:B------:R-:W-:Y:S01]  /*0520*/  IMAD R16, R9, R0, R16 ;  /* 0x0000000009107224 */ /* 0x000fe200078e0210 */
[----:B------:R-:W-:-:S03]  /*0530*/  LOP3.LUT R0, RZ, R7, RZ, 0x33, !PT ;  /* 0x00000007ff007212 */ /* 0x000fc600078e33ff */
[----:B------:R-:W0:Y:S08]  /*0540*/  I2F.F64 R14, R16 ;  /* 0x00000010000e7312 */ /* 0x000e300000201c00 */
[----:B------:R-:W-:-:S04]  /*0550*/  @!P2 IADD3 R2, R2, -R5, RZ ;  /* 0x800000050202a210 */ /* 0x000fc80007ffe0ff */
[----:B------:R-:W-:Y:S01]  /*0560*/  ISETP.GT.U32.AND P4, PT, R5, R2, PT ;  /* 0x000000020500720c */ /* 0x000fe20003f84070 */
[----:B------:R-:W-:Y:S01]  /*0570*/  IMAD.IADD R11, R2, 0x1, -R5 ;  /* 0x00000001020b7824 */ /* 0x000fe200078e0a05 */
[----:B0-----:R-:W-:-:S04]  /*0580*/  @P3 DMUL R20, R14, R20 ;  /* 0x000000140e143228 */ /* 0x001fc80000000000 */
[----:B------:R-:W-:-:S04]  /*0590*/  SEL R11, R11, R2, !P4 ;  /* 0x000000020b0b7207 */ /* 0x000fc80006000000 */
[----:B------:R-:W-:-:S04]  /*05a0*/  @!P5 IADD3 R11, -R11, RZ, RZ ;  /* 0x000000ff0b0bd210 */ /* 0x000fc80007ffe1ff */
[----:B------:R-:W-:-:S04]  /*05b0*/  SEL R12, R0, R11, !P1 ;  /* 0x0000000b000c7207 */ /* 0x000fc80004800000 */
[----:B------:R-:W1:Y:S02]  /*05c0*/  I2F.F64 R10, R12 ;  /* 0x0000000c000a7312 */ /* 0x000e640000201c00 */
[----:B-1----:R-:W-:Y:S01]  /*05d0*/  @P3 DMUL R18, R10, R18 ;  /* 0x000000120a123228 */ /* 0x002fe20000000000 */
[----:B------:R-:W-:Y:S10]  /*05e0*/  @P3 BRA `(.L_x_1763) ;  /* 0x0000000000183947 */ /* 0x000ff40003800000 */
[----:B------:R-:W0:Y:S01]  /*05f0*/  LDC.64 R18, c[0x0][0x210] ;  /* 0x00008400ff127b82 */ /* 0x000e220000000a00 */
[----:B------:R-:W-:-:S08]  /*0600*/  DADD R10, R10, 0.5 ;  /* 0x3fe000000a0a7429 */ /* 0x000fd00000000000 */
[----:B0-----:R-:W-:-:S08]  /*0610*/  DFMA R10, R10, R18, -0.5 ;  /* 0xbfe000000a0a742b */ /* 0x001fd00000000012 */
[----:B------:R-:W-:-:S06]  /*0620*/  DSETP.GEU.AND P4, PT, R10, RZ, PT ;  /* 0x000000ff0a00722a */ /* 0x000fcc0003f8e000 */
[----:B------:R-:W-:Y:S02]  /*0630*/  FSEL R18, R10, RZ, P4 ;  /* 0x000000ff0a127208 */ /* 0x000fe40002000000 */
[----:B------:R-:W-:-:S07]  /*0640*/  FSEL R19, R11, RZ, P4 ;  /* 0x000000ff0b137208 */ /* 0x000fce0002000000 */
.L_x_1763:
[----:B------:R-:W-:Y:S05]  /*0650*/  @P3 BRA `(.L_x_1764) ;  /* 0x0000000000183947 */ /* 0x000fea0003800000 */
[----:B------:R-:W0:Y:S01]  /*0660*/  LDC.64 R10, c[0x0][0x218] ;  /* 0x00008600ff0a7b82 */ /* 0x000e220000000a00 */
[----:B------:R-:W-:-:S08]  /*0670*/  DADD R14, R14, 0.5 ;  /* 0x3fe000000e0e7429 */ /* 0x000fd00000000000 */
[----:B0-----:R-:W-:-:S08]  /*0680*/  DFMA R10, R14, R10, -0.5 ;  /* 0xbfe000000e0a742b */ /* 0x001fd0000000000a */
[----:B------:R-:W-:-:S06]  /*0690*/  DSETP.GEU.AND P3, PT, R10, RZ, PT ;  /* 0x000000ff0a00722a */ /* 0x000fcc0003f6e000 */
[----:B------:R-:W-:Y:S02]  /*06a0*/  FSEL R20, R10, RZ, P3 ;  /* 0x000000ff0a147208 */ /* 0x000fe40001800000 */
[----:B------:R-:W-:-:S07]  /*06b0*/  FSEL R21, R11, RZ, P3 ;  /* 0x000000ff0b157208 */ /* 0x000fce0001800000 */
.L_x_1764:
[----:B------:R-:W-:Y:S01]  /*06c0*/  ISETP.GE.U32.AND P4, PT, R2, R5, PT ;  /* 0x000000050200720c */ /* 0x000fe20003f86070 */
[----:B------:R-:W0:Y:S01]  /*06d0*/  F2I.F64.TRUNC R10, R18 ;  /* 0x00000012000a7311 */ /* 0x000e22000030d100 */
[----:B------:R-:W-:Y:S01]  /*06e0*/  LOP3.LUT R4, R4, R7, RZ, 0x3c, !PT ;  /* 0x0000000704047212 */ /* 0x000fe200078e3cff */
[----:B------:R-:W-:Y:S01]  /*06f0*/  @!P2 VIADD R3, R3, 0x1 ;  /* 0x000000010303a836 */ /* 0x000fe20000000000 */
[----:B------:R-:W-:Y:S01]  /*0700*/  ULDC UR6, c[0x0][0x228] ;  /* 0x00008a0000067ab9 */ /* 0x000fe20000000800 */
[----:B------:R-:W-:Y:S01]  /*0710*/  ULDC UR5, c[0x0][0x22c] ;  /* 0x00008b0000057ab9 */ /* 0x000fe20000000800 */
[----:B------:R-:W-:Y:S01]  /*0720*/  ISETP.GE.AND P3, PT, R4, RZ, PT ;  /* 0x000000ff0400720c */ /* 0x000fe20003f66270 */
[----:B------:R-:W-:Y:S01]  /*0730*/  UIADD3 UR4, UR6, -0x1, URZ ;  /* 0xffffffff06047890 */ /* 0x000fe2000fffe03f */
[----:B------:R-:W-:Y:S01]  /*0740*/  ISETP.GT.U32.AND P5, PT, R13, R8, PT ;  /* 0x000000080d00720c */ /* 0x000fe20003fa4070 */
[----:B------:R-:W1:Y:S01]  /*0750*/  F2I.F64.TRUNC R2, R20 ;  /* 0x0000001400027311 */ /* 0x000e62000030d100 */
[----:B------:R-:W-:-:S02]  /*0760*/  IADD3 R13, R8, -R13, RZ ;  /* 0x8000000d080d7210 */ /* 0x000fc40007ffe0ff */
[----:B------:R-:W-:Y:S01]  /*0770*/  ISETP.GE.AND P2, PT, R17, RZ, PT ;  /* 0x000000ff1100720c */ /* 0x000fe20003f46270 */
[----:B------:R-:W-:Y:S01]  /*0780*/  @P4 VIADD R3, R3, 0x1 ;  /* 0x0000000103034836 */ /* 0x000fe20000000000 */
[----:B------:R-:W-:Y:S02]  /*0790*/  SEL R8, R13, R8, !P5 ;  /* 0x000000080d087207 */ /* 0x000fe40006800000 */
[C---:B0-----:R-:W-:Y:S01]  /*07a0*/  ISETP.GE.AND P4, PT, R10.reuse, UR4, PT ;  /* 0x000000040a007c0c */ /* 0x041fe2000bf86270 */
[----:B------:R-:W-:Y:S01]  /*07b0*/  UIADD3 UR4, UR5, -0x1, URZ ;  /* 0xffffffff05047890 */ /* 0x000fe2000fffe03f */
[----:B------:R-:W0:Y:S01]  /*07c0*/  I2F.F64 R4, R10 ;  /* 0x0000000a00047312 */ /* 0x000e220000201c00 */
[----:B------:R-:W-:Y:S01]  /*07d0*/  @!P3 IMAD.MOV R3, RZ, RZ, -R3 ;  /* 0x000000ffff03b224 */ /* 0x000fe200078e0a03 */
[----:B------:R-:W-:Y:S01]  /*07e0*/  SHF.R.S32.HI R11, RZ, 0x1f, R10 ;  /* 0x0000001fff0b7819 */ /* 0x000fe2000001140a */
[----:B------:R-:W-:Y:S01]  /*07f0*/  VIADD R13, R10, 0x1 ;  /* 0x000000010a0d7836 */ /* 0x000fe20000000000 */
[----:B------:R-:W-:-:S02]  /*0800*/  SHF.R.S32.HI R23, RZ, 0x1f, R22 ;  /* 0x0000001fff177819 */ /* 0x000fc40000011416 */
[----:B------:R-:W-:Y:S02]  /*0810*/  SEL R0, R0, R3, !P1 ;  /* 0x0000000300007207 */ /* 0x000fe40004800000 */
[----:B-1----:R-:W1:Y:S01]  /*0820*/  I2F.F64 R14, R2 ;  /* 0x00000002000e7312 */ /* 0x002e620000201c00 */
[----:B------:R-:W-:Y:S01]  /*0830*/  ISETP.GE.AND P1, PT, R2, UR4, PT ;  /* 0x0000000402007c0c */ /* 0x000fe2000bf26270 */
[----:B------:R-:W-:Y:S01]  /*0840*/  USHF.R.S32.HI UR4, URZ, 0x1f, UR5 ;  /* 0x0000001f3f047899 */ /* 0x000fe20008011405 */
[----:B------:R-:W-:Y:S01]  /*0850*/  IMAD.WIDE R24, R0, UR6, R10 ;  /* 0x0000000600187c25 */ /* 0x000fe2000f8e020a */
[----:B------:R-:W-:Y:S02]  /*0860*/  @P4 IADD3 R13, R10, RZ, RZ ;  /* 0x000000ff0a0d4210 */ /* 0x000fe40007ffe0ff */
[----:B------:R-:W-:Y:S01]  /*0870*/  @!P2 IADD3 R8, -R8, RZ, RZ ;  /* 0x000000ff0808a210 */ /* 0x000fe20007ffe1ff */
[----:B------:R-:W-:Y:S01]  /*0880*/  IMAD R3, R25, UR5, RZ ;  /* 0x0000000519037c24 */ /* 0x000fe2000f8e02ff */
[----:B0-----:R-:W-:Y:S01]  /*0890*/  DADD R18, -R4, R18 ;  /* 0x0000000004127229 */ /* 0x001fe20000000112 */
[----:B------:R-:W-:Y:S01]  /*08a0*/  SHF.R.S32.HI R11, RZ, 0x1f, R13 ;  /* 0x0000001fff0b7819 */ /* 0x000fe2000001140d */
[----:B------:R-:W-:Y:S01]  /*08b0*/  VIADD R4, R2, 0x1 ;  /* 0x0000000102047836 */ /* 0x000fe20000000000 */
[----:B------:R-:W-:Y:S01]  /*08c0*/  MOV R10, R13 ;  /* 0x0000000d000a7202 */ /* 0x000fe20000000f00 */
[----:B------:R-:W-:Y:S01]  /*08d0*/  IMAD R25, R24, UR4, R3 ;  /* 0x0000000418197c24 */ /* 0x000fe2000f8e0203 */
[--C-:B------:R-:W-:Y:S01]  /*08e0*/  SHF.R.S32.HI R3, RZ, 0x1f, R2.reuse ;  /* 0x0000001fff037819 */ /* 0x100fe20000011402 */
[----:B------:R-:W-:Y:S01]  /*08f0*/  @P1 IMAD.MOV R4, RZ, RZ, R2 ;  /* 0x000000ffff041224 */ /* 0x000fe200078e0202 */
[----:B-1----:R-:W-:Y:S01]  /*0900*/  DADD R20, -R14, R20 ;  /* 0x000000000e147229 */ /* 0x002fe20000000114 */
[----:B------:R-:W-:Y:S01]  /*0910*/  IMAD.WIDE R10, R0, UR6, R10 ;  /* 0x00000006000a7c25 */ /* 0x000fe2000f8e020a */
[----:B------:R-:W-:-:S02]  /*0920*/  ULDC.64 UR6, c[0x0][0x238] ;  /* 0x00008e0000067ab9 */ /* 0x000fc40000000a00 */
[----:B------:R-:W-:Y:S01]  /*0930*/  SHF.R.S32.HI R5, RZ, 0x1f, R4 ;  /* 0x0000001fff057819 */ /* 0x000fe20000011404 */
[----:B------:R-:W-:-:S04]  /*0940*/  IMAD.WIDE.U32 R14, R24, UR5, RZ ;  /* 0x00000005180e7c25 */ /* 0x000fc8000f8e00ff */
[----:B------:R-:W-:Y:S01]  /*0950*/  IMAD.IADD R13, R15, 0x1, R25 ;  /* 0x000000010f0d7824 */ /* 0x000fe200078e0219 */
[----:B------:R-:W-:Y:S01]  /*0960*/  IADD3 R24, P1, R2, R14, RZ ;  /* 0x0000000e02187210 */ /* 0x000fe20007f3e0ff */
[----:B------:R-:W-:Y:S01]  /*0970*/  IMAD R11, R11, UR5, RZ ;  /* 0x000000050b0b7c24 */ /* 0x000fe2000f8e02ff */
[----:B------:R-:W-:Y:S01]  /*0980*/  IADD3 R17, P3, R14, R4, RZ ;  /* 0x000000040e117210 */ /* 0x000fe20007f7e0ff */
[----:B------:R-:W-:-:S04]  /*0990*/  IMAD.WIDE.U32 R14, R10, UR5, R4 ;  /* 0x000000050a0e7c25 */ /* 0x000fc8000f8e0004 */
[----:B------:R-:W-:Y:S01]  /*09a0*/  IMAD.X R25, R3, 0x1, R13, P1 ;  /* 0x0000000103197824 */ /* 0x000fe200008e060d */
[----:B------:R-:W-:Y:S01]  /*09b0*/  IADD3.X R13, R5, R13, RZ, P3, !PT ;  /* 0x0000000d050d7210 */ /* 0x000fe20001ffe4ff */
[----:B------:R-:W-:-:S04]  /*09c0*/  IMAD.WIDE.U32 R2, R10, UR5, R2 ;  /* 0x000000050a027c25 */ /* 0x000fc8000f8e0002 */
[----:B------:R-:W-:Y:S02]  /*09d0*/  IMAD R25, R25, R22, RZ ;  /* 0x0000001619197224 */ /* 0x000fe400078e02ff */
[----:B------:R-:W-:Y:S01]  /*09e0*/  IMAD R4, R10, UR4, R11 ;  /* 0x000000040a047c24 */ /* 0x000fe2000f8e020b */
[----:B------:R-:W-:Y:S01]  /*09f0*/  ULDC.64 UR4, c[0x0][0x208] ;  /* 0x0000820000047ab9 */ /* 0x000fe20000000a00 */
[----:B------:R-:W-:Y:S02]  /*0a00*/  IMAD R25, R23, R24, R25 ;  /* 0x0000001817197224 */ /* 0x000fe400078e0219 */
[----:B------:R-:W-:Y:S01]  /*0a10*/  IMAD.WIDE.U32 R10, R24, R22, RZ ;  /* 0x00000016180a7225 */ /* 0x000fe200078e00ff */
[----:B------:R-:W-:-:S03]  /*0a20*/  SEL R24, R6, R8, !P0 ;  /* 0x0000000806187207 */ /* 0x000fc60004000000 */
[----:B------:R-:W-:Y:S01]  /*0a30*/  IMAD.IADD R3, R3, 0x1, R4 ;  /* 0x0000000103037824 */ /* 0x000fe200078e0204 */
[----:B------:R-:W-:Y:S01]  /*0a40*/  IADD3 R10, P0, R24, R10, RZ ;  /* 0x0000000a180a7210 */ /* 0x000fe20007f1e0ff */
[----:B------:R-:W-:Y:S01]  /*0a50*/  IMAD.IADD R6, R11, 0x1, R25 ;  /* 0x000000010b067824 */ /* 0x000fe200078e0219 */
[--C-:B------:R-:W-:Y:S01]  /*0a60*/  SHF.R.S32.HI R25, RZ, 0x1f, R24.reuse ;  /* 0x0000001fff197819 */ /* 0x100fe20000011418 */
[----:B------:R-:W-:Y:S02]  /*0a70*/  IMAD R3, R3, R22, RZ ;  /* 0x0000001603037224 */ /* 0x000fe400078e02ff */
[----:B------:R-:W-:Y:S02]  /*0a80*/  IMAD.IADD R5, R4, 0x1, R15 ;  /* 0x0000000104057824 */ /* 0x000fe400078e020f */
[----:B------:R-:W-:Y:S02]  /*0a90*/  IMAD R11, R23, R2, R3 ;  /* 0x00000002170b7224 */ /* 0x000fe400078e0203 */
[----:B------:R-:W-:-:S04]  /*0aa0*/  IMAD.WIDE.U32 R2, R2, R22, R24 ;  /* 0x0000001602027225 */ /* 0x000fc800078e0018 */
[----:B------:R-:W-:Y:S01]  /*0ab0*/  IMAD.IADD R3, R3, 0x1, R11 ;  /* 0x0000000103037824 */ /* 0x000fe200078e020b */
[C---:B------:R-:W-:Y:S01]  /*0ac0*/  LEA R4, P1, R2.reuse, UR6, 0x3 ;  /* 0x0000000602047c11 */ /* 0x040fe2000f8218ff */
[----:B------:R-:W-:Y:S02]  /*0ad0*/  IMAD R8, R5, R22, RZ ;  /* 0x0000001605087224 */ /* 0x000fe400078e02ff */
[----:B------:R-:W-:Y:S01]  /*0ae0*/  IMAD.X R6, R25, 0x1, R6, P0 ;  /* 0x0000000119067824 */ /* 0x000fe200000e0606 */
[----:B------:R-:W-:Y:S01]  /*0af0*/  LEA.HI.X R5, R2, UR7, R3, 0x3, P1 ;  /* 0x0000000702057c11 */ /* 0x000fe200088f1c03 */
[----:B------:R-:W-:Y:S02]  /*0b00*/  IMAD R3, R23, R14, R8 ;  /* 0x0000000e17037224 */ /* 0x000fe400078e0208 */
[----:B------:R-:W-:-:S03]  /*0b10*/  IMAD.WIDE.U32 R14, R14, R22, R24 ;  /* 0x000000160e0e7225 */ /* 0x000fc600078e0018 */
[----:B------:R-:W2:Y:S01]  /*0b20*/  LDG.E.64 R4, desc[UR4][R4.64] ;  /* 0x0000000404047981 */ /* 0x000ea2000c1e1b00 */
[-C--:B------:R-:W-:Y:S01]  /*0b30*/  IMAD R8, R13, R22.reuse, RZ ;  /* 0x000000160d087224 */ /* 0x080fe200078e02ff */
[----:B------:R-:W-:Y:S01]  /*0b40*/  LEA R2, P1, R14, UR6, 0x3 ;  /* 0x000000060e027c11 */ /* 0x000fe2000f8218ff */
[----:B------:R-:W-:Y:S01]  /*0b50*/  IMAD.WIDE.U32 R26, R17, R22, R24 ;  /* 0x00000016111a7225 */ /* 0x000fe200078e0018 */
[----:B------:R-:W-:-:S03]  /*0b60*/  IADD3 R3, R15, R3, RZ ;  /* 0x000000030f037210 */ /* 0x000fc60007ffe0ff */
[----:B------:R-:W-:Y:S01]  /*0b70*/  IMAD R8, R23, R17, R8 ;  /* 0x0000001117087224 */ /* 0x000fe200078e0208 */
[----:B------:R-:W-:Y:S02]  /*0b80*/  LEA.HI.X R3, R14, UR7, R3, 0x3, P1 ;  /* 0x000000070e037c11 */ /* 0x000fe400088f1c03 */
[----:B------:R-:W-:-:S04]  /*0b90*/  LEA R14, P0, R10, UR6, 0x3 ;  /* 0x000000060a0e7c11 */ /* 0x000fc8000f8018ff */
[----:B------:R-:W3:Y:S01]  /*0ba0*/  LDG.E.64 R2, desc[UR4][R2.64] ;  /* 0x0000000402027981 */ /* 0x000ee2000c1e1b00 */
[----:B------:R-:W-:Y:S01]  /*0bb0*/  LEA.HI.X R15, R10, UR7, R6, 0x3, P0 ;  /* 0x000000070a0f7c11 */ /* 0x000fe200080f1c06 */
[----:B------:R-:W-:Y:S01]  /*0bc0*/  IMAD.IADD R8, R27, 0x1, R8 ;  /* 0x000000011b087824 */ /* 0x000fe200078e0208 */
[----:B------:R-:W-:-:S04]  /*0bd0*/  LEA R10, P0, R26, UR6, 0x3 ;  /* 0x000000061a0a7c11 */ /* 0x000fc8000f8018ff */
[----:B------:R-:W4:Y:S01]  /*0be0*/  LDG.E.64 R14, desc[UR4][R14.64] ;  /* 0x000000040e0e7981 */ /* 0x000f22000c1e1b00 */
[----:B------:R-:W-:Y:S01]  /*0bf0*/  LEA.HI.X R11, R26, UR7, R8, 0x3, P0 ;  /* 0x000000071a0b7c11 */ /* 0x000fe200080f1c08 */
[----:B------:R-:W-:-:S05]  /*0c00*/  ULDC.64 UR6, c[0x0][0x240] ;  /* 0x0000900000067ab9 */ /* 0x000fca0000000a00 */
[----:B------:R-:W5:Y:S01]  /*0c10*/  LDG.E.64 R10, desc[UR4][R10.64] ;  /* 0x000000040a0a7981 */ /* 0x000f62000c1e1b00 */
[----:B------:R-:W-:Y:S02]  /*0c20*/  SHF.R.S32.HI R13, RZ, 0x1f, R12 ;  /* 0x0000001fff0d7819 */ /* 0x000fe4000001140c */
[----:B------:R-:W-:Y:S01]  /*0c30*/  SHF.R.S32.HI R17, RZ, 0x1f, R16 ;  /* 0x0000001fff117819 */ /* 0x000fe20000011410 */
[----:B------:R-:W-:Y:S01]  /*0c40*/  IMAD.WIDE R12, R0, R7, R12 ;  /* 0x00000007000c7225 */ /* 0x000fe200078e020c */
[----:B------:R-:W-:Y:S01]  /*0c50*/  SHF.R.S32.HI R27, RZ, 0x1f, R9 ;  /* 0x0000001fff1b7819 */ /* 0x000fe20000011409 */
[----:B------:R-:W-:Y:S02]  /*0c60*/  DADD R6, -R20, 1 ;  /* 0x3ff0000014067429 */ /* 0x000fe40000000100 */
[-C--:B------:R-:W-:Y:S02]  /*0c70*/  IMAD R0, R13, R9.reuse, RZ ;  /* 0x000000090d007224 */ /* 0x080fe400078e02ff */
[----:B------:R-:W-:-:S04]  /*0c80*/  IMAD.WIDE.U32 R16, R12, R9, R16 ;  /* 0x000000090c107225 */ /* 0x000fc800078e0010 */
[----:B------:R-:W-:Y:S02]  /*0c90*/  IMAD R27, R12, R27, R0 ;  /* 0x0000001b0c1b7224 */ /* 0x000fe400078e0200 */
[----:B------:R-:W-:Y:S01]  /*0ca0*/  IMAD.WIDE.U32 R24, R16, R22, R24 ;  /* 0x0000001610187225 */ /* 0x000fe200078e0018 */
[----:B---3--:R-:W-:Y:S02]  /*0cb0*/  DMUL R2, R20, R2 ;  /* 0x0000000214027228 */ /* 0x008fe40000000000 */
[----:B----4-:R-:W-:-:S06]  /*0cc0*/  DMUL R14, R6, R14 ;  /* 0x0000000e060e7228 */ /* 0x010fcc0000000000 */
[----:B--2---:R-:W-:Y:S01]  /*0cd0*/  DFMA R2, R6, R4, R2 ;  /* 0x000000040602722b */ /* 0x004fe20000000002 */
[----:B------:R-:W-:-:S05]  /*0ce0*/  IADD3 R5, R17, R27, RZ ;  /* 0x0000001b11057210 */ /* 0x000fca0007ffe0ff */
[----:B------:R-:W-:Y:S02]  /*0cf0*/  IMAD R5, R5, R22, RZ ;  /* 0x0000001605057224 */ /* 0x000fe400078e02ff */
[----:B------:R-:W-:Y:S02]  /*0d00*/  DMUL R2, R18, R2 ;  /* 0x0000000212027228 */ /* 0x000fe40000000000 */
[----:B-----5:R-:W-:Y:S01]  /*0d10*/  DFMA R10, R20, R10, R14 ;  /* 0x0000000a140a722b */ /* 0x020fe2000000000e */
[----:B------:R-:W-:Y:S01]  /*0d20*/  IMAD R5, R23, R16, R5 ;  /* 0x0000001017057224 */ /* 0x000fe200078e0205 */
[----:B------:R-:W-:Y:S01]  /*0d30*/  DADD R18, -R18, 1 ;  /* 0x3ff0000012127429 */ /* 0x000fe20000000100 */
[----:B------:R-:W-:Y:S02]  /*0d40*/  LEA R4, P0, R24, UR6, 0x3 ;  /* 0x0000000618047c11 */ /* 0x000fe4000f8018ff */
[----:B------:R-:W-:-:S05]  /*0d50*/  IMAD.IADD R5, R25, 0x1, R5 ;  /* 0x0000000119057824 */ /* 0x000fca00078e0205 */
[----:B------:R-:W-:Y:S01]  /*0d60*/  DFMA R2, R10, R18, R2 ;  /* 0x000000120a02722b */ /* 0x000fe20000000002 */
[----:B------:R-:W-:-:S06]  /*0d70*/  LEA.HI.X R5, R24, UR7, R5, 0x3, P0 ;  /* 0x0000000718057c11 */ /* 0x000fcc00080f1c05 */
[----:B------:R-:W-:Y:S01]  /*0d80*/  STG.E.64 desc[UR4][R4.64], R2 ;  /* 0x0000000204007986 */ /* 0x000fe2000c101b04 */
[----:B------:R-:W-:Y:S05]  /*0d90*/  EXIT ;  /* 0x000000000000794d */ /* 0x000fea0003800000 */
.L_x_1765:
        /* <DEDUP_REMOVED lines=14> */
.L_x_1821:


//--------------------- .nv.shared._ZN2at6native54_GLOBAL__N__aa9a477a_21_UpSampleBilinear2d_cu_607db5e336upsample_gen2d_aa_backward_out_frameIN3c108BFloat16EfNS0_18upsample_antialias20BicubicFilterFunctorEEEvT0_S7_NS_27GenericPackedTensorAccessorIT_Lm4ENS_16DefaultPtrTraitsElEENS8_IKS9_Lm4ESA_lEERKT1_ --------------------------
	.section	.nv.shared._ZN2at6native54_GLOBAL__N__aa9a477a_21_UpSampleBilinear2d_cu_607db5e336upsample_gen2d_aa_backward_out_frameIN3c108BFloat16EfNS0_18upsample_antialias20BicubicFilterFunctorEEEvT0_S7_NS_27GenericPackedTensorAccessorIT_Lm4ENS_16DefaultPtrTraitsElEENS8_IKS9_Lm4ESA_lEERKT1_,"aw",@nobits
	.sectionflags	@""
	.align	16
	.zero		1024


//--------------------- .nv.shared.reserved.0     --------------------------
	.section	.nv.shared.reserved.0,"aw",@nobits
	.weak		__nv_reservedSMEM_offset_0_alias
	.size		__nv_reservedSMEM_offset_0_alias, 0, 0
	.other		__nv_reservedSMEM_offset_0_alias,@"STO_CUDA_RESERVED_SHARED STV_DEFAULT"
__nv_reservedSMEM_offset_0_alias:
	.zero		0


//--------------------- .nv.global                --------------------------
	.section	.nv.global,"aw",@nobits
.nv.global:
	.type		_ZN52_INTERNAL_aa9a477a_21_UpSampleBilinear2d_cu_607db5e34cuda3std3__48in_placeE,@object
	.size		_ZN52_INTERNAL_aa9a477a_21_UpSampleBilinear2d_cu_607db5e34cuda3std3__48in_placeE,(_ZN52_INTERNAL_aa9a477a_21_UpSampleBilinear2d_cu_607db5e34cuda3std6ranges3__45__cpo8distanceE - _ZN52_INTERNAL_aa9a477a_21_UpSampleBilinear2d_cu_607db5e34cuda3std3__48in_placeE)
_ZN52_INTERNAL_aa9a477a_21_UpSampleBilinear2d_cu_607db5e34cuda3std3__48in_placeE:
	.zero		1
	.type		_ZN52_INTERNAL_aa9a477a_21_UpSampleBilinear2d_cu_607db5e34cuda3std6ranges3__45__cpo8distanceE,@object
	.size		_ZN52_INTERNAL_aa9a477a_21_UpSampleBilinear2d_cu_607db5e34cuda3std6ranges3__45__cpo8distanceE,(_ZN52_INTERNAL_aa9a477a_21_UpSampleBilinear2d_cu_607db5e34cuda3std3__45__cpo6cbeginE - _ZN52_INTERNAL_aa9a477a_21_UpSampleBilinear2d_cu_607db5e34cuda3std6ranges3__45__cpo8distanceE)
_ZN52_INTERNAL_aa9a477a_21_UpSampleBilinear2d_cu_607db5e34cuda3std6ranges3__45__cpo8distanceE:
	.zero		1
	.type		_ZN52_INTERNAL_aa9a477a_21_UpSampleBilinear2d_cu_607db5e34cuda3std3__45__cpo6cbeginE,@object
	.size		_ZN52_INTERNAL_aa9a477a_21_UpSampleBilinear2d_cu_607db5e34cuda3std3__45__cpo6cbeginE,(_ZN52_INTERNAL_aa9a477a_21_UpSampleBilinear2d_cu_607db5e34cuda3std6ranges3__45__cpo7advanceE - _ZN52_INTERNAL_aa9a477a_21_UpSampleBilinear2d_cu_607db5e34cuda3std3__45__cpo6cbeginE)
_ZN52_INTERNAL_aa9a477a_21_UpSampleBilinear2d_cu_607db5e34cuda3std3__45__cpo6cbeginE:
	.zero		1
	.type		_ZN52_INTERNAL_aa9a477a_21_UpSampleBilinear2d_cu_607db5e34cuda3std6ranges3__45__cpo7advanceE,@object
	.size		_ZN52_INTERNAL_aa9a477a_21_UpSampleBilinear2d_cu_607db5e34cuda3std6ranges3__45__cpo7advanceE,(_ZN52_INTERNAL_aa9a477a_21_UpSampleBilinear2d_cu_607db5e34cuda3std3__45__cpo7crbeginE - _ZN52_INTERNAL_aa9a477a_21_UpSampleBilinear2d_cu_607db5e34cuda3std6ranges3__45__cpo7advanceE)
_ZN52_INTERNAL_aa9a477a_21_UpSampleBilinear2d_cu_607db5e34cuda3std6ranges3__45__cpo7advanceE:
	.zero		1
	.type		_ZN52_INTERNAL_aa9a477a_21_UpSampleBilinear2d_cu_607db5e34cuda3std3__45__cpo7crbeginE,@object
	.size		_ZN52_INTERNAL_aa9a477a_21_UpSampleBilinear2d_cu_607db5e34cuda3std3__45__cpo7crbeginE,(_ZN52_INTERNAL_aa9a477a_21_UpSampleBilinear2d_cu_607db5e34cuda3std6ranges3__45__cpo4dataE - _ZN52_INTERNAL_aa9a477a_21_UpSampleBilinear2d_cu_607db5e34cuda3std3__45__cpo7crbeginE)
_ZN52_INTERNAL_aa9a477a_21_UpSampleBilinear2d_cu_607db5e34cuda3std3__45__cpo7crbeginE:
	.zero		1
	.type		_ZN52_INTERNAL_aa9a477a_21_UpSampleBilinear2d_cu_607db5e34cuda3std6ranges3__45__cpo4dataE,@object
	.size		_ZN52_INTERNAL_aa9a477a_21_UpSampleBilinear2d_cu_607db5e34cuda3std6ranges3__45__cpo4dataE,(_ZN52_INTERNAL_aa9a477a_21_UpSampleBilinear2d_cu_607db5e34cuda3std6ranges3__45__cpo5beginE - _ZN52_INTERNAL_aa9a477a_21_UpSampleBilinear2d_cu_607db5e34cuda3std6ranges3__45__cpo4dataE)
_ZN52_INTERNAL_aa9a477a_21_UpSampleBilinear2d_cu_607db5e34cuda3std6ranges3__45__cpo4dataE:
	.zero		1
	.type		_ZN52_INTERNAL_aa9a477a_21_UpSampleBilinear2d_cu_607db5e34cuda3std6ranges3__45__cpo5beginE,@object
	.size		_ZN52_INTERNAL_aa9a477a_21_UpSampleBilinear2d_cu_607db5e34cuda3std6ranges3__45__cpo5beginE,(_ZN52_INTERNAL_aa9a477a_21_UpSampleBilinear2d_cu_607db5e34cuda3std3__454_GLOBAL__N__aa9a477a_21_UpSampleBilinear2d_cu_607db5e36ignoreE - _ZN52_INTERNAL_aa9a477a_21_UpSampleBilinear2d_cu_607db5e34cuda3std6ranges3__45__cpo5beginE)
_ZN52_INTERNAL_aa9a477a_21_UpSampleBilinear2d_cu_607db5e34cuda3std6ranges3__45__cpo5beginE:
	.zero		1
	.type		_ZN52_INTERNAL_aa9a477a_21_UpSampleBilinear2d_cu_607db5e34cuda3std3__454_GLOBAL__N__aa9a477a_21_UpSampleBilinear2d_cu_607db5e36ignoreE,@object
	.size		_ZN52_INTERNAL_aa9a477a_21_UpSampleBilinear2d_cu_607db5e34cuda3std3__454_GLOBAL__N__aa9a477a_21_UpSampleBilinear2d_cu_607db5e36ignoreE,(_ZN52_INTERNAL_aa9a477a_21_UpSampleBilinear2d_cu_607db5e34cuda3std6ranges3__45__cpo4sizeE - _ZN52_INTERNAL_aa9a477a_21_UpSampleBilinear2d_cu_607db5e34cuda3std3__454_GLOBAL__N__aa9a477a_21_UpSampleBilinear2d_cu_607db5e36ignoreE)
_ZN52_INTERNAL_aa9a477a_21_UpSampleBilinear2d_cu_607db5e34cuda3std3__454_GLOBAL__N__aa9a477a_21_UpSampleBilinear2d_cu_607db5e36ignoreE:
	.zero		1
	.type		_ZN52_INTERNAL_aa9a477a_21_UpSampleBilinear2d_cu_607db5e34cuda3std6ranges3__45__cpo4sizeE,@object
	.size		_ZN52_INTERNAL_aa9a477a_21_UpSampleBilinear2d_cu_607db5e34cuda3std6ranges3__45__cpo4sizeE,(_ZN52_INTERNAL_aa9a477a_21_UpSampleBilinear2d_cu_607db5e34cuda3std3__45__cpo5beginE - _ZN52_INTERNAL_aa9a477a_21_UpSampleBilinear2d_cu_607db5e34cuda3std6ranges3__45__cpo4sizeE)
_ZN52_INTERNAL_aa9a477a_21_UpSampleBilinear2d_cu_607db5e34cuda3std6ranges3__45__cpo4sizeE:
	.zero		1
	.type		_ZN52_INTERNAL_aa9a477a_21_UpSampleBilinear2d_cu_607db5e34cuda3std3__45__cpo5beginE,@object
	.size		_ZN52_INTERNAL_aa9a477a_21_UpSampleBilinear2d_cu_607db5e34cuda3std3__45__cpo5beginE,(_ZN52_INTERNAL_aa9a477a_21_UpSampleBilinear2d_cu_607db5e34cuda3std6ranges3__45__cpo6cbeginE - _ZN52_INTERNAL_aa9a477a_21_UpSampleBilinear2d_cu_607db5e34cuda3std3__45__cpo5beginE)
_ZN52_INTERNAL_aa9a477a_21_UpSampleBilinear2d_cu_607db5e34cuda3std3__45__cpo5beginE:
	.zero		1
	.type		_ZN52_INTERNAL_aa9a477a_21_UpSampleBilinear2d_cu_607db5e34cuda3std6ranges3__45__cpo6cbeginE,@object
	.size		_ZN52_INTERNAL_aa9a477a_21_UpSampleBilinear2d_cu_607db5e34cuda3std6ranges3__45__cpo6cbeginE,(_ZN52_INTERNAL_aa9a477a_21_UpSampleBilinear2d_cu_607db5e34cuda3std3__45__cpo6rbeginE - _ZN52_INTERNAL_aa9a477a_21_UpSampleBilinear2d_cu_607db5e34cuda3std6ranges3__45__cpo6cbeginE)
_ZN52_INTERNAL_aa9a477a_21_UpSampleBilinear2d_cu_607db5e34cuda3std6ranges3__45__cpo6cbeginE:
	.zero		1
	.type		_ZN52_INTERNAL_aa9a477a_21_UpSampleBilinear2d_cu_607db5e34cuda3std3__45__cpo6rbeginE,@object
	.size		_ZN52_INTERNAL_aa9a477a_21_UpSampleBilinear2d_cu_607db5e34cuda3std3__45__cpo6rbeginE,(_ZN52_INTERNAL_aa9a477a_21_UpSampleBilinear2d_cu_607db5e34cuda3std6ranges3__45__cpo4nextE - _ZN52_INTERNAL_aa9a477a_21_UpSampleBilinear2d_cu_607db5e34cuda3std3__45__cpo6rbeginE)
_ZN52_INTERNAL_aa9a477a_21_UpSampleBilinear2d_cu_607db5e34cuda3std3__45__cpo6rbeginE:
	.zero		1
	.type		_ZN52_INTERNAL_aa9a477a_21_UpSampleBilinear2d_cu_607db5e34cuda3std6ranges3__45__cpo4nextE,@object
	.size		_ZN52_INTERNAL_aa9a477a_21_UpSampleBilinear2d_cu_607db5e34cuda3std6ranges3__45__cpo4nextE,(_ZN52_INTERNAL_aa9a477a_21_UpSampleBilinear2d_cu_607db5e34cuda3std6ranges3__45__cpo4swapE - _ZN52_INTERNAL_aa9a477a_21_UpSampleBilinear2d_cu_607db5e34cuda3std6ranges3__45__cpo4nextE)
_ZN52_INTERNAL_aa9a477a_21_UpSampleBilinear2d_cu_607db5e34cuda3std6ranges3__45__cpo4nextE:
	.zero		1
	.type		_ZN52_INTERNAL_aa9a477a_21_UpSampleBilinear2d_cu_607db5e34cuda3std6ranges3__45__cpo4swapE,@object
	.size		_ZN52_INTERNAL_aa9a477a_21_UpSampleBilinear2d_cu_607db5e34cuda3std6ranges3__45__cpo4swapE,(_ZN52_INTERNAL_aa9a477a_21_UpSampleBilinear2d_cu_607db5e34cuda3std3__420unreachable_sentinelE - _ZN52_INTERNAL_aa9a477a_21_UpSampleBilinear2d_cu_607db5e34cuda3std6ranges3__45__cpo4swapE)
_ZN52_INTERNAL_aa9a477a_21_UpSampleBilinear2d_cu_607db5e34cuda3std6ranges3__45__cpo4swapE:
	.zero		1
	.type		_ZN52_INTERNAL_aa9a477a_21_UpSampleBilinear2d_cu_607db5e34cuda3std3__420unreachable_sentinelE,@object
	.size		_ZN52_INTERNAL_aa9a477a_21_UpSampleBilinear2d_cu_607db5e34cuda3std3__420unreachable_sentinelE,(_ZN52_INTERNAL_aa9a477a_21_UpSampleBilinear2d_cu_607db5e36thrust23THRUST_300001_SM_900_NS6system6detail10sequential3seqE - _ZN52_INTERNAL_aa9a477a_21_UpSampleBilinear2d_cu_607db5e34cuda3std3__420unreachable_sentinelE)
_ZN52_INTERNAL_aa9a477a_21_UpSampleBilinear2d_cu_607db5e34cuda3std3__420unreachable_sentinelE:
	.zero		1
	.type		_ZN52_INTERNAL_aa9a477a_21_UpSampleBilinear2d_cu_607db5e36thrust23THRUST_300001_SM_900_NS6system6detail10sequential3seqE,@object
	.size		_ZN52_INTERNAL_aa9a477a_21_UpSampleBilinear2d_cu_607db5e36thrust23THRUST_300001_SM_900_NS6system6detail10sequential3seqE,(_ZN52_INTERNAL_aa9a477a_21_UpSampleBilinear2d_cu_607db5e34cuda3std3__45__cpo4cendE - _ZN52_INTERNAL_aa9a477a_21_UpSampleBilinear2d_cu_607db5e36thrust23THRUST_300001_SM_900_NS6system6detail10sequential3seqE)
_ZN52_INTERNAL_aa9a477a_21_UpSampleBilinear2d_cu_607db5e36thrust23THRUST_300001_SM_900_NS6system6detail10sequential3seqE:
	.zero		1
	.type		_ZN52_INTERNAL_aa9a477a_21_UpSampleBilinear2d_cu_607db5e34cuda3std3__45__cpo4cendE,@object
	.size		_ZN52_INTERNAL_aa9a477a_21_UpSampleBilinear2d_cu_607db5e34cuda3std3__45__cpo4cendE,(_ZN52_INTERNAL_aa9a477a_21_UpSampleBilinear2d_cu_607db5e34cuda3std6ranges3__45__cpo9iter_swapE - _ZN52_INTERNAL_aa9a477a_21_UpSampleBilinear2d_cu_607db5e34cuda3std3__45__cpo4cendE)
_ZN52_INTERNAL_aa9a477a_21_UpSampleBilinear2d_cu_607db5e34cuda3std3__45__cpo4cendE:
	.zero		1
	.type		_ZN52_INTERNAL_aa9a477a_21_UpSampleBilinear2d_cu_607db5e34cuda3std6ranges3__45__cpo9iter_swapE,@object
	.size		_ZN52_INTERNAL_aa9a477a_21_UpSampleBilinear2d_cu_607db5e34cuda3std6ranges3__45__cpo9iter_swapE,(_ZN52_INTERNAL_aa9a477a_21_UpSampleBilinear2d_cu_607db5e34cuda3std3__45__cpo5crendE - _ZN52_INTERNAL_aa9a477a_21_UpSampleBilinear2d_cu_607db5e34cuda3std6ranges3__45__cpo9iter_swapE)
_ZN52_INTERNAL_aa9a477a_21_UpSampleBilinear2d_cu_607db5e34cuda3std6ranges3__45__cpo9iter_swapE:
	.zero		1
	.type		_ZN52_INTERNAL_aa9a477a_21_UpSampleBilinear2d_cu_607db5e34cuda3std3__45__cpo5crendE,@object
	.size		_ZN52_INTERNAL_aa9a477a_21_UpSampleBilinear2d_cu_607db5e34cuda3std3__45__cpo5crendE,(_ZN52_INTERNAL_aa9a477a_21_UpSampleBilinear2d_cu_607db5e34cuda3std6ranges3__45__cpo5cdataE - _ZN52_INTERNAL_aa9a477a_21_UpSampleBilinear2d_cu_607db5e34cuda3std3__45__cpo5crendE)
_ZN52_INTERNAL_aa9a477a_21_UpSampleBilinear2d_cu_607db5e34cuda3std3__45__cpo5crendE:
	.zero		1
	.type		_ZN52_INTERNAL_aa9a477a_21_UpSampleBilinear2d_cu_607db5e34cuda3std6ranges3__45__cpo5cdataE,@object
	.size		_ZN52_INTERNAL_aa9a477a_21_UpSampleBilinear2d_cu_607db5e34cuda3std6ranges3__45__cpo5cdataE,(_ZN52_INTERNAL_aa9a477a_21_UpSampleBilinear2d_cu_607db5e34cuda3std6ranges3__45__cpo3endE - _ZN52_INTERNAL_aa9a477a_21_UpSampleBilinear2d_cu_607db5e34cuda3std6ranges3__45__cpo5cdataE)
_ZN52_INTERNAL_aa9a477a_21_UpSampleBilinear2d_cu_607db5e34cuda3std6ranges3__45__cpo5cdataE:
	.zero		1
	.type		_ZN52_INTERNAL_aa9a477a_21_UpSampleBilinear2d_cu_607db5e34cuda3std6ranges3__45__cpo3endE,@object
	.size		_ZN52_INTERNAL_aa9a477a_21_UpSampleBilinear2d_cu_607db5e34cuda3std6ranges3__45__cpo3endE,(_ZN52_INTERNAL_aa9a477a_21_UpSampleBilinear2d_cu_607db5e34cuda3std3__419piecewise_constructE - _ZN52_INTERNAL_aa9a477a_21_UpSampleBilinear2d_cu_607db5e34cuda3std6ranges3__45__cpo3endE)
_ZN52_INTERNAL_aa9a477a_21_UpSampleBilinear2d_cu_607db5e34cuda3std6ranges3__45__cpo3endE:
	.zero		1
	.type		_ZN52_INTERNAL_aa9a477a_21_UpSampleBilinear2d_cu_607db5e34cuda3std3__419piecewise_constructE,@object
	.size		_ZN52_INTERNAL_aa9a477a_21_UpSampleBilinear2d_cu_607db5e34cuda3std3__419piecewise_constructE,(_ZN52_INTERNAL_aa9a477a_21_UpSampleBilinear2d_cu_607db5e34cuda3std6ranges3__45__cpo5ssizeE - _ZN52_INTERNAL_aa9a477a_21_UpSampleBilinear2d_cu_607db5e34cuda3std3__419piecewise_constructE)
_ZN52_INTERNAL_aa9a477a_21_UpSampleBilinear2d_cu_607db5e34cuda3std3__419piecewise_constructE:
	.zero		1
	.type		_ZN52_INTERNAL_aa9a477a_21_UpSampleBilinear2d_cu_607db5e34cuda3std6ranges3__45__cpo5ssizeE,@object
	.size		_ZN52_INTERNAL_aa9a477a_21_UpSampleBilinear2d_cu_607db5e34cuda3std6ranges3__45__cpo5ssizeE,(_ZN52_INTERNAL_aa9a477a_21_UpSampleBilinear2d_cu_607db5e34cuda3std3__45__cpo3endE - _ZN52_INTERNAL_aa9a477a_21_UpSampleBilinear2d_cu_607db5e34cuda3std6ranges3__45__cpo5ssizeE)
_ZN52_INTERNAL_aa9a477a_21_UpSampleBilinear2d_cu_607db5e34cuda3std6ranges3__45__cpo5ssizeE:
	.zero		1
	.type		_ZN52_INTERNAL_aa9a477a_21_UpSampleBilinear2d_cu_607db5e34cuda3std3__45__cpo3endE,@object
	.size		_ZN52_INTERNAL_aa9a477a_21_UpSampleBilinear2d_cu_607db5e34cuda3std3__45__cpo3endE,(_ZN52_INTERNAL_aa9a477a_21_UpSampleBilinear2d_cu_607db5e34cuda3std6ranges3__45__cpo4cendE - _ZN52_INTERNAL_aa9a477a_21_UpSampleBilinear2d_cu_607db5e34cuda3std3__45__cpo3endE)
_ZN52_INTERNAL_aa9a477a_21_UpSampleBilinear2d_cu_607db5e34cuda3std3__45__cpo3endE:
	.zero		1
	.type		_ZN52_INTERNAL_aa9a477a_21_UpSampleBilinear2d_cu_607db5e34cuda3std6ranges3__45__cpo4cendE,@object
	.size		_ZN52_INTERNAL_aa9a477a_21_UpSampleBilinear2d_cu_607db5e34cuda3std6ranges3__45__cpo4cendE,(_ZN52_INTERNAL_aa9a477a_21_UpSampleBilinear2d_cu_607db5e34cuda3std3__45__cpo4rendE - _ZN52_INTERNAL_aa9a477a_21_UpSampleBilinear2d_cu_607db5e34cuda3std6ranges3__45__cpo4cendE)
_ZN52_INTERNAL_aa9a477a_21_UpSampleBilinear2d_cu_607db5e34cuda3std6ranges3__45__cpo4cendE:
	.zero		1
	.type		_ZN52_INTERNAL_aa9a477a_21_UpSampleBilinear2d_cu_607db5e34cuda3std3__45__cpo4rendE,@object
	.size		_ZN52_INTERNAL_aa9a477a_21_UpSampleBilinear2d_cu_607db5e34cuda3std3__45__cpo4rendE,(_ZN52_INTERNAL_aa9a477a_21_UpSampleBilinear2d_cu_607db5e34cuda3std6ranges3__45__cpo4prevE - _ZN52_INTERNAL_aa9a477a_21_UpSampleBilinear2d_cu_607db5e34cuda3std3__45__cpo4rendE)
_ZN52_INTERNAL_aa9a477a_21_UpSampleBilinear2d_cu_607db5e34cuda3std3__45__cpo4rendE:
	.zero		1
	.type		_ZN52_INTERNAL_aa9a477a_21_UpSampleBilinear2d_cu_607db5e34cuda3std6ranges3__45__cpo4prevE,@object
	.size		_ZN52_INTERNAL_aa9a477a_21_UpSampleBilinear2d_cu_607db5e34cuda3std6ranges3__45__cpo4prevE,(_ZN52_INTERNAL_aa9a477a_21_UpSampleBilinear2d_cu_607db5e34cuda3std6ranges3__45__cpo9iter_moveE - _ZN52_INTERNAL_aa9a477a_21_UpSampleBilinear2d_cu_607db5e34cuda3std6ranges3__45__cpo4prevE)
_ZN52_INTERNAL_aa9a477a_21_UpSampleBilinear2d_cu_607db5e34cuda3std6ranges3__45__cpo4prevE:
	.zero		1
	.type		_ZN52_INTERNAL_aa9a477a_21_UpSampleBilinear2d_cu_607db5e34cuda3std6ranges3__45__cpo9iter_moveE,@object
	.size		_ZN52_INTERNAL_aa9a477a_21_UpSampleBilinear2d_cu_607db5e34cuda3std6ranges3__45__cpo9iter_moveE,(.L_13 - _ZN52_INTERNAL_aa9a477a_21_UpSampleBilinear2d_cu_607db5e34cuda3std6ranges3__45__cpo9iter_moveE)
_ZN52_INTERNAL_aa9a477a_21_UpSampleBilinear2d_cu_607db5e34cuda3std6ranges3__45__cpo9iter_moveE:
	.zero		1
.L_13:


//--------------------- .nv.shared._ZN2at6native54_GLOBAL__N__aa9a477a_21_UpSampleBilinear2d_cu_607db5e336upsample_gen2d_aa_backward_out_frameIN3c104HalfEfNS0_18upsample_antialias20BicubicFilterFunctorEEEvT0_S7_NS_27GenericPackedTensorAccessorIT_Lm4ENS_16DefaultPtrTraitsElEENS8_IKS9_Lm4ESA_lEERKT1_ --------------------------
	.section	.nv.shared._ZN2at6native54_GLOBAL__N__aa9a477a_21_UpSampleBilinear2d_cu_607db5e336upsample_gen2d_aa_backward_out_frameIN3c104HalfEfNS0_18upsample_antialias20BicubicFilterFunctorEEEvT0_S7_NS_27GenericPackedTensorAccessorIT_Lm4ENS_16DefaultPtrTraitsElEENS8_IKS9_Lm4ESA_lEERKT1_,"aw",@nobits
	.sectionflags	@""
	.align	16
	.zero		1024


//--------------------- .nv.shared._ZN2at6native54_GLOBAL__N__aa9a477a_21_UpSampleBilinear2d_cu_607db5e336upsample_gen2d_aa_backward_out_frameIffNS0_18upsample_antialias20BicubicFilterFunctorEEEvT0_S5_NS_27GenericPackedTensorAccessorIT_Lm4ENS_16DefaultPtrTraitsElEENS6_IKS7_Lm4ES8_lEERKT1_ --------------------------
	.section	.nv.shared._ZN2at6native54_GLOBAL__N__aa9a477a_21_UpSampleBilinear2d_cu_607db5e336upsample_gen2d_aa_backward_out_frameIffNS0_18upsample_antialias20BicubicFilterFunctorEEEvT0_S5_NS_27GenericPackedTensorAccessorIT_Lm4ENS_16DefaultPtrTraitsElEENS6_IKS7_Lm4ES8_lEERKT1_,"aw",@nobits
	.sectionflags	@""
	.align	16
	.zero		1024


//--------------------- .nv.shared._ZN2at6native54_GLOBAL__N__aa9a477a_21_UpSampleBilinear2d_cu_607db5e336upsample_gen2d_aa_backward_out_frameIddNS0_18upsample_antialias20BicubicFilterFunctorEEEvT0_S5_NS_27GenericPackedTensorAccessorIT_Lm4ENS_16DefaultPtrTraitsElEENS6_IKS7_Lm4ES8_lEERKT1_ --------------------------
	.section	.nv.shared._ZN2at6native54_GLOBAL__N__aa9a477a_21_UpSampleBilinear2d_cu_607db5e336upsample_gen2d_aa_backward_out_frameIddNS0_18upsample_antialias20BicubicFilterFunctorEEEvT0_S5_NS_27GenericPackedTensorAccessorIT_Lm4ENS_16DefaultPtrTraitsElEENS6_IKS7_Lm4ES8_lEERKT1_,"aw",@nobits
	.sectionflags	@""
	.align	16
	.zero		1024


//--------------------- .nv.shared._ZN2at6native54_GLOBAL__N__aa9a477a_21_UpSampleBilinear2d_cu_607db5e327upsample_gen2d_aa_out_frameIN3c108BFloat16EfNS0_18upsample_antialias20BicubicFilterFunctorEEEvT0_S7_NS_27GenericPackedTensorAccessorIKT_Lm4ENS_16DefaultPtrTraitsElEENS8_IS9_Lm4ESB_lEERKT1_ --------------------------
	.section	.nv.shared._ZN2at6native54_GLOBAL__N__aa9a477a_21_UpSampleBilinear2d_cu_607db5e327upsample_gen2d_aa_out_frameIN3c108BFloat16EfNS0_18upsample_antialias20BicubicFilterFunctorEEEvT0_S7_NS_27GenericPackedTensorAccessorIKT_Lm4ENS_16DefaultPtrTraitsElEENS8_IS9_Lm4ESB_lEERKT1_,"aw",@nobits
	.sectionflags	@""
	.align	16
	.zero		1024


//--------------------- .nv.shared._ZN2at6native54_GLOBAL__N__aa9a477a_21_UpSampleBilinear2d_cu_607db5e327upsample_gen2d_aa_out_frameIN3c104HalfEfNS0_18upsample_antialias20BicubicFilterFunctorEEEvT0_S7_NS_27GenericPackedTensorAccessorIKT_Lm4ENS_16DefaultPtrTraitsElEENS8_IS9_Lm4ESB_lEERKT1_ --------------------------
	.section	.nv.shared._ZN2at6native54_GLOBAL__N__aa9a477a_21_UpSampleBilinear2d_cu_607db5e327upsample_gen2d_aa_out_frameIN3c104HalfEfNS0_18upsample_antialias20BicubicFilterFunctorEEEvT0_S7_NS_27GenericPackedTensorAccessorIKT_Lm4ENS_16DefaultPtrTraitsElEENS8_IS9_Lm4ESB_lEERKT1_,"aw",@nobits
	.sectionflags	@""
	.align	16
	.zero		1024


//--------------------- .nv.shared._ZN2at6native54_GLOBAL__N__aa9a477a_21_UpSampleBilinear2d_cu_607db5e327upsample_gen2d_aa_out_frameIffNS0_18upsample_antialias20BicubicFilterFunctorEEEvT0_S5_NS_27GenericPackedTensorAccessorIKT_Lm4ENS_16DefaultPtrTraitsElEENS6_IS7_Lm4ES9_lEERKT1_ --------------------------
	.section	.nv.shared._ZN2at6native54_GLOBAL__N__aa9a477a_21_UpSampleBilinear2d_cu_607db5e327upsample_gen2d_aa_out_frameIffNS0_18upsample_antialias20BicubicFilterFunctorEEEvT0_S5_NS_27GenericPackedTensorAccessorIKT_Lm4ENS_16DefaultPtrTraitsElEENS6_IS7_Lm4ES9_lEERKT1_,"aw",@nobits
	.sectionflags	@""
	.align	16
	.zero		1024


//--------------------- .nv.shared._ZN2at6native54_GLOBAL__N__aa9a477a_21_UpSampleBilinear2d_cu_607db5e327upsample_gen2d_aa_out_frameIddNS0_18upsample_antialias20BicubicFilterFunctorEEEvT0_S5_NS_27GenericPackedTensorAccessorIKT_Lm4ENS_16DefaultPtrTraitsElEENS6_IS7_Lm4ES9_lEERKT1_ --------------------------
	.section	.nv.shared._ZN2at6native54_GLOBAL__N__aa9a477a_21_UpSampleBilinear2d_cu_607db5e327upsample_gen2d_aa_out_frameIddNS0_18upsample_antialias20BicubicFilterFunctorEEEvT0_S5_NS_27GenericPackedTensorAccessorIKT_Lm4ENS_16DefaultPtrTraitsElEENS6_IS7_Lm4ES9_lEERKT1_,"aw",@nobits
	.sectionflags	@""
	.align	16
	.zero		1024


//--------------------- .nv.shared._ZN2at6native54_GLOBAL__N__aa9a477a_21_UpSampleBilinear2d_cu_607db5e336upsample_gen2d_aa_backward_out_frameIN3c108BFloat16EfNS0_18upsample_antialias21BilinearFilterFunctorEEEvT0_S7_NS_27GenericPackedTensorAccessorIT_Lm4ENS_16DefaultPtrTraitsElEENS8_IKS9_Lm4ESA_lEERKT1_ --------------------------
	.section	.nv.shared._ZN2at6native54_GLOBAL__N__aa9a477a_21_UpSampleBilinear2d_cu_607db5e336upsample_gen2d_aa_backward_out_frameIN3c108BFloat16EfNS0_18upsample_antialias21BilinearFilterFunctorEEEvT0_S7_NS_27GenericPackedTensorAccessorIT_Lm4ENS_16DefaultPtrTraitsElEENS8_IKS9_Lm4ESA_lEERKT1_,"aw",@nobits
	.sectionflags	@""
	.align	16
	.zero		1024


//--------------------- .nv.shared._ZN2at6native54_GLOBAL__N__aa9a477a_21_UpSampleBilinear2d_cu_607db5e336upsample_gen2d_aa_backward_out_frameIN3c104HalfEfNS0_18upsample_antialias21BilinearFilterFunctorEEEvT0_S7_NS_27GenericPackedTensorAccessorIT_Lm4ENS_16DefaultPtrTraitsElEENS8_IKS9_Lm4ESA_lEERKT1_ --------------------------
	.section	.nv.shared._ZN2at6native54_GLOBAL__N__aa9a477a_21_UpSampleBilinear2d_cu_607db5e336upsample_gen2d_aa_backward_out_frameIN3c104HalfEfNS0_18upsample_antialias21BilinearFilterFunctorEEEvT0_S7_NS_27GenericPackedTensorAccessorIT_Lm4ENS_16DefaultPtrTraitsElEENS8_IKS9_Lm4ESA_lEERKT1_,"aw",@nobits
	.sectionflags	@""
	.align	16
	.zero		1024


//--------------------- .nv.shared._ZN2at6native54_GLOBAL__N__aa9a477a_21_UpSampleBilinear2d_cu_607db5e336upsample_gen2d_aa_backward_out_frameIffNS0_18upsample_antialias21BilinearFilterFunctorEEEvT0_S5_NS_27GenericPackedTensorAccessorIT_Lm4ENS_16DefaultPtrTraitsElEENS6_IKS7_Lm4ES8_lEERKT1_ --------------------------
	.section	.nv.shared._ZN2at6native54_GLOBAL__N__aa9a477a_21_UpSampleBilinear2d_cu_607db5e336upsample_gen2d_aa_backward_out_frameIffNS0_18upsample_antialias21BilinearFilterFunctorEEEvT0_S5_NS_27GenericPackedTensorAccessorIT_Lm4ENS_16DefaultPtrTraitsElEENS6_IKS7_Lm4ES8_lEERKT1_,"aw",@nobits
	.sectionflags	@""
	.align	16
	.zero		1024


//--------------------- .nv.shared._ZN2at6native54_GLOBAL__N__aa9a477a_21_UpSampleBilinear2d_cu_607db5e336upsample_gen2d_aa_backward_out_frameIddNS0_18upsample_antialias21BilinearFilterFunctorEEEvT0_S5_NS_27GenericPackedTensorAccessorIT_Lm4ENS_16DefaultPtrTraitsElEENS6_IKS7_Lm4ES8_lEERKT1_ --------------------------
	.section	.nv.shared._ZN2at6native54_GLOBAL__N__aa9a477a_21_UpSampleBilinear2d_cu_607db5e336upsample_gen2d_aa_backward_out_frameIddNS0_18upsample_antialias21BilinearFilterFunctorEEEvT0_S5_NS_27GenericPackedTensorAccessorIT_Lm4ENS_16DefaultPtrTraitsElEENS6_IKS7_Lm4ES8_lEERKT1_,"aw",@nobits
	.sectionflags	@""
	.align	16
	.zero		1024


//--------------------- .nv.shared._ZN2at6native54_GLOBAL__N__aa9a477a_21_UpSampleBilinear2d_cu_607db5e327upsample_gen2d_aa_out_frameIN3c108BFloat16EfNS0_18upsample_antialias21BilinearFilterFunctorEEEvT0_S7_NS_27GenericPackedTensorAccessorIKT_Lm4ENS_16DefaultPtrTraitsElEENS8_IS9_Lm4ESB_lEERKT1_ --------------------------
	.section	.nv.shared._ZN2at6native54_GLOBAL__N__aa9a477a_21_UpSampleBilinear2d_cu_607db5e327upsample_gen2d_aa_out_frameIN3c108BFloat16EfNS0_18upsample_antialias21BilinearFilterFunctorEEEvT0_S7_NS_27GenericPackedTensorAccessorIKT_Lm4ENS_16DefaultPtrTraitsElEENS8_IS9_Lm4ESB_lEERKT1_,"aw",@nobits
	.sectionflags	@""
	.align	16
	.zero		1024


//--------------------- .nv.shared._ZN2at6native54_GLOBAL__N__aa9a477a_21_UpSampleBilinear2d_cu_607db5e327upsample_gen2d_aa_out_frameIN3c104HalfEfNS0_18upsample_antialias21BilinearFilterFunctorEEEvT0_S7_NS_27GenericPackedTensorAccessorIKT_Lm4ENS_16DefaultPtrTraitsElEENS8_IS9_Lm4ESB_lEERKT1_ --------------------------
	.section	.nv.shared._ZN2at6native54_GLOBAL__N__aa9a477a_21_UpSampleBilinear2d_cu_607db5e327upsample_gen2d_aa_out_frameIN3c104HalfEfNS0_18upsample_antialias21BilinearFilterFunctorEEEvT0_S7_NS_27GenericPackedTensorAccessorIKT_Lm4ENS_16DefaultPtrTraitsElEENS8_IS9_Lm4ESB_lEERKT1_,"aw",@nobits
	.sectionflags	@""
	.align	16
	.zero		1024


//--------------------- .nv.shared._ZN2at6native54_GLOBAL__N__aa9a477a_21_UpSampleBilinear2d_cu_607db5e327upsample_gen2d_aa_out_frameIffNS0_18upsample_antialias21BilinearFilterFunctorEEEvT0_S5_NS_27GenericPackedTensorAccessorIKT_Lm4ENS_16DefaultPtrTraitsElEENS6_IS7_Lm4ES9_lEERKT1_ --------------------------
	.section	.nv.shared._ZN2at6native54_GLOBAL__N__aa9a477a_21_UpSampleBilinear2d_cu_607db5e327upsample_gen2d_aa_out_frameIffNS0_18upsample_antialias21BilinearFilterFunctorEEEvT0_S5_NS_27GenericPackedTensorAccessorIKT_Lm4ENS_16DefaultPtrTraitsElEENS6_IS7_Lm4ES9_lEERKT1_,"aw",@nobits
	.sectionflags	@""
	.align	16
	.zero		1024


//--------------------- .nv.shared._ZN2at6native54_GLOBAL__N__aa9a477a_21_UpSampleBilinear2d_cu_607db5e327upsample_gen2d_aa_out_frameIddNS0_18upsample_antialias21BilinearFilterFunctorEEEvT0_S5_NS_27GenericPackedTensorAccessorIKT_Lm4ENS_16DefaultPtrTraitsElEENS6_IS7_Lm4ES9_lEERKT1_ --------------------------
	.section	.nv.shared._ZN2at6native54_GLOBAL__N__aa9a477a_21_UpSampleBilinear2d_cu_607db5e327upsample_gen2d_aa_out_frameIddNS0_18upsample_antialias21BilinearFilterFunctorEEEvT0_S5_NS_27GenericPackedTensorAccessorIKT_Lm4ENS_16DefaultPtrTraitsElEENS6_IS7_Lm4ES9_lEERKT1_,"aw",@nobits
	.sectionflags	@""
	.align	16
	.zero		1024


//--------------------- .nv.shared._ZN2at6native54_GLOBAL__N__aa9a477a_21_UpSampleBilinear2d_cu_607db5e338upsample_bilinear2d_backward_out_frameIN3c108BFloat16EfEEvmiiiiT0_S5_bPT_PKS6_ --------------------------
	.section	.nv.shared._ZN2at6native54_GLOBAL__N__aa9a477a_21_UpSampleBilinear2d_cu_607db5e338upsample_bilinear2d_backward_out_frameIN3c108BFloat16EfEEvmiiiiT0_S5_bPT_PKS6_,"aw",@nobits
	.sectionflags	@""
	.align	16
	.zero		1024


//--------------------- .nv.shared._ZN2at6native54_GLOBAL__N__aa9a477a_21_UpSampleBilinear2d_cu_607db5e343upsample_bilinear2d_backward_nhwc_out_frameIN3c108BFloat16EfEEviiiiT0_S5_bPT_PKS6_imm --------------------------
	.section	.nv.shared._ZN2at6native54_GLOBAL__N__aa9a477a_21_UpSampleBilinear2d_cu_607db5e343upsample_bilinear2d_backward_nhwc_out_frameIN3c108BFloat16EfEEviiiiT0_S5_bPT_PKS6_imm,"aw",@nobits
	.sectionflags	@""
	.align	16
	.zero		1024


//--------------------- .nv.shared._ZN2at6native54_GLOBAL__N__aa9a477a_21_UpSampleBilinear2d_cu_607db5e338upsample_bilinear2d_backward_out_frameIN3c104HalfEfEEvmiiiiT0_S5_bPT_PKS6_ --------------------------
	.section	.nv.shared._ZN2at6native54_GLOBAL__N__aa9a477a_21_UpSampleBilinear2d_cu_607db5e338upsample_bilinear2d_backward_out_frameIN3c104HalfEfEEvmiiiiT0_S5_bPT_PKS6_,"aw",@nobits
	.sectionflags	@""
	.align	16
	.zero		1024


//--------------------- .nv.shared._ZN2at6native54_GLOBAL__N__aa9a477a_21_UpSampleBilinear2d_cu_607db5e343upsample_bilinear2d_backward_nhwc_out_frameIN3c104HalfEfEEviiiiT0_S5_bPT_PKS6_imm --------------------------
	.section	.nv.shared._ZN2at6native54_GLOBAL__N__aa9a477a_21_UpSampleBilinear2d_cu_607db5e343upsample_bilinear2d_backward_nhwc_out_frameIN3c104HalfEfEEviiiiT0_S5_bPT_PKS6_imm,"aw",@nobits
	.sectionflags	@""
	.align	16
	.zero		1024


//--------------------- .nv.shared._ZN2at6native54_GLOBAL__N__aa9a477a_21_UpSampleBilinear2d_cu_607db5e338upsample_bilinear2d_backward_out_frameIffEEvmiiiiT0_S3_bPT_PKS4_ --------------------------
	.section	.nv.shared._ZN2at6native54_GLOBAL__N__aa9a477a_21_UpSampleBilinear2d_cu_607db5e338upsample_bilinear2d_backward_out_frameIffEEvmiiiiT0_S3_bPT_PKS4_,"aw",@nobits
	.sectionflags	@""
	.align	16
	.zero		1024


//--------------------- .nv.shared._ZN2at6native54_GLOBAL__N__aa9a477a_21_UpSampleBilinear2d_cu_607db5e343upsample_bilinear2d_backward_nhwc_out_frameIffEEviiiiT0_S3_bPT_PKS4_imm --------------------------
	.section	.nv.shared._ZN2at6native54_GLOBAL__N__aa9a477a_21_UpSampleBilinear2d_cu_607db5e343upsample_bilinear2d_backward_nhwc_out_frameIffEEviiiiT0_S3_bPT_PKS4_imm,"aw",@nobits
	.sectionflags	@""
	.align	16
	.zero		1024


//--------------------- .nv.shared._ZN2at6native54_GLOBAL__N__aa9a477a_21_UpSampleBilinear2d_cu_607db5e338upsample_bilinear2d_backward_out_frameIddEEvmiiiiT0_S3_bPT_PKS4_ --------------------------
	.section	.nv.shared._ZN2at6native54_GLOBAL__N__aa9a477a_21_UpSampleBilinear2d_cu_607db5e338upsample_bilinear2d_backward_out_frameIddEEvmiiiiT0_S3_bPT_PKS4_,"aw",@nobits
	.sectionflags	@""
	.align	16
	.zero		1024


//--------------------- .nv.shared._ZN2at6native54_GLOBAL__N__aa9a477a_21_UpSampleBilinear2d_cu_607db5e343upsample_bilinear2d_backward_nhwc_out_frameIddEEviiiiT0_S3_bPT_PKS4_imm --------------------------
	.section	.nv.shared._ZN2at6native54_GLOBAL__N__aa9a477a_21_UpSampleBilinear2d_cu_607db5e343upsample_bilinear2d_backward_nhwc_out_frameIddEEviiiiT0_S3_bPT_PKS4_imm,"aw",@nobits
	.sectionflags	@""
	.align	16
	.zero		1024


//--------------------- .nv.shared._ZN2at6native54_GLOBAL__N__aa9a477a_21_UpSampleBilinear2d_cu_607db5e329upsample_bilinear2d_out_frameIN3c108BFloat16EfEEviT0_S5_bNS_27GenericPackedTensorAccessorIKT_Lm4ENS_16DefaultPtrTraitsElEENS6_IS7_Lm4ES9_lEE --------------------------
	.section	.nv.shared._ZN2at6native54_GLOBAL__N__aa9a477a_21_UpSampleBilinear2d_cu_607db5e329upsample_bilinear2d_out_frameIN3c108BFloat16EfEEviT0_S5_bNS_27GenericPackedTensorAccessorIKT_Lm4ENS_16DefaultPtrTraitsElEENS6_IS7_Lm4ES9_lEE,"aw",@nobits
	.sectionflags	@""
	.align	16
	.zero		1024


//--------------------- .nv.shared._ZN2at6native54_GLOBAL__N__aa9a477a_21_UpSampleBilinear2d_cu_607db5e334upsample_bilinear2d_nhwc_out_frameIN3c108BFloat16EfEEvT0_S5_biiiiiPKT_PS6_i --------------------------
	.section	.nv.shared._ZN2at6native54_GLOBAL__N__aa9a477a_21_UpSampleBilinear2d_cu_607db5e334upsample_bilinear2d_nhwc_out_frameIN3c108BFloat16EfEEvT0_S5_biiiiiPKT_PS6_i,"aw",@nobits
	.sectionflags	@""
	.align	16
	.zero		1024


//--------------------- .nv.shared._ZN2at6native54_GLOBAL__N__aa9a477a_21_UpSampleBilinear2d_cu_607db5e329upsample_bilinear2d_out_frameIN3c104HalfEfEEviT0_S5_bNS_27GenericPackedTensorAccessorIKT_Lm4ENS_16DefaultPtrTraitsElEENS6_IS7_Lm4ES9_lEE --------------------------
	.section	.nv.shared._ZN2at6native54_GLOBAL__N__aa9a477a_21_UpSampleBilinear2d_cu_607db5e329upsample_bilinear2d_out_frameIN3c104HalfEfEEviT0_S5_bNS_27GenericPackedTensorAccessorIKT_Lm4ENS_16DefaultPtrTraitsElEENS6_IS7_Lm4ES9_lEE,"aw",@nobits
	.sectionflags	@""
	.align	16
	.zero		1024


//--------------------- .nv.shared._ZN2at6native54_GLOBAL__N__aa9a477a_21_UpSampleBilinear2d_cu_607db5e334upsample_bilinear2d_nhwc_out_frameIN3c104HalfEfEEvT0_S5_biiiiiPKT_PS6_i --------------------------
	.section	.nv.shared._ZN2at6native54_GLOBAL__N__aa9a477a_21_UpSampleBilinear2d_cu_607db5e334upsample_bilinear2d_nhwc_out_frameIN3c104HalfEfEEvT0_S5_biiiiiPKT_PS6_i,"aw",@nobits
	.sectionflags	@""
	.align	16
	.zero		1024


//--------------------- .nv.shared._ZN2at6native54_GLOBAL__N__aa9a477a_21_UpSampleBilinear2d_cu_607db5e329upsample_bilinear2d_out_frameIffEEviT0_S3_bNS_27GenericPackedTensorAccessorIKT_Lm4ENS_16DefaultPtrTraitsElEENS4_IS5_Lm4ES7_lEE --------------------------
	.section	.nv.shared._ZN2at6native54_GLOBAL__N__aa9a477a_21_UpSampleBilinear2d_cu_607db5e329upsample_bilinear2d_out_frameIffEEviT0_S3_bNS_27GenericPackedTensorAccessorIKT_Lm4ENS_16DefaultPtrTraitsElEENS4_IS5_Lm4ES7_lEE,"aw",@nobits
	.sectionflags	@""
	.align	16
	.zero		1024


//--------------------- .nv.shared._ZN2at6native54_GLOBAL__N__aa9a477a_21_UpSampleBilinear2d_cu_607db5e334upsample_bilinear2d_nhwc_out_frameIffEEvT0_S3_biiiiiPKT_PS4_i --------------------------
	.section	.nv.shared._ZN2at6native54_GLOBAL__N__aa9a477a_21_UpSampleBilinear2d_cu_607db5e334upsample_bilinear2d_nhwc_out_frameIffEEvT0_S3_biiiiiPKT_PS4_i,"aw",@nobits
	.sectionflags	@""
	.align	16
	.zero		1024


//--------------------- .nv.shared._ZN2at6native54_GLOBAL__N__aa9a477a_21_UpSampleBilinear2d_cu_607db5e329upsample_bilinear2d_out_frameIddEEviT0_S3_bNS_27GenericPackedTensorAccessorIKT_Lm4ENS_16DefaultPtrTraitsElEENS4_IS5_Lm4ES7_lEE --------------------------
	.section	.nv.shared._ZN2at6native54_GLOBAL__N__aa9a477a_21_UpSampleBilinear2d_cu_607db5e329upsample_bilinear2d_out_frameIddEEviT0_S3_bNS_27GenericPackedTensorAccessorIKT_Lm4ENS_16DefaultPtrTraitsElEENS4_IS5_Lm4ES7_lEE,"aw",@nobits
	.sectionflags	@""
	.align	16
	.zero		1024


//--------------------- .nv.shared._ZN2at6native54_GLOBAL__N__aa9a477a_21_UpSampleBilinear2d_cu_607db5e334upsample_bilinear2d_nhwc_out_frameIddEEvT0_S3_biiiiiPKT_PS4_i --------------------------
	.section	.nv.shared._ZN2at6native54_GLOBAL__N__aa9a477a_21_UpSampleBilinear2d_cu_607db5e334upsample_bilinear2d_nhwc_out_frameIddEEvT0_S3_biiiiiPKT_PS4_i,"aw",@nobits
	.sectionflags	@""
	.align	16
	.zero		1024


//--------------------- .nv.constant0._ZN2at6native54_GLOBAL__N__aa9a477a_21_UpSampleBilinear2d_cu_607db5e336upsample_gen2d_aa_backward_out_frameIN3c108BFloat16EfNS0_18upsample_antialias20BicubicFilterFunctorEEEvT0_S7_NS_27GenericPackedTensorAccessorIT_Lm4ENS_16DefaultPtrTraitsElEENS8_IKS9_Lm4ESA_lEERKT1_ --------------------------
	.section	.nv.constant0._ZN2at6native54_GLOBAL__N__aa9a477a_21_UpSampleBilinear2d_cu_607db5e336upsample_gen2d_aa_backward_out_frameIN3c108BFloat16EfNS0_18upsample_antialias20BicubicFilterFunctorEEEvT0_S7_NS_27GenericPackedTensorAccessorIT_Lm4ENS_16DefaultPtrTraitsElEENS8_IKS9_Lm4ESA_lEERKT1_,"a",@progbits
	.sectionflags	@""
	.align	4
.nv.constant0._ZN2at6native54_GLOBAL__N__aa9a477a_21_UpSampleBilinear2d_cu_607db5e336upsample_gen2d_aa_backward_out_frameIN3c108BFloat16EfNS0_18upsample_antialias20BicubicFilterFunctorEEEvT0_S7_NS_27GenericPackedTensorAccessorIT_Lm4ENS_16DefaultPtrTraitsElEENS8_IKS9_Lm4ESA_lEERKT1_:
	.zero		688


//--------------------- .nv.constant0._ZN2at6native54_GLOBAL__N__aa9a477a_21_UpSampleBilinear2d_cu_607db5e336upsample_gen2d_aa_backward_out_frameIN3c104HalfEfNS0_18upsample_antialias20BicubicFilterFunctorEEEvT0_S7_NS_27GenericPackedTensorAccessorIT_Lm4ENS_16DefaultPtrTraitsElEENS8_IKS9_Lm4ESA_lEERKT1_ --------------------------
	.section	.nv.constant0._ZN2at6native54_GLOBAL__N__aa9a477a_21_UpSampleBilinear2d_cu_607db5e336upsample_gen2d_aa_backward_out_frameIN3c104HalfEfNS0_18upsample_antialias20BicubicFilterFunctorEEEvT0_S7_NS_27GenericPackedTensorAccessorIT_Lm4ENS_16DefaultPtrTraitsElEENS8_IKS9_Lm4ESA_lEERKT1_,"a",@progbits
	.sectionflags	@""
	.align	4
.nv.constant0._ZN2at6native54_GLOBAL__N__aa9a477a_21_UpSampleBilinear2d_cu_607db5e336upsample_gen2d_aa_backward_out_frameIN3c104HalfEfNS0_18upsample_antialias20BicubicFilterFunctorEEEvT0_S7_NS_27GenericPackedTensorAccessorIT_Lm4ENS_16DefaultPtrTraitsElEENS8_IKS9_Lm4ESA_lEERKT1_:
	.zero		688


//--------------------- .nv.constant0._ZN2at6native54_GLOBAL__N__aa9a477a_21_UpSampleBilinear2d_cu_607db5e336upsample_gen2d_aa_backward_out_frameIffNS0_18upsample_antialias20BicubicFilterFunctorEEEvT0_S5_NS_27GenericPackedTensorAccessorIT_Lm4ENS_16DefaultPtrTraitsElEENS6_IKS7_Lm4ES8_lEERKT1_ --------------------------
	.section	.nv.constant0._ZN2at6native54_GLOBAL__N__aa9a477a_21_UpSampleBilinear2d_cu_607db5e336upsample_gen2d_aa_backward_out_frameIffNS0_18upsample_antialias20BicubicFilterFunctorEEEvT0_S5_NS_27GenericPackedTensorAccessorIT_Lm4ENS_16DefaultPtrTraitsElEENS6_IKS7_Lm4ES8_lEERKT1_,"a",@progbits
	.sectionflags	@""
	.align	4
.nv.constant0._ZN2at6native54_GLOBAL__N__aa9a477a_21_UpSampleBilinear2d_cu_607db5e336upsample_gen2d_aa_backward_out_frameIffNS0_18upsample_antialias20BicubicFilterFunctorEEEvT0_S5_NS_27GenericPackedTensorAccessorIT_Lm4ENS_16DefaultPtrTraitsElEENS6_IKS7_Lm4ES8_lEERKT1_:
	.zero		688


//--------------------- .nv.constant0._ZN2at6native54_GLOBAL__N__aa9a477a_21_UpSampleBilinear2d_cu_607db5e336upsample_gen2d_aa_backward_out_frameIddNS0_18upsample_antialias20BicubicFilterFunctorEEEvT0_S5_NS_27GenericPackedTensorAccessorIT_Lm4ENS_16DefaultPtrTraitsElEENS6_IKS7_Lm4ES8_lEERKT1_ --------------------------
	.section	.nv.constant0._ZN2at6native54_GLOBAL__N__aa9a477a_21_UpSampleBilinear2d_cu_607db5e336upsample_gen2d_aa_backward_out_frameIddNS0_18upsample_antialias20BicubicFilterFunctorEEEvT0_S5_NS_27GenericPackedTensorAccessorIT_Lm4ENS_16DefaultPtrTraitsElEENS6_IKS7_Lm4ES8_lEERKT1_,"a",@progbits
	.sectionflags	@""
	.align	4
.nv.constant0._ZN2at6native54_GLOBAL__N__aa9a477a_21_UpSampleBilinear2d_cu_607db5e336upsample_gen2d_aa_backward_out_frameIddNS0_18upsample_antialias20BicubicFilterFunctorEEEvT0_S5_NS_27GenericPackedTensorAccessorIT_Lm4ENS_16DefaultPtrTraitsElEENS6_IKS7_Lm4ES8_lEERKT1_:
	.zero		696


//--------------------- .nv.constant0._ZN2at6native54_GLOBAL__N__aa9a477a_21_UpSampleBilinear2d_cu_607db5e327upsample_gen2d_aa_out_frameIN3c108BFloat16EfNS0_18upsample_antialias20BicubicFilterFunctorEEEvT0_S7_NS_27GenericPackedTensorAccessorIKT_Lm4ENS_16DefaultPtrTraitsElEENS8_IS9_Lm4ESB_lEERKT1_ --------------------------
	.section	.nv.constant0._ZN2at6native54_GLOBAL__N__aa9a477a_21_UpSampleBilinear2d_cu_607db5e327upsample_gen2d_aa_out_frameIN3c108BFloat16EfNS0_18upsample_antialias20BicubicFilterFunctorEEEvT0_S7_NS_27GenericPackedTensorAccessorIKT_Lm4ENS_16DefaultPtrTraitsElEENS8_IS9_Lm4ESB_lEERKT1_,"a",@progbits
	.sectionflags	@""
	.align	4
.nv.constant0._ZN2at6native54_GLOBAL__N__aa9a477a_21_UpSampleBilinear2d_cu_607db5e327upsample_gen2d_aa_out_frameIN3c108BFloat16EfNS0_18upsample_antialias20BicubicFilterFunctorEEEvT0_S7_NS_27GenericPackedTensorAccessorIKT_Lm4ENS_16DefaultPtrTraitsElEENS8_IS9_Lm4ESB_lEERKT1_:
	.zero		688


//--------------------- .nv.constant0._ZN2at6native54_GLOBAL__N__aa9a477a_21_UpSampleBilinear2d_cu_607db5e327upsample_gen2d_aa_out_frameIN3c104HalfEfNS0_18upsample_antialias20BicubicFilterFunctorEEEvT0_S7_NS_27GenericPackedTensorAccessorIKT_Lm4ENS_16DefaultPtrTraitsElEENS8_IS9_Lm4ESB_lEERKT1_ --------------------------
	.section	.nv.constant0._ZN2at6native54_GLOBAL__N__aa9a477a_21_UpSampleBilinear2d_cu_607db5e327upsample_gen2d_aa_out_frameIN3c104HalfEfNS0_18upsample_antialias20BicubicFilterFunctorEEEvT0_S7_NS_27GenericPackedTensorAccessorIKT_Lm4ENS_16DefaultPtrTraitsElEENS8_IS9_Lm4ESB_lEERKT1_,"a",@progbits
	.sectionflags	@""
	.align	4
.nv.constant0._ZN2at6native54_GLOBAL__N__aa9a477a_21_UpSampleBilinear2d_cu_607db5e327upsample_gen2d_aa_out_frameIN3c104HalfEfNS0_18upsample_antialias20BicubicFilterFunctorEEEvT0_S7_NS_27GenericPackedTensorAccessorIKT_Lm4ENS_16DefaultPtrTraitsElEENS8_IS9_Lm4ESB_lEERKT1_:
	.zero		688


//--------------------- .nv.constant0._ZN2at6native54_GLOBAL__N__aa9a477a_21_UpSampleBilinear2d_cu_607db5e327upsample_gen2d_aa_out_frameIffNS0_18upsample_antialias20BicubicFilterFunctorEEEvT0_S5_NS_27GenericPackedTensorAccessorIKT_Lm4ENS_16DefaultPtrTraitsElEENS6_IS7_Lm4ES9_lEERKT1_ --------------------------
	.section	.nv.constant0._ZN2at6native54_GLOBAL__N__aa9a477a_21_UpSampleBilinear2d_cu_607db5e327upsample_gen2d_aa_out_frameIffNS0_18upsample_antialias20BicubicFilterFunctorEEEvT0_S5_NS_27GenericPackedTensorAccessorIKT_Lm4ENS_16DefaultPtrTraitsElEENS6_IS7_Lm4ES9_lEERKT1_,"a",@progbits
	.sectionflags	@""
	.align	4
.nv.constant0._ZN2at6native54_GLOBAL__N__aa9a477a_21_UpSampleBilinear2d_cu_607db5e327upsample_gen2d_aa_out_frameIffNS0_18upsample_antialias20BicubicFilterFunctorEEEvT0_S5_NS_27GenericPackedTensorAccessorIKT_Lm4ENS_16DefaultPtrTraitsElEENS6_IS7_Lm4ES9_lEERKT1_:
	.zero		688


//--------------------- .nv.constant0._ZN2at6native54_GLOBAL__N__aa9a477a_21_UpSampleBilinear2d_cu_607db5e327upsample_gen2d_aa_out_frameIddNS0_18upsample_antialias20BicubicFilterFunctorEEEvT0_S5_NS_27GenericPackedTensorAccessorIKT_Lm4ENS_16DefaultPtrTraitsElEENS6_IS7_Lm4ES9_lEERKT1_ --------------------------
	.section	.nv.constant0._ZN2at6native54_GLOBAL__N__aa9a477a_21_UpSampleBilinear2d_cu_607db5e327upsample_gen2d_aa_out_frameIddNS0_18upsample_antialias20BicubicFilterFunctorEEEvT0_S5_NS_27GenericPackedTensorAccessorIKT_Lm4ENS_16DefaultPtrTraitsElEENS6_IS7_Lm4ES9_lEERKT1_,"a",@progbits
	.sectionflags	@""
	.align	4
.nv.constant0._ZN2at6native54_GLOBAL__N__aa9a477a_21_UpSampleBilinear2d_cu_607db5e327upsample_gen2d_aa_out_frameIddNS0_18upsample_antialias20BicubicFilterFunctorEEEvT0_S5_NS_27GenericPackedTensorAccessorIKT_Lm4ENS_16DefaultPtrTraitsElEENS6_IS7_Lm4ES9_lEERKT1_:
	.zero		696


//--------------------- .nv.constant0._ZN2at6native54_GLOBAL__N__aa9a477a_21_UpSampleBilinear2d_cu_607db5e336upsample_gen2d_aa_backward_out_frameIN3c108BFloat16EfNS0_18upsample_antialias21BilinearFilterFunctorEEEvT0_S7_NS_27GenericPackedTensorAccessorIT_Lm4ENS_16DefaultPtrTraitsElEENS8_IKS9_Lm4ESA_lEERKT1_ --------------------------
	.section	.nv.constant0._ZN2at6native54_GLOBAL__N__aa9a477a_21_UpSampleBilinear2d_cu_607db5e336upsample_gen2d_aa_backward_out_frameIN3c108BFloat16EfNS0_18upsample_antialias21BilinearFilterFunctorEEEvT0_S7_NS_27GenericPackedTensorAccessorIT_Lm4ENS_16DefaultPtrTraitsElEENS8_IKS9_Lm4ESA_lEERKT1_,"a",@progbits
	.sectionflags	@""
	.align	4
.nv.constant0._ZN2at6native54_GLOBAL__N__aa9a477a_21_UpSampleBilinear2d_cu_607db5e336upsample_gen2d_aa_backward_out_frameIN3c108BFloat16EfNS0_18upsample_antialias21BilinearFilterFunctorEEEvT0_S7_NS_27GenericPackedTensorAccessorIT_Lm4ENS_16DefaultPtrTraitsElEENS8_IKS9_Lm4ESA_lEERKT1_:
	.zero		688


//--------------------- .nv.constant0._ZN2at6native54_GLOBAL__N__aa9a477a_21_UpSampleBilinear2d_cu_607db5e336upsample_gen2d_aa_backward_out_frameIN3c104HalfEfNS0_18upsample_antialias21BilinearFilterFunctorEEEvT0_S7_NS_27GenericPackedTensorAccessorIT_Lm4ENS_16DefaultPtrTraitsElEENS8_IKS9_Lm4ESA_lEERKT1_ --------------------------
	.section	.nv.constant0._ZN2at6native54_GLOBAL__N__aa9a477a_21_UpSampleBilinear2d_cu_607db5e336upsample_gen2d_aa_backward_out_frameIN3c104HalfEfNS0_18upsample_antialias21BilinearFilterFunctorEEEvT0_S7_NS_27GenericPackedTensorAccessorIT_Lm4ENS_16DefaultPtrTraitsElEENS8_IKS9_Lm4ESA_lEERKT1_,"a",@progbits
	.sectionflags	@""
	.align	4
.nv.constant0._ZN2at6native54_GLOBAL__N__aa9a477a_21_UpSampleBilinear2d_cu_607db5e336upsample_gen2d_aa_backward_out_frameIN3c104HalfEfNS0_18upsample_antialias21BilinearFilterFunctorEEEvT0_S7_NS_27GenericPackedTensorAccessorIT_Lm4ENS_16DefaultPtrTraitsElEENS8_IKS9_Lm4ESA_lEERKT1_:
	.zero		688


//--------------------- .nv.constant0._ZN2at6native54_GLOBAL__N__aa9a477a_21_UpSampleBilinear2d_cu_607db5e336upsample_gen2d_aa_backward_out_frameIffNS0_18upsample_antialias21BilinearFilterFunctorEEEvT0_S5_NS_27GenericPackedTensorAccessorIT_Lm4ENS_16DefaultPtrTraitsElEENS6_IKS7_Lm4ES8_lEERKT1_ --------------------------
	.section	.nv.constant0._ZN2at6native54_GLOBAL__N__aa9a477a_21_UpSampleBilinear2d_cu_607db5e336upsample_gen2d_aa_backward_out_frameIffNS0_18upsample_antialias21BilinearFilterFunctorEEEvT0_S5_NS_27GenericPackedTensorAccessorIT_Lm4ENS_16DefaultPtrTraitsElEENS6_IKS7_Lm4ES8_lEERKT1_,"a",@progbits
	.sectionflags	@""
	.align	4
.nv.constant0._ZN2at6native54_GLOBAL__N__aa9a477a_21_UpSampleBilinear2d_cu_607db5e336upsample_gen2d_aa_backward_out_frameIffNS0_18upsample_antialias21BilinearFilterFunctorEEEvT0_S5_NS_27GenericPackedTensorAccessorIT_Lm4ENS_16DefaultPtrTraitsElEENS6_IKS7_Lm4ES8_lEERKT1_:
	.zero		688


//--------------------- .nv.constant0._ZN2at6native54_GLOBAL__N__aa9a477a_21_UpSampleBilinear2d_cu_607db5e336upsample_gen2d_aa_backward_out_frameIddNS0_18upsample_antialias21BilinearFilterFunctorEEEvT0_S5_NS_27GenericPackedTensorAccessorIT_Lm4ENS_16DefaultPtrTraitsElEENS6_IKS7_Lm4ES8_lEERKT1_ --------------------------
	.section	.nv.constant0._ZN2at6native54_GLOBAL__N__aa9a477a_21_UpSampleBilinear2d_cu_607db5e336upsample_gen2d_aa_backward_out_frameIddNS0_18upsample_antialias21BilinearFilterFunctorEEEvT0_S5_NS_27GenericPackedTensorAccessorIT_Lm4ENS_16DefaultPtrTraitsElEENS6_IKS7_Lm4ES8_lEERKT1_,"a",@progbits
	.sectionflags	@""
	.align	4
.nv.constant0._ZN2at6native54_GLOBAL__N__aa9a477a_21_UpSampleBilinear2d_cu_607db5e336upsample_gen2d_aa_backward_out_frameIddNS0_18upsample_antialias21BilinearFilterFunctorEEEvT0_S5_NS_27GenericPackedTensorAccessorIT_Lm4ENS_16DefaultPtrTraitsElEENS6_IKS7_Lm4ES8_lEERKT1_:
	.zero		696


//--------------------- .nv.constant0._ZN2at6native54_GLOBAL__N__aa9a477a_21_UpSampleBilinear2d_cu_607db5e327upsample_gen2d_aa_out_frameIN3c108BFloat16EfNS0_18upsample_antialias21BilinearFilterFunctorEEEvT0_S7_NS_27GenericPackedTensorAccessorIKT_Lm4ENS_16DefaultPtrTraitsElEENS8_IS9_Lm4ESB_lEERKT1_ --------------------------
	.section	.nv.constant0._ZN2at6native54_GLOBAL__N__aa9a477a_21_UpSampleBilinear2d_cu_607db5e327upsample_gen2d_aa_out_frameIN3c108BFloat16EfNS0_18upsample_antialias21BilinearFilterFunctorEEEvT0_S7_NS_27GenericPackedTensorAccessorIKT_Lm4ENS_16DefaultPtrTraitsElEENS8_IS9_Lm4ESB_lEERKT1_,"a",@progbits
	.sectionflags	@""
	.align	4
.nv.constant0._ZN2at6native54_GLOBAL__N__aa9a477a_21_UpSampleBilinear2d_cu_607db5e327upsample_gen2d_aa_out_frameIN3c108BFloat16EfNS0_18upsample_antialias21BilinearFilterFunctorEEEvT0_S7_NS_27GenericPackedTensorAccessorIKT_Lm4ENS_16DefaultPtrTraitsElEENS8_IS9_Lm4ESB_lEERKT1_:
	.zero		688


//--------------------- .nv.constant0._ZN2at6native54_GLOBAL__N__aa9a477a_21_UpSampleBilinear2d_cu_607db5e327upsample_gen2d_aa_out_frameIN3c104HalfEfNS0_18upsample_antialias21BilinearFilterFunctorEEEvT0_S7_NS_27GenericPackedTensorAccessorIKT_Lm4ENS_16DefaultPtrTraitsElEENS8_IS9_Lm4ESB_lEERKT1_ --------------------------
	.section	.nv.constant0._ZN2at6native54_GLOBAL__N__aa9a477a_21_UpSampleBilinear2d_cu_607db5e327upsample_gen2d_aa_out_frameIN3c104HalfEfNS0_18upsample_antialias21BilinearFilterFunctorEEEvT0_S7_NS_27GenericPackedTensorAccessorIKT_Lm4ENS_16DefaultPtrTraitsElEENS8_IS9_Lm4ESB_lEERKT1_,"a",@progbits
	.sectionflags	@""
	.align	4
.nv.constant0._ZN2at6native54_GLOBAL__N__aa9a477a_21_UpSampleBilinear2d_cu_607db5e327upsample_gen2d_aa_out_frameIN3c104HalfEfNS0_18upsample_antialias21BilinearFilterFunctorEEEvT0_S7_NS_27GenericPackedTensorAccessorIKT_Lm4ENS_16DefaultPtrTraitsElEENS8_IS9_Lm4ESB_lEERKT1_:
	.zero		688


//--------------------- .nv.constant0._ZN2at6native54_GLOBAL__N__aa9a477a_21_UpSampleBilinear2d_cu_607db5e327upsample_gen2d_aa_out_frameIffNS0_18upsample_antialias21BilinearFilterFunctorEEEvT0_S5_NS_27GenericPackedTensorAccessorIKT_Lm4ENS_16DefaultPtrTraitsElEENS6_IS7_Lm4ES9_lEERKT1_ --------------------------
	.section	.nv.constant0._ZN2at6native54_GLOBAL__N__aa9a477a_21_UpSampleBilinear2d_cu_607db5e327upsample_gen2d_aa_out_frameIffNS0_18upsample_antialias21BilinearFilterFunctorEEEvT0_S5_NS_27GenericPackedTensorAccessorIKT_Lm4ENS_16DefaultPtrTraitsElEENS6_IS7_Lm4ES9_lEERKT1_,"a",@progbits
	.sectionflags	@""
	.align	4
.nv.constant0._ZN2at6native54_GLOBAL__N__aa9a477a_21_UpSampleBilinear2d_cu_607db5e327upsample_gen2d_aa_out_frameIffNS0_18upsample_antialias21BilinearFilterFunctorEEEvT0_S5_NS_27GenericPackedTensorAccessorIKT_Lm4ENS_16DefaultPtrTraitsElEENS6_IS7_Lm4ES9_lEERKT1_:
	.zero		688


//--------------------- .nv.constant0._ZN2at6native54_GLOBAL__N__aa9a477a_21_UpSampleBilinear2d_cu_607db5e327upsample_gen2d_aa_out_frameIddNS0_18upsample_antialias21BilinearFilterFunctorEEEvT0_S5_NS_27GenericPackedTensorAccessorIKT_Lm4ENS_16DefaultPtrTraitsElEENS6_IS7_Lm4ES9_lEERKT1_ --------------------------
	.section	.nv.constant0._ZN2at6native54_GLOBAL__N__aa9a477a_21_UpSampleBilinear2d_cu_607db5e327upsample_gen2d_aa_out_frameIddNS0_18upsample_antialias21BilinearFilterFunctorEEEvT0_S5_NS_27GenericPackedTensorAccessorIKT_Lm4ENS_16DefaultPtrTraitsElEENS6_IS7_Lm4ES9_lEERKT1_,"a",@progbits
	.sectionflags	@""
	.align	4
.nv.constant0._ZN2at6native54_GLOBAL__N__aa9a477a_21_UpSampleBilinear2d_cu_607db5e327upsample_gen2d_aa_out_frameIddNS0_18upsample_antialias21BilinearFilterFunctorEEEvT0_S5_NS_27GenericPackedTensorAccessorIKT_Lm4ENS_16DefaultPtrTraitsElEENS6_IS7_Lm4ES9_lEERKT1_:
	.zero		696


//--------------------- .nv.constant0._ZN2at6native54_GLOBAL__N__aa9a477a_21_UpSampleBilinear2d_cu_607db5e338upsample_bilinear2d_backward_out_frameIN3c108BFloat16EfEEvmiiiiT0_S5_bPT_PKS6_ --------------------------
	.section	.nv.constant0._ZN2at6native54_GLOBAL__N__aa9a477a_21_UpSampleBilinear2d_cu_607db5e338upsample_bilinear2d_backward_out_frameIN3c108BFloat16EfEEvmiiiiT0_S5_bPT_PKS6_,"a",@progbits
	.sectionflags	@""
	.align	4
.nv.constant0._ZN2at6native54_GLOBAL__N__aa9a477a_21_UpSampleBilinear2d_cu_607db5e338upsample_bilinear2d_backward_out_frameIN3c108BFloat16EfEEvmiiiiT0_S5_bPT_PKS6_:
	.zero		584


//--------------------- .nv.constant0._ZN2at6native54_GLOBAL__N__aa9a477a_21_UpSampleBilinear2d_cu_607db5e343upsample_bilinear2d_backward_nhwc_out_frameIN3c108BFloat16EfEEviiiiT0_S5_bPT_PKS6_imm --------------------------
	.section	.nv.constant0._ZN2at6native54_GLOBAL__N__aa9a477a_21_UpSampleBilinear2d_cu_607db5e343upsample_bilinear2d_backward_nhwc_out_frameIN3c108BFloat16EfEEviiiiT0_S5_bPT_PKS6_imm,"a",@progbits
	.sectionflags	@""
	.align	4
.nv.constant0._ZN2at6native54_GLOBAL__N__aa9a477a_21_UpSampleBilinear2d_cu_607db5e343upsample_bilinear2d_backward_nhwc_out_frameIN3c108BFloat16EfEEviiiiT0_S5_bPT_PKS6_imm:
	.zero		600


//--------------------- .nv.constant0._ZN2at6native54_GLOBAL__N__aa9a477a_21_UpSampleBilinear2d_cu_607db5e338upsample_bilinear2d_backward_out_frameIN3c104HalfEfEEvmiiiiT0_S5_bPT_PKS6_ --------------------------
	.section	.nv.constant0._ZN2at6native54_GLOBAL__N__aa9a477a_21_UpSampleBilinear2d_cu_607db5e338upsample_bilinear2d_backward_out_frameIN3c104HalfEfEEvmiiiiT0_S5_bPT_PKS6_,"a",@progbits
	.sectionflags	@""
	.align	4
.nv.constant0._ZN2at6native54_GLOBAL__N__aa9a477a_21_UpSampleBilinear2d_cu_607db5e338upsample_bilinear2d_backward_out_frameIN3c104HalfEfEEvmiiiiT0_S5_bPT_PKS6_:
	.zero		584


//--------------------- .nv.constant0._ZN2at6native54_GLOBAL__N__aa9a477a_21_UpSampleBilinear2d_cu_607db5e343upsample_bilinear2d_backward_nhwc_out_frameIN3c104HalfEfEEviiiiT0_S5_bPT_PKS6_imm --------------------------
	.section	.nv.constant0._ZN2at6native54_GLOBAL__N__aa9a477a_21_UpSampleBilinear2d_cu_607db5e343upsample_bilinear2d_backward_nhwc_out_frameIN3c104HalfEfEEviiiiT0_S5_bPT_PKS6_imm,"a",@progbits
	.sectionflags	@""
	.align	4
.nv.constant0._ZN2at6native54_GLOBAL__N__aa9a477a_21_UpSampleBilinear2d_cu_607db5e343upsample_bilinear2d_backward_nhwc_out_frameIN3c104HalfEfEEviiiiT0_S5_bPT_PKS6_imm:
	.zero		600


//--------------------- .nv.constant0._ZN2at6native54_GLOBAL__N__aa9a477a_21_UpSampleBilinear2d_cu_607db5e338upsample_bilinear2d_backward_out_frameIffEEvmiiiiT0_S3_bPT_PKS4_ --------------------------
	.section	.nv.constant0._ZN2at6native54_GLOBAL__N__aa9a477a_21_UpSampleBilinear2d_cu_607db5e338upsample_bilinear2d_backward_out_frameIffEEvmiiiiT0_S3_bPT_PKS4_,"a",@progbits
	.sectionflags	@""
	.align	4
.nv.constant0._ZN2at6native54_GLOBAL__N__aa9a477a_21_UpSampleBilinear2d_cu_607db5e338upsample_bilinear2d_backward_out_frameIffEEvmiiiiT0_S3_bPT_PKS4_:
	.zero		584


//--------------------- .nv.constant0._ZN2at6native54_GLOBAL__N__aa9a477a_21_UpSampleBilinear2d_cu_607db5e343upsample_bilinear2d_backward_nhwc_out_frameIffEEviiiiT0_S3_bPT_PKS4_imm --------------------------
	.section	.nv.constant0._ZN2at6native54_GLOBAL__N__aa9a477a_21_UpSampleBilinear2d_cu_607db5e343upsample_bilinear2d_backward_nhwc_out_frameIffEEviiiiT0_S3_bPT_PKS4_imm,"a",@progbits
	.sectionflags	@""
	.align	4
.nv.constant0._ZN2at6native54_GLOBAL__N__aa9a477a_21_UpSampleBilinear2d_cu_607db5e343upsample_bilinear2d_backward_nhwc_out_frameIffEEviiiiT0_S3_bPT_PKS4_imm:
	.zero		600


//--------------------- .nv.constant0._ZN2at6native54_GLOBAL__N__aa9a477a_21_UpSampleBilinear2d_cu_607db5e338upsample_bilinear2d_backward_out_frameIddEEvmiiiiT0_S3_bPT_PKS4_ --------------------------
	.section	.nv.constant0._ZN2at6native54_GLOBAL__N__aa9a477a_21_UpSampleBilinear2d_cu_607db5e338upsample_bilinear2d_backward_out_frameIddEEvmiiiiT0_S3_bPT_PKS4_,"a",@progbits
	.sectionflags	@""
	.align	4
.nv.constant0._ZN2at6native54_GLOBAL__N__aa9a477a_21_UpSampleBilinear2d_cu_607db5e338upsample_bilinear2d_backward_out_frameIddEEvmiiiiT0_S3_bPT_PKS4_:
	.zero		592


//--------------------- .nv.constant0._ZN2at6native54_GLOBAL__N__aa9a477a_21_UpSampleBilinear2d_cu_607db5e343upsample_bilinear2d_backward_nhwc_out_frameIddEEviiiiT0_S3_bPT_PKS4_imm --------------------------
	.section	.nv.constant0._ZN2at6native54_GLOBAL__N__aa9a477a_21_UpSampleBilinear2d_cu_607db5e343upsample_bilinear2d_backward_nhwc_out_frameIddEEviiiiT0_S3_bPT_PKS4_imm,"a",@progbits
	.sectionflags	@""
	.align	4
.nv.constant0._ZN2at6native54_GLOBAL__N__aa9a477a_21_UpSampleBilinear2d_cu_607db5e343upsample_bilinear2d_backward_nhwc_out_frameIddEEviiiiT0_S3_bPT_PKS4_imm:
	.zero		608


//--------------------- .nv.constant0._ZN2at6native54_GLOBAL__N__aa9a477a_21_UpSampleBilinear2d_cu_607db5e329upsample_bilinear2d_out_frameIN3c108BFloat16EfEEviT0_S5_bNS_27GenericPackedTensorAccessorIKT_Lm4ENS_16DefaultPtrTraitsElEENS6_IS7_Lm4ES9_lEE --------------------------
	.section	.nv.constant0._ZN2at6native54_GLOBAL__N__aa9a477a_21_UpSampleBilinear2d_cu_607db5e329upsample_bilinear2d_out_frameIN3c108BFloat16EfEEviT0_S5_bNS_27GenericPackedTensorAccessorIKT_Lm4ENS_16DefaultPtrTraitsElEENS6_IS7_Lm4ES9_lEE,"a",@progbits
	.sectionflags	@""
	.align	4
.nv.constant0._ZN2at6native54_GLOBAL__N__aa9a477a_21_UpSampleBilinear2d_cu_607db5e329upsample_bilinear2d_out_frameIN3c108BFloat16EfEEviT0_S5_bNS_27GenericPackedTensorAccessorIKT_Lm4ENS_16DefaultPtrTraitsElEENS6_IS7_Lm4ES9_lEE:
	.zero		688


//--------------------- .nv.constant0._ZN2at6native54_GLOBAL__N__aa9a477a_21_UpSampleBilinear2d_cu_607db5e334upsample_bilinear2d_nhwc_out_frameIN3c108BFloat16EfEEvT0_S5_biiiiiPKT_PS6_i --------------------------
	.section	.nv.constant0._ZN2at6native54_GLOBAL__N__aa9a477a_21_UpSampleBilinear2d_cu_607db5e334upsample_bilinear2d_nhwc_out_frameIN3c108BFloat16EfEEvT0_S5_biiiiiPKT_PS6_i,"a",@progbits
	.sectionflags	@""
	.align	4
.nv.constant0._ZN2at6native54_GLOBAL__N__aa9a477a_21_UpSampleBilinear2d_cu_607db5e334upsample_bilinear2d_nhwc_out_frameIN3c108BFloat16EfEEvT0_S5_biiiiiPKT_PS6_i:
	.zero		580


//--------------------- .nv.constant0._ZN2at6native54_GLOBAL__N__aa9a477a_21_UpSampleBilinear2d_cu_607db5e329upsample_bilinear2d_out_frameIN3c104HalfEfEEviT0_S5_bNS_27GenericPackedTensorAccessorIKT_Lm4ENS_16DefaultPtrTraitsElEENS6_IS7_Lm4ES9_lEE --------------------------
	.section	.nv.constant0._ZN2at6native54_GLOBAL__N__aa9a477a_21_UpSampleBilinear2d_cu_607db5e329upsample_bilinear2d_out_frameIN3c104HalfEfEEviT0_S5_bNS_27GenericPackedTensorAccessorIKT_Lm4ENS_16DefaultPtrTraitsElEENS6_IS7_Lm4ES9_lEE,"a",@progbits
	.sectionflags	@""
	.align	4
.nv.constant0._ZN2at6native54_GLOBAL__N__aa9a477a_21_UpSampleBilinear2d_cu_607db5e329upsample_bilinear2d_out_frameIN3c104HalfEfEEviT0_S5_bNS_27GenericPackedTensorAccessorIKT_Lm4ENS_16DefaultPtrTraitsElEENS6_IS7_Lm4ES9_lEE:
	.zero		688


//--------------------- .nv.constant0._ZN2at6native54_GLOBAL__N__aa9a477a_21_UpSampleBilinear2d_cu_607db5e334upsample_bilinear2d_nhwc_out_frameIN3c104HalfEfEEvT0_S5_biiiiiPKT_PS6_i --------------------------
	.section	.nv.constant0._ZN2at6native54_GLOBAL__N__aa9a477a_21_UpSampleBilinear2d_cu_607db5e334upsample_bilinear2d_nhwc_out_frameIN3c104HalfEfEEvT0_S5_biiiiiPKT_PS6_i,"a",@progbits
	.sectionflags	@""
	.align	4
.nv.constant0._ZN2at6native54_GLOBAL__N__aa9a477a_21_UpSampleBilinear2d_cu_607db5e334upsample_bilinear2d_nhwc_out_frameIN3c104HalfEfEEvT0_S5_biiiiiPKT_PS6_i:
	.zero		580


//--------------------- .nv.constant0._ZN2at6native54_GLOBAL__N__aa9a477a_21_UpSampleBilinear2d_cu_607db5e329upsample_bilinear2d_out_frameIffEEviT0_S3_bNS_27GenericPackedTensorAccessorIKT_Lm4ENS_16DefaultPtrTraitsElEENS4_IS5_Lm4ES7_lEE --------------------------
	.section	.nv.constant0._ZN2at6native54_GLOBAL__N__aa9a477a_21_UpSampleBilinear2d_cu_607db5e329upsample_bilinear2d_out_frameIffEEviT0_S3_bNS_27GenericPackedTensorAccessorIKT_Lm4ENS_16DefaultPtrTraitsElEENS4_IS5_Lm4ES7_lEE,"a",@progbits
	.sectionflags	@""
	.align	4
.nv.constant0._ZN2at6native54_GLOBAL__N__aa9a477a_21_UpSampleBilinear2d_cu_607db5e329upsample_bilinear2d_out_frameIffEEviT0_S3_bNS_27GenericPackedTensorAccessorIKT_Lm4ENS_16DefaultPtrTraitsElEENS4_IS5_Lm4ES7_lEE:
	.zero		688


//--------------------- .nv.constant0._ZN2at6native54_GLOBAL__N__aa9a477a_21_UpSampleBilinear2d_cu_607db5e334upsample_bilinear2d_nhwc_out_frameIffEEvT0_S3_biiiiiPKT_PS4_i --------------------------
	.section	.nv.constant0._ZN2at6native54_GLOBAL__N__aa9a477a_21_UpSampleBilinear2d_cu_607db5e334upsample_bilinear2d_nhwc_out_frameIffEEvT0_S3_biiiiiPKT_PS4_i,"a",@progbits
	.sectionflags	@""
	.align	4
.nv.constant0._ZN2at6native54_GLOBAL__N__aa9a477a_21_UpSampleBilinear2d_cu_607db5e334upsample_bilinear2d_nhwc_out_frameIffEEvT0_S3_biiiiiPKT_PS4_i:
	.zero		580


//--------------------- .nv.constant0._ZN2at6native54_GLOBAL__N__aa9a477a_21_UpSampleBilinear2d_cu_607db5e329upsample_bilinear2d_out_frameIddEEviT0_S3_bNS_27GenericPackedTensorAccessorIKT_Lm4ENS_16DefaultPtrTraitsElEENS4_IS5_Lm4ES7_lEE --------------------------
	.section	.nv.constant0._ZN2at6native54_GLOBAL__N__aa9a477a_21_UpSampleBilinear2d_cu_607db5e329upsample_bilinear2d_out_frameIddEEviT0_S3_bNS_27GenericPackedTensorAccessorIKT_Lm4ENS_16DefaultPtrTraitsElEENS4_IS5_Lm4ES7_lEE,"a",@progbits
	.sectionflags	@""
	.align	4
.nv.constant0._ZN2at6native54_GLOBAL__N__aa9a477a_21_UpSampleBilinear2d_cu_607db5e329upsample_bilinear2d_out_frameIddEEviT0_S3_bNS_27GenericPackedTensorAccessorIKT_Lm4ENS_16DefaultPtrTraitsElEENS4_IS5_Lm4ES7_lEE:
	.zero		704


//--------------------- .nv.constant0._ZN2at6native54_GLOBAL__N__aa9a477a_21_UpSampleBilinear2d_cu_607db5e334upsample_bilinear2d_nhwc_out_frameIddEEvT0_S3_biiiiiPKT_PS4_i --------------------------
	.section	.nv.constant0._ZN2at6native54_GLOBAL__N__aa9a477a_21_UpSampleBilinear2d_cu_607db5e334upsample_bilinear2d_nhwc_out_frameIddEEvT0_S3_biiiiiPKT_PS4_i,"a",@progbits
	.sectionflags	@""
	.align	4
.nv.constant0._ZN2at6native54_GLOBAL__N__aa9a477a_21_UpSampleBilinear2d_cu_607db5e334upsample_bilinear2d_nhwc_out_frameIddEEvT0_S3_biiiiiPKT_PS4_i:
	.zero		588


//--------------------- SYMBOLS --------------------------

	.type		.nv.reservedSmem.offset0,@object
	.size		.nv.reservedSmem.offset0,0x4
